//
// Generated by NVIDIA NVVM Compiler
//
// Compiler Build ID: CL-36424714
// Cuda compilation tools, release 13.0, V13.0.88
// Based on NVVM 20.0.0
//

.version 9.0
.target sm_100
.address_size 64

// _ZZN3cub18CUB_300001_SM_10006detail10radix_sort31DeviceRadixSortSingleTileKernelINS1_5radix10policy_hubIjjyE10Policy1000ELNS0_9SortOrderE0EjjyNS1_21identity_decomposer_tEEEvPKT1_PSA_PKT2_PSE_T3_iiT4_E12temp_storage has been demoted
// _ZZN3cub18CUB_300001_SM_10006detail10radix_sort30DeviceRadixSortHistogramKernelINS1_5radix10policy_hubIjjyE10Policy1000ELNS0_9SortOrderE0EjyNS1_21identity_decomposer_tEEEvPT2_PKT1_SA_iiT3_E12temp_storage has been demoted
// _ZZN3cub18CUB_300001_SM_10006detail10radix_sort33DeviceRadixSortExclusiveSumKernelINS1_5radix10policy_hubIjjyE10Policy1000EyEEvPT0_E12temp_storage has been demoted
// _ZZN3cub18CUB_300001_SM_10006detail10radix_sort29DeviceRadixSortOnesweepKernelINS1_5radix10policy_hubIjjyE10Policy1000ELNS0_9SortOrderE0EjjyiiNS1_21identity_decomposer_tEEEvPT5_SB_PT3_PKSC_PT1_PKSG_PT2_PKSK_T4_iiT6_E1s has been demoted
.global .align 1 .b8 _ZN34_INTERNAL_6533cb6f_4_k_cu_74d1492b4cuda3std3__45__cpo5beginE[1];
.global .align 1 .b8 _ZN34_INTERNAL_6533cb6f_4_k_cu_74d1492b4cuda3std3__45__cpo3endE[1];
.global .align 1 .b8 _ZN34_INTERNAL_6533cb6f_4_k_cu_74d1492b4cuda3std3__45__cpo6cbeginE[1];
.global .align 1 .b8 _ZN34_INTERNAL_6533cb6f_4_k_cu_74d1492b4cuda3std3__45__cpo4cendE[1];
.global .align 1 .b8 _ZN34_INTERNAL_6533cb6f_4_k_cu_74d1492b4cuda3std3__45__cpo6rbeginE[1];
.global .align 1 .b8 _ZN34_INTERNAL_6533cb6f_4_k_cu_74d1492b4cuda3std3__45__cpo4rendE[1];
.global .align 1 .b8 _ZN34_INTERNAL_6533cb6f_4_k_cu_74d1492b4cuda3std3__45__cpo7crbeginE[1];
.global .align 1 .b8 _ZN34_INTERNAL_6533cb6f_4_k_cu_74d1492b4cuda3std3__45__cpo5crendE[1];
.global .align 1 .b8 _ZN34_INTERNAL_6533cb6f_4_k_cu_74d1492b4cuda3std3__436_GLOBAL__N__6533cb6f_4_k_cu_74d1492b6ignoreE[1];
.global .align 1 .b8 _ZN34_INTERNAL_6533cb6f_4_k_cu_74d1492b4cuda3std3__419piecewise_constructE[1];
.global .align 1 .b8 _ZN34_INTERNAL_6533cb6f_4_k_cu_74d1492b4cuda3std3__48in_placeE[1];
.global .align 1 .b8 _ZN34_INTERNAL_6533cb6f_4_k_cu_74d1492b4cuda3std3__420unreachable_sentinelE[1];
.global .align 1 .b8 _ZN34_INTERNAL_6533cb6f_4_k_cu_74d1492b4cuda3std3__47nulloptE[1];
.global .align 1 .b8 _ZN34_INTERNAL_6533cb6f_4_k_cu_74d1492b4cuda3std3__48unexpectE[1];
.global .align 1 .b8 _ZN34_INTERNAL_6533cb6f_4_k_cu_74d1492b4cuda3std6ranges3__45__cpo4swapE[1];
.global .align 1 .b8 _ZN34_INTERNAL_6533cb6f_4_k_cu_74d1492b4cuda3std6ranges3__45__cpo9iter_moveE[1];
.global .align 1 .b8 _ZN34_INTERNAL_6533cb6f_4_k_cu_74d1492b4cuda3std6ranges3__45__cpo5beginE[1];
.global .align 1 .b8 _ZN34_INTERNAL_6533cb6f_4_k_cu_74d1492b4cuda3std6ranges3__45__cpo3endE[1];
.global .align 1 .b8 _ZN34_INTERNAL_6533cb6f_4_k_cu_74d1492b4cuda3std6ranges3__45__cpo6cbeginE[1];
.global .align 1 .b8 _ZN34_INTERNAL_6533cb6f_4_k_cu_74d1492b4cuda3std6ranges3__45__cpo4cendE[1];
.global .align 1 .b8 _ZN34_INTERNAL_6533cb6f_4_k_cu_74d1492b4cuda3std6ranges3__45__cpo7advanceE[1];
.global .align 1 .b8 _ZN34_INTERNAL_6533cb6f_4_k_cu_74d1492b4cuda3std6ranges3__45__cpo9iter_swapE[1];
.global .align 1 .b8 _ZN34_INTERNAL_6533cb6f_4_k_cu_74d1492b4cuda3std6ranges3__45__cpo4nextE[1];
.global .align 1 .b8 _ZN34_INTERNAL_6533cb6f_4_k_cu_74d1492b4cuda3std6ranges3__45__cpo4prevE[1];
.global .align 1 .b8 _ZN34_INTERNAL_6533cb6f_4_k_cu_74d1492b4cuda3std6ranges3__45__cpo4dataE[1];
.global .align 1 .b8 _ZN34_INTERNAL_6533cb6f_4_k_cu_74d1492b4cuda3std6ranges3__45__cpo5cdataE[1];
.global .align 1 .b8 _ZN34_INTERNAL_6533cb6f_4_k_cu_74d1492b4cuda3std6ranges3__45__cpo4sizeE[1];
.global .align 1 .b8 _ZN34_INTERNAL_6533cb6f_4_k_cu_74d1492b4cuda3std6ranges3__45__cpo5ssizeE[1];
.global .align 1 .b8 _ZN34_INTERNAL_6533cb6f_4_k_cu_74d1492b4cuda3std6ranges3__45__cpo8distanceE[1];
.global .align 1 .b8 _ZN34_INTERNAL_6533cb6f_4_k_cu_74d1492b6thrust24THRUST_300001_SM_1000_NS8cuda_cub3parE[1];
.global .align 1 .b8 _ZN34_INTERNAL_6533cb6f_4_k_cu_74d1492b6thrust24THRUST_300001_SM_1000_NS8cuda_cub10par_nosyncE[1];
.global .align 1 .b8 _ZN34_INTERNAL_6533cb6f_4_k_cu_74d1492b6thrust24THRUST_300001_SM_1000_NS6system6detail10sequential3seqE[1];
.global .align 1 .b8 _ZN34_INTERNAL_6533cb6f_4_k_cu_74d1492b6thrust24THRUST_300001_SM_1000_NS6system3cpp3parE[1];
.global .align 1 .b8 _ZN34_INTERNAL_6533cb6f_4_k_cu_74d1492b6thrust24THRUST_300001_SM_1000_NS12placeholders2_1E[1];
.global .align 1 .b8 _ZN34_INTERNAL_6533cb6f_4_k_cu_74d1492b6thrust24THRUST_300001_SM_1000_NS12placeholders2_2E[1];
.global .align 1 .b8 _ZN34_INTERNAL_6533cb6f_4_k_cu_74d1492b6thrust24THRUST_300001_SM_1000_NS12placeholders2_3E[1];
.global .align 1 .b8 _ZN34_INTERNAL_6533cb6f_4_k_cu_74d1492b6thrust24THRUST_300001_SM_1000_NS12placeholders2_4E[1];
.global .align 1 .b8 _ZN34_INTERNAL_6533cb6f_4_k_cu_74d1492b6thrust24THRUST_300001_SM_1000_NS12placeholders2_5E[1];
.global .align 1 .b8 _ZN34_INTERNAL_6533cb6f_4_k_cu_74d1492b6thrust24THRUST_300001_SM_1000_NS12placeholders2_6E[1];
.global .align 1 .b8 _ZN34_INTERNAL_6533cb6f_4_k_cu_74d1492b6thrust24THRUST_300001_SM_1000_NS12placeholders2_7E[1];
.global .align 1 .b8 _ZN34_INTERNAL_6533cb6f_4_k_cu_74d1492b6thrust24THRUST_300001_SM_1000_NS12placeholders2_8E[1];
.global .align 1 .b8 _ZN34_INTERNAL_6533cb6f_4_k_cu_74d1492b6thrust24THRUST_300001_SM_1000_NS12placeholders2_9E[1];
.global .align 1 .b8 _ZN34_INTERNAL_6533cb6f_4_k_cu_74d1492b6thrust24THRUST_300001_SM_1000_NS12placeholders3_10E[1];
.global .align 1 .b8 _ZN34_INTERNAL_6533cb6f_4_k_cu_74d1492b6thrust24THRUST_300001_SM_1000_NS3seqE[1];
.global .align 1 .b8 _ZN34_INTERNAL_6533cb6f_4_k_cu_74d1492b6thrust24THRUST_300001_SM_1000_NS6deviceE[1];

.entry _Z34mprts_find_block_indices_ids_total11cuda_paramsP6float4PjS2_S2_i(
	.param .align 4 .b8 _Z34mprts_find_block_indices_ids_total11cuda_paramsP6float4PjS2_S2_i_param_0[24],
	.param .u64 .ptr .align 1 _Z34mprts_find_block_indices_ids_total11cuda_paramsP6float4PjS2_S2_i_param_1,
	.param .u64 .ptr .align 1 _Z34mprts_find_block_indices_ids_total11cuda_paramsP6float4PjS2_S2_i_param_2,
	.param .u64 .ptr .align 1 _Z34mprts_find_block_indices_ids_total11cuda_paramsP6float4PjS2_S2_i_param_3,
	.param .u64 .ptr .align 1 _Z34mprts_find_block_indices_ids_total11cuda_paramsP6float4PjS2_S2_i_param_4,
	.param .u32 _Z34mprts_find_block_indices_ids_total11cuda_paramsP6float4PjS2_S2_i_param_5
)
{
	.reg .pred 	%p<29>;
	.reg .b32 	%r<125>;
	.reg .b32 	%f<31>;
	.reg .b64 	%rd<52>;

	ld.param.u32 	%r1, [_Z34mprts_find_block_indices_ids_total11cuda_paramsP6float4PjS2_S2_i_param_0+4];
	ld.param.u32 	%r2, [_Z34mprts_find_block_indices_ids_total11cuda_paramsP6float4PjS2_S2_i_param_0+8];
	ld.param.f32 	%f1, [_Z34mprts_find_block_indices_ids_total11cuda_paramsP6float4PjS2_S2_i_param_0+16];
	ld.param.f32 	%f2, [_Z34mprts_find_block_indices_ids_total11cuda_paramsP6float4PjS2_S2_i_param_0+20];
	ld.param.u64 	%rd9, [_Z34mprts_find_block_indices_ids_total11cuda_paramsP6float4PjS2_S2_i_param_1];
	ld.param.u64 	%rd10, [_Z34mprts_find_block_indices_ids_total11cuda_paramsP6float4PjS2_S2_i_param_2];
	ld.param.u64 	%rd11, [_Z34mprts_find_block_indices_ids_total11cuda_paramsP6float4PjS2_S2_i_param_3];
	ld.param.u64 	%rd12, [_Z34mprts_find_block_indices_ids_total11cuda_paramsP6float4PjS2_S2_i_param_4];
	ld.param.u32 	%r44, [_Z34mprts_find_block_indices_ids_total11cuda_paramsP6float4PjS2_S2_i_param_5];
	cvta.to.global.u64 	%rd1, %rd12;
	cvta.to.global.u64 	%rd2, %rd11;
	cvta.to.global.u64 	%rd3, %rd9;
	cvta.to.global.u64 	%rd4, %rd10;
	mov.u32 	%r45, %tid.x;
	mov.u32 	%r46, %ctaid.x;
	shl.b32 	%r47, %r46, 9;
	add.s32 	%r3, %r47, %r45;
	setp.lt.s32 	%p1, %r44, 1;
	@%p1 bra 	$L__BB0_22;
	and.b32  	%r4, %r44, 3;
	setp.lt.u32 	%p2, %r44, 4;
	mov.b32 	%r123, 0;
	mov.u32 	%r120, %r123;
	@%p2 bra 	$L__BB0_12;
	and.b32  	%r123, %r44, 2147483644;
	neg.s32 	%r113, %r123;
	mul.lo.s32 	%r7, %r2, 3;
	shl.b32 	%r8, %r2, 2;
	shl.b32 	%r9, %r2, 1;
	add.s64 	%rd51, %rd4, 8;
	mov.b32 	%r112, 0;
	mov.u32 	%r120, %r112;
$L__BB0_3:
	.pragma "nounroll";
	ld.global.u32 	%r115, [%rd51+-8];
	setp.ge.u32 	%p3, %r3, %r115;
	@%p3 bra 	$L__BB0_5;
	add.s32 	%r50, %r120, %r3;
	mul.wide.u32 	%rd13, %r50, 16;
	add.s64 	%rd14, %rd3, %rd13;
	ld.global.f32 	%f3, [%rd14+4];
	ld.global.f32 	%f4, [%rd14+8];
	mul.f32 	%f5, %f1, %f3;
	cvt.rmi.s32.f32 	%r51, %f5;
	mul.f32 	%f6, %f2, %f4;
	cvt.rmi.s32.f32 	%r52, %f6;
	setp.ge.u32 	%p4, %r51, %r1;
	setp.ge.u32 	%p5, %r52, %r2;
	add.s32 	%r54, %r52, %r112;
	mad.lo.s32 	%r55, %r54, %r1, %r51;
	selp.b32 	%r56, -1, %r55, %p5;
	selp.b32 	%r57, -1, %r56, %p4;
	mul.wide.u32 	%rd15, %r50, 4;
	add.s64 	%rd16, %rd2, %rd15;
	st.global.u32 	[%rd16], %r57;
	add.s64 	%rd17, %rd1, %rd15;
	st.global.u32 	[%rd17], %r50;
	ld.global.u32 	%r115, [%rd51+-8];
$L__BB0_5:
	add.s32 	%r16, %r115, %r120;
	ld.global.u32 	%r116, [%rd51+-4];
	setp.ge.u32 	%p6, %r3, %r116;
	@%p6 bra 	$L__BB0_7;
	add.s32 	%r58, %r16, %r3;
	mul.wide.u32 	%rd18, %r58, 16;
	add.s64 	%rd19, %rd3, %rd18;
	ld.global.f32 	%f7, [%rd19+4];
	ld.global.f32 	%f8, [%rd19+8];
	mul.f32 	%f9, %f1, %f7;
	cvt.rmi.s32.f32 	%r59, %f9;
	mul.f32 	%f10, %f2, %f8;
	cvt.rmi.s32.f32 	%r60, %f10;
	setp.ge.u32 	%p7, %r59, %r1;
	setp.ge.u32 	%p8, %r60, %r2;
	add.s32 	%r62, %r2, %r60;
	add.s32 	%r63, %r62, %r112;
	mad.lo.s32 	%r64, %r63, %r1, %r59;
	selp.b32 	%r65, -1, %r64, %p8;
	selp.b32 	%r66, -1, %r65, %p7;
	mul.wide.u32 	%rd20, %r58, 4;
	add.s64 	%rd21, %rd2, %rd20;
	st.global.u32 	[%rd21], %r66;
	add.s64 	%rd22, %rd1, %rd20;
	st.global.u32 	[%rd22], %r58;
	ld.global.u32 	%r116, [%rd51+-4];
$L__BB0_7:
	add.s32 	%r20, %r116, %r16;
	ld.global.u32 	%r117, [%rd51];
	setp.ge.u32 	%p9, %r3, %r117;
	@%p9 bra 	$L__BB0_9;
	add.s32 	%r67, %r20, %r3;
	mul.wide.u32 	%rd23, %r67, 16;
	add.s64 	%rd24, %rd3, %rd23;
	ld.global.f32 	%f11, [%rd24+4];
	ld.global.f32 	%f12, [%rd24+8];
	mul.f32 	%f13, %f1, %f11;
	cvt.rmi.s32.f32 	%r68, %f13;
	mul.f32 	%f14, %f2, %f12;
	cvt.rmi.s32.f32 	%r69, %f14;
	setp.ge.u32 	%p10, %r68, %r1;
	setp.ge.u32 	%p11, %r69, %r2;
	add.s32 	%r71, %r9, %r69;
	add.s32 	%r72, %r71, %r112;
	mad.lo.s32 	%r73, %r72, %r1, %r68;
	selp.b32 	%r74, -1, %r73, %p11;
	selp.b32 	%r75, -1, %r74, %p10;
	mul.wide.u32 	%rd25, %r67, 4;
	add.s64 	%rd26, %rd2, %rd25;
	st.global.u32 	[%rd26], %r75;
	add.s64 	%rd27, %rd1, %rd25;
	st.global.u32 	[%rd27], %r67;
	ld.global.u32 	%r117, [%rd51];
$L__BB0_9:
	add.s32 	%r24, %r117, %r20;
	ld.global.u32 	%r118, [%rd51+4];
	setp.ge.u32 	%p12, %r3, %r118;
	@%p12 bra 	$L__BB0_11;
	add.s32 	%r76, %r24, %r3;
	mul.wide.u32 	%rd28, %r76, 16;
	add.s64 	%rd29, %rd3, %rd28;
	ld.global.f32 	%f15, [%rd29+4];
	ld.global.f32 	%f16, [%rd29+8];
	mul.f32 	%f17, %f1, %f15;
	cvt.rmi.s32.f32 	%r77, %f17;
	mul.f32 	%f18, %f2, %f16;
	cvt.rmi.s32.f32 	%r78, %f18;
	setp.ge.u32 	%p13, %r77, %r1;
	setp.ge.u32 	%p14, %r78, %r2;
	add.s32 	%r80, %r7, %r78;
	add.s32 	%r81, %r80, %r112;
	mad.lo.s32 	%r82, %r81, %r1, %r77;
	selp.b32 	%r83, -1, %r82, %p14;
	selp.b32 	%r84, -1, %r83, %p13;
	mul.wide.u32 	%rd30, %r76, 4;
	add.s64 	%rd31, %rd2, %rd30;
	st.global.u32 	[%rd31], %r84;
	add.s64 	%rd32, %rd1, %rd30;
	st.global.u32 	[%rd32], %r76;
	ld.global.u32 	%r118, [%rd51+4];
$L__BB0_11:
	add.s32 	%r120, %r118, %r24;
	add.s32 	%r113, %r113, 4;
	add.s32 	%r112, %r112, %r8;
	add.s64 	%rd51, %rd51, 16;
	setp.ne.s32 	%p15, %r113, 0;
	@%p15 bra 	$L__BB0_3;
$L__BB0_12:
	setp.eq.s32 	%p16, %r4, 0;
	@%p16 bra 	$L__BB0_22;
	setp.eq.s32 	%p17, %r4, 1;
	@%p17 bra 	$L__BB0_19;
	mul.wide.u32 	%rd33, %r123, 4;
	add.s64 	%rd8, %rd4, %rd33;
	ld.global.u32 	%r121, [%rd8];
	setp.ge.u32 	%p18, %r3, %r121;
	@%p18 bra 	$L__BB0_16;
	add.s32 	%r85, %r120, %r3;
	mul.wide.u32 	%rd34, %r85, 16;
	add.s64 	%rd35, %rd3, %rd34;
	ld.global.f32 	%f19, [%rd35+4];
	ld.global.f32 	%f20, [%rd35+8];
	mul.f32 	%f21, %f1, %f19;
	cvt.rmi.s32.f32 	%r86, %f21;
	mul.f32 	%f22, %f2, %f20;
	cvt.rmi.s32.f32 	%r87, %f22;
	setp.ge.u32 	%p19, %r86, %r1;
	setp.ge.u32 	%p20, %r87, %r2;
	mad.lo.s32 	%r89, %r123, %r2, %r87;
	mad.lo.s32 	%r90, %r89, %r1, %r86;
	selp.b32 	%r91, -1, %r90, %p20;
	selp.b32 	%r92, -1, %r91, %p19;
	mul.wide.u32 	%rd36, %r85, 4;
	add.s64 	%rd37, %rd2, %rd36;
	st.global.u32 	[%rd37], %r92;
	add.s64 	%rd38, %rd1, %rd36;
	st.global.u32 	[%rd38], %r85;
	ld.global.u32 	%r121, [%rd8];
$L__BB0_16:
	add.s32 	%r36, %r121, %r120;
	ld.global.u32 	%r122, [%rd8+4];
	setp.ge.u32 	%p21, %r3, %r122;
	@%p21 bra 	$L__BB0_18;
	add.s32 	%r93, %r36, %r3;
	mul.wide.u32 	%rd39, %r93, 16;
	add.s64 	%rd40, %rd3, %rd39;
	ld.global.f32 	%f23, [%rd40+4];
	ld.global.f32 	%f24, [%rd40+8];
	mul.f32 	%f25, %f1, %f23;
	cvt.rmi.s32.f32 	%r94, %f25;
	mul.f32 	%f26, %f2, %f24;
	cvt.rmi.s32.f32 	%r95, %f26;
	setp.ge.u32 	%p22, %r94, %r1;
	setp.ge.u32 	%p23, %r95, %r2;
	mad.lo.s32 	%r97, %r2, %r123, %r2;
	add.s32 	%r98, %r95, %r97;
	mad.lo.s32 	%r99, %r98, %r1, %r94;
	selp.b32 	%r100, -1, %r99, %p23;
	selp.b32 	%r101, -1, %r100, %p22;
	mul.wide.u32 	%rd41, %r93, 4;
	add.s64 	%rd42, %rd2, %rd41;
	st.global.u32 	[%rd42], %r101;
	add.s64 	%rd43, %rd1, %rd41;
	st.global.u32 	[%rd43], %r93;
	ld.global.u32 	%r122, [%rd8+4];
$L__BB0_18:
	add.s32 	%r120, %r122, %r36;
	add.s32 	%r123, %r123, 2;
$L__BB0_19:
	and.b32  	%r102, %r44, 1;
	setp.eq.b32 	%p24, %r102, 1;
	not.pred 	%p25, %p24;
	@%p25 bra 	$L__BB0_22;
	mul.wide.u32 	%rd44, %r123, 4;
	add.s64 	%rd45, %rd4, %rd44;
	ld.global.u32 	%r103, [%rd45];
	setp.ge.u32 	%p26, %r3, %r103;
	@%p26 bra 	$L__BB0_22;
	add.s32 	%r104, %r120, %r3;
	mul.wide.u32 	%rd46, %r104, 16;
	add.s64 	%rd47, %rd3, %rd46;
	ld.global.f32 	%f27, [%rd47+4];
	ld.global.f32 	%f28, [%rd47+8];
	mul.f32 	%f29, %f1, %f27;
	cvt.rmi.s32.f32 	%r105, %f29;
	mul.f32 	%f30, %f2, %f28;
	cvt.rmi.s32.f32 	%r106, %f30;
	setp.ge.u32 	%p27, %r105, %r1;
	setp.ge.u32 	%p28, %r106, %r2;
	mad.lo.s32 	%r108, %r123, %r2, %r106;
	mad.lo.s32 	%r109, %r108, %r1, %r105;
	selp.b32 	%r110, -1, %r109, %p28;
	selp.b32 	%r111, -1, %r110, %p27;
	mul.wide.u32 	%rd48, %r104, 4;
	add.s64 	%rd49, %rd2, %rd48;
	st.global.u32 	[%rd49], %r111;
	add.s64 	%rd50, %rd1, %rd48;
	st.global.u32 	[%rd50], %r104;
$L__BB0_22:
	ret;

}
.entry _Z25mprts_reorder_and_offsetsiP6float4S0_S0_S0_PjS1_S1_i(
	.param .u32 _Z25mprts_reorder_and_offsetsiP6float4S0_S0_S0_PjS1_S1_i_param_0,
	.param .u64 .ptr .align 1 _Z25mprts_reorder_and_offsetsiP6float4S0_S0_S0_PjS1_S1_i_param_1,
	.param .u64 .ptr .align 1 _Z25mprts_reorder_and_offsetsiP6float4S0_S0_S0_PjS1_S1_i_param_2,
	.param .u64 .ptr .align 1 _Z25mprts_reorder_and_offsetsiP6float4S0_S0_S0_PjS1_S1_i_param_3,
	.param .u64 .ptr .align 1 _Z25mprts_reorder_and_offsetsiP6float4S0_S0_S0_PjS1_S1_i_param_4,
	.param .u64 .ptr .align 1 _Z25mprts_reorder_and_offsetsiP6float4S0_S0_S0_PjS1_S1_i_param_5,
	.param .u64 .ptr .align 1 _Z25mprts_reorder_and_offsetsiP6float4S0_S0_S0_PjS1_S1_i_param_6,
	.param .u64 .ptr .align 1 _Z25mprts_reorder_and_offsetsiP6float4S0_S0_S0_PjS1_S1_i_param_7,
	.param .u32 _Z25mprts_reorder_and_offsetsiP6float4S0_S0_S0_PjS1_S1_i_param_8
)
{
	.reg .pred 	%p<13>;
	.reg .b32 	%r<46>;
	.reg .b32 	%f<9>;
	.reg .b64 	%rd<35>;

	ld.param.u32 	%r25, [_Z25mprts_reorder_and_offsetsiP6float4S0_S0_S0_PjS1_S1_i_param_0];
	ld.param.u64 	%rd3, [_Z25mprts_reorder_and_offsetsiP6float4S0_S0_S0_PjS1_S1_i_param_1];
	ld.param.u64 	%rd4, [_Z25mprts_reorder_and_offsetsiP6float4S0_S0_S0_PjS1_S1_i_param_2];
	ld.param.u64 	%rd5, [_Z25mprts_reorder_and_offsetsiP6float4S0_S0_S0_PjS1_S1_i_param_3];
	ld.param.u64 	%rd6, [_Z25mprts_reorder_and_offsetsiP6float4S0_S0_S0_PjS1_S1_i_param_4];
	ld.param.u64 	%rd8, [_Z25mprts_reorder_and_offsetsiP6float4S0_S0_S0_PjS1_S1_i_param_5];
	ld.param.u64 	%rd7, [_Z25mprts_reorder_and_offsetsiP6float4S0_S0_S0_PjS1_S1_i_param_6];
	ld.param.u64 	%rd9, [_Z25mprts_reorder_and_offsetsiP6float4S0_S0_S0_PjS1_S1_i_param_7];
	ld.param.u32 	%r37, [_Z25mprts_reorder_and_offsetsiP6float4S0_S0_S0_PjS1_S1_i_param_8];
	cvta.to.global.u64 	%rd1, %rd9;
	cvta.to.global.u64 	%rd2, %rd8;
	mov.u32 	%r27, %tid.x;
	mov.u32 	%r28, %ctaid.x;
	shl.b32 	%r29, %r28, 9;
	add.s32 	%r1, %r29, %r27;
	setp.gt.s32 	%p1, %r1, %r25;
	@%p1 bra 	$L__BB1_18;
	setp.ge.s32 	%p2, %r1, %r25;
	@%p2 bra 	$L__BB1_3;
	cvta.to.global.u64 	%rd10, %rd5;
	mul.wide.s32 	%rd11, %r1, 16;
	add.s64 	%rd12, %rd10, %rd11;
	cvta.to.global.u64 	%rd13, %rd7;
	mul.wide.s32 	%rd14, %r1, 4;
	add.s64 	%rd15, %rd13, %rd14;
	ld.global.u32 	%r30, [%rd15];
	cvta.to.global.u64 	%rd16, %rd3;
	mul.wide.u32 	%rd17, %r30, 16;
	add.s64 	%rd18, %rd16, %rd17;
	ld.global.v4.f32 	{%f1, %f2, %f3, %f4}, [%rd18];
	st.global.v4.f32 	[%rd12], {%f1, %f2, %f3, %f4};
	cvta.to.global.u64 	%rd19, %rd6;
	add.s64 	%rd20, %rd19, %rd11;
	ld.global.u32 	%r31, [%rd15];
	cvta.to.global.u64 	%rd21, %rd4;
	mul.wide.u32 	%rd22, %r31, 16;
	add.s64 	%rd23, %rd21, %rd22;
	ld.global.v4.f32 	{%f5, %f6, %f7, %f8}, [%rd23];
	st.global.v4.f32 	[%rd20], {%f5, %f6, %f7, %f8};
	add.s64 	%rd24, %rd2, %rd14;
	ld.global.u32 	%r37, [%rd24];
$L__BB1_3:
	setp.lt.s32 	%p3, %r1, 1;
	mov.b32 	%r41, 0;
	@%p3 bra 	$L__BB1_5;
	add.s32 	%r33, %r1, -1;
	mul.wide.u32 	%rd25, %r33, 4;
	add.s64 	%rd26, %rd2, %rd25;
	ld.global.u32 	%r34, [%rd26];
	add.s32 	%r41, %r34, 1;
$L__BB1_5:
	setp.lt.s32 	%p4, %r37, %r41;
	@%p4 bra 	$L__BB1_18;
	sub.s32 	%r35, %r37, %r41;
	add.s32 	%r6, %r35, 1;
	and.b32  	%r7, %r6, 15;
	setp.lt.u32 	%p5, %r35, 15;
	@%p5 bra 	$L__BB1_9;
	and.b32  	%r36, %r6, -16;
	neg.s32 	%r39, %r36;
$L__BB1_8:
	.pragma "nounroll";
	mul.wide.s32 	%rd27, %r41, 4;
	add.s64 	%rd28, %rd1, %rd27;
	st.global.u32 	[%rd28], %r1;
	st.global.u32 	[%rd28+4], %r1;
	st.global.u32 	[%rd28+8], %r1;
	st.global.u32 	[%rd28+12], %r1;
	st.global.u32 	[%rd28+16], %r1;
	st.global.u32 	[%rd28+20], %r1;
	st.global.u32 	[%rd28+24], %r1;
	st.global.u32 	[%rd28+28], %r1;
	st.global.u32 	[%rd28+32], %r1;
	st.global.u32 	[%rd28+36], %r1;
	st.global.u32 	[%rd28+40], %r1;
	st.global.u32 	[%rd28+44], %r1;
	st.global.u32 	[%rd28+48], %r1;
	st.global.u32 	[%rd28+52], %r1;
	st.global.u32 	[%rd28+56], %r1;
	st.global.u32 	[%rd28+60], %r1;
	add.s32 	%r41, %r41, 16;
	add.s32 	%r39, %r39, 16;
	setp.ne.s32 	%p6, %r39, 0;
	@%p6 bra 	$L__BB1_8;
$L__BB1_9:
	setp.eq.s32 	%p7, %r7, 0;
	@%p7 bra 	$L__BB1_18;
	and.b32  	%r14, %r6, 7;
	setp.lt.u32 	%p8, %r7, 8;
	@%p8 bra 	$L__BB1_12;
	mul.wide.s32 	%rd29, %r41, 4;
	add.s64 	%rd30, %rd1, %rd29;
	st.global.u32 	[%rd30], %r1;
	st.global.u32 	[%rd30+4], %r1;
	st.global.u32 	[%rd30+8], %r1;
	st.global.u32 	[%rd30+12], %r1;
	st.global.u32 	[%rd30+16], %r1;
	st.global.u32 	[%rd30+20], %r1;
	st.global.u32 	[%rd30+24], %r1;
	st.global.u32 	[%rd30+28], %r1;
	add.s32 	%r41, %r41, 8;
$L__BB1_12:
	setp.eq.s32 	%p9, %r14, 0;
	@%p9 bra 	$L__BB1_18;
	and.b32  	%r17, %r6, 3;
	setp.lt.u32 	%p10, %r14, 4;
	@%p10 bra 	$L__BB1_15;
	mul.wide.s32 	%rd31, %r41, 4;
	add.s64 	%rd32, %rd1, %rd31;
	st.global.u32 	[%rd32], %r1;
	st.global.u32 	[%rd32+4], %r1;
	st.global.u32 	[%rd32+8], %r1;
	st.global.u32 	[%rd32+12], %r1;
	add.s32 	%r41, %r41, 4;
$L__BB1_15:
	setp.eq.s32 	%p11, %r17, 0;
	@%p11 bra 	$L__BB1_18;
	neg.s32 	%r44, %r17;
$L__BB1_17:
	.pragma "nounroll";
	mul.wide.s32 	%rd33, %r41, 4;
	add.s64 	%rd34, %rd1, %rd33;
	st.global.u32 	[%rd34], %r1;
	add.s32 	%r41, %r41, 1;
	add.s32 	%r44, %r44, 1;
	setp.ne.s32 	%p12, %r44, 0;
	@%p12 bra 	$L__BB1_17;
$L__BB1_18:
	ret;

}
	// .globl	_ZN3cub18CUB_300001_SM_10006detail11EmptyKernelIvEEvv
.visible .entry _ZN3cub18CUB_300001_SM_10006detail11EmptyKernelIvEEvv()
{


	ret;

}
	// .globl	_ZN3cub18CUB_300001_SM_10006detail10radix_sort31DeviceRadixSortSingleTileKernelINS1_5radix10policy_hubIjjyE10Policy1000ELNS0_9SortOrderE0EjjyNS1_21identity_decomposer_tEEEvPKT1_PSA_PKT2_PSE_T3_iiT4_
.visible .entry _ZN3cub18CUB_300001_SM_10006detail10radix_sort31DeviceRadixSortSingleTileKernelINS1_5radix10policy_hubIjjyE10Policy1000ELNS0_9SortOrderE0EjjyNS1_21identity_decomposer_tEEEvPKT1_PSA_PKT2_PSE_T3_iiT4_(
	.param .u64 .ptr .align 1 _ZN3cub18CUB_300001_SM_10006detail10radix_sort31DeviceRadixSortSingleTileKernelINS1_5radix10policy_hubIjjyE10Policy1000ELNS0_9SortOrderE0EjjyNS1_21identity_decomposer_tEEEvPKT1_PSA_PKT2_PSE_T3_iiT4__param_0,
	.param .u64 .ptr .align 1 _ZN3cub18CUB_300001_SM_10006detail10radix_sort31DeviceRadixSortSingleTileKernelINS1_5radix10policy_hubIjjyE10Policy1000ELNS0_9SortOrderE0EjjyNS1_21identity_decomposer_tEEEvPKT1_PSA_PKT2_PSE_T3_iiT4__param_1,
	.param .u64 .ptr .align 1 _ZN3cub18CUB_300001_SM_10006detail10radix_sort31DeviceRadixSortSingleTileKernelINS1_5radix10policy_hubIjjyE10Policy1000ELNS0_9SortOrderE0EjjyNS1_21identity_decomposer_tEEEvPKT1_PSA_PKT2_PSE_T3_iiT4__param_2,
	.param .u64 .ptr .align 1 _ZN3cub18CUB_300001_SM_10006detail10radix_sort31DeviceRadixSortSingleTileKernelINS1_5radix10policy_hubIjjyE10Policy1000ELNS0_9SortOrderE0EjjyNS1_21identity_decomposer_tEEEvPKT1_PSA_PKT2_PSE_T3_iiT4__param_3,
	.param .u64 _ZN3cub18CUB_300001_SM_10006detail10radix_sort31DeviceRadixSortSingleTileKernelINS1_5radix10policy_hubIjjyE10Policy1000ELNS0_9SortOrderE0EjjyNS1_21identity_decomposer_tEEEvPKT1_PSA_PKT2_PSE_T3_iiT4__param_4,
	.param .u32 _ZN3cub18CUB_300001_SM_10006detail10radix_sort31DeviceRadixSortSingleTileKernelINS1_5radix10policy_hubIjjyE10Policy1000ELNS0_9SortOrderE0EjjyNS1_21identity_decomposer_tEEEvPKT1_PSA_PKT2_PSE_T3_iiT4__param_5,
	.param .u32 _ZN3cub18CUB_300001_SM_10006detail10radix_sort31DeviceRadixSortSingleTileKernelINS1_5radix10policy_hubIjjyE10Policy1000ELNS0_9SortOrderE0EjjyNS1_21identity_decomposer_tEEEvPKT1_PSA_PKT2_PSE_T3_iiT4__param_6,
	.param .align 1 .b8 _ZN3cub18CUB_300001_SM_10006detail10radix_sort31DeviceRadixSortSingleTileKernelINS1_5radix10policy_hubIjjyE10Policy1000ELNS0_9SortOrderE0EjjyNS1_21identity_decomposer_tEEEvPKT1_PSA_PKT2_PSE_T3_iiT4__param_7[1]
)
.maxntid 256
.minnctapersm 1
{
	.reg .pred 	%p<73>;
	.reg .b16 	%rs<39>;
	.reg .b32 	%r<862>;
	.reg .b64 	%rd<37>;
	// demoted variable
	.shared .align 16 .b8 _ZZN3cub18CUB_300001_SM_10006detail10radix_sort31DeviceRadixSortSingleTileKernelINS1_5radix10policy_hubIjjyE10Policy1000ELNS0_9SortOrderE0EjjyNS1_21identity_decomposer_tEEEvPKT1_PSA_PKT2_PSE_T3_iiT4_E12temp_storage[33856];
	ld.param.u64 	%rd10, [_ZN3cub18CUB_300001_SM_10006detail10radix_sort31DeviceRadixSortSingleTileKernelINS1_5radix10policy_hubIjjyE10Policy1000ELNS0_9SortOrderE0EjjyNS1_21identity_decomposer_tEEEvPKT1_PSA_PKT2_PSE_T3_iiT4__param_0];
	ld.param.u64 	%rd6, [_ZN3cub18CUB_300001_SM_10006detail10radix_sort31DeviceRadixSortSingleTileKernelINS1_5radix10policy_hubIjjyE10Policy1000ELNS0_9SortOrderE0EjjyNS1_21identity_decomposer_tEEEvPKT1_PSA_PKT2_PSE_T3_iiT4__param_1];
	ld.param.u64 	%rd7, [_ZN3cub18CUB_300001_SM_10006detail10radix_sort31DeviceRadixSortSingleTileKernelINS1_5radix10policy_hubIjjyE10Policy1000ELNS0_9SortOrderE0EjjyNS1_21identity_decomposer_tEEEvPKT1_PSA_PKT2_PSE_T3_iiT4__param_2];
	ld.param.u64 	%rd8, [_ZN3cub18CUB_300001_SM_10006detail10radix_sort31DeviceRadixSortSingleTileKernelINS1_5radix10policy_hubIjjyE10Policy1000ELNS0_9SortOrderE0EjjyNS1_21identity_decomposer_tEEEvPKT1_PSA_PKT2_PSE_T3_iiT4__param_3];
	ld.param.u64 	%rd9, [_ZN3cub18CUB_300001_SM_10006detail10radix_sort31DeviceRadixSortSingleTileKernelINS1_5radix10policy_hubIjjyE10Policy1000ELNS0_9SortOrderE0EjjyNS1_21identity_decomposer_tEEEvPKT1_PSA_PKT2_PSE_T3_iiT4__param_4];
	ld.param.u32 	%r303, [_ZN3cub18CUB_300001_SM_10006detail10radix_sort31DeviceRadixSortSingleTileKernelINS1_5radix10policy_hubIjjyE10Policy1000ELNS0_9SortOrderE0EjjyNS1_21identity_decomposer_tEEEvPKT1_PSA_PKT2_PSE_T3_iiT4__param_5];
	ld.param.u32 	%r304, [_ZN3cub18CUB_300001_SM_10006detail10radix_sort31DeviceRadixSortSingleTileKernelINS1_5radix10policy_hubIjjyE10Policy1000ELNS0_9SortOrderE0EjjyNS1_21identity_decomposer_tEEEvPKT1_PSA_PKT2_PSE_T3_iiT4__param_6];
	cvta.to.global.u64 	%rd11, %rd10;
	cvt.u32.u64 	%r1, %rd9;
	mov.u32 	%r2, %tid.x;
	mul.lo.s32 	%r3, %r2, 19;
	setp.ge.s32 	%p1, %r3, %r1;
	mul.wide.u32 	%rd12, %r3, 4;
	add.s64 	%rd1, %rd11, %rd12;
	mov.b32 	%r840, -1;
	@%p1 bra 	$L__BB3_2;
	ld.global.u32 	%r840, [%rd1];
$L__BB3_2:
	add.s32 	%r6, %r3, 1;
	setp.ge.s32 	%p2, %r6, %r1;
	mov.b32 	%r839, -1;
	@%p2 bra 	$L__BB3_4;
	ld.global.u32 	%r839, [%rd1+4];
$L__BB3_4:
	add.s32 	%r9, %r3, 2;
	setp.ge.s32 	%p3, %r9, %r1;
	mov.b32 	%r838, -1;
	@%p3 bra 	$L__BB3_6;
	ld.global.u32 	%r838, [%rd1+8];
$L__BB3_6:
	add.s32 	%r12, %r3, 3;
	setp.ge.s32 	%p4, %r12, %r1;
	mov.b32 	%r837, -1;
	@%p4 bra 	$L__BB3_8;
	ld.global.u32 	%r837, [%rd1+12];
$L__BB3_8:
	add.s32 	%r15, %r3, 4;
	setp.ge.s32 	%p5, %r15, %r1;
	mov.b32 	%r836, -1;
	@%p5 bra 	$L__BB3_10;
	ld.global.u32 	%r836, [%rd1+16];
$L__BB3_10:
	add.s32 	%r18, %r3, 5;
	setp.ge.s32 	%p6, %r18, %r1;
	mov.b32 	%r835, -1;
	@%p6 bra 	$L__BB3_12;
	ld.global.u32 	%r835, [%rd1+20];
$L__BB3_12:
	add.s32 	%r21, %r3, 6;
	setp.ge.s32 	%p7, %r21, %r1;
	mov.b32 	%r834, -1;
	@%p7 bra 	$L__BB3_14;
	ld.global.u32 	%r834, [%rd1+24];
$L__BB3_14:
	add.s32 	%r24, %r3, 7;
	setp.ge.s32 	%p8, %r24, %r1;
	mov.b32 	%r833, -1;
	@%p8 bra 	$L__BB3_16;
	ld.global.u32 	%r833, [%rd1+28];
$L__BB3_16:
	add.s32 	%r27, %r3, 8;
	setp.ge.s32 	%p9, %r27, %r1;
	mov.b32 	%r832, -1;
	@%p9 bra 	$L__BB3_18;
	ld.global.u32 	%r832, [%rd1+32];
$L__BB3_18:
	add.s32 	%r30, %r3, 9;
	setp.ge.s32 	%p10, %r30, %r1;
	mov.b32 	%r831, -1;
	@%p10 bra 	$L__BB3_20;
	ld.global.u32 	%r831, [%rd1+36];
$L__BB3_20:
	add.s32 	%r33, %r3, 10;
	setp.ge.s32 	%p11, %r33, %r1;
	mov.b32 	%r830, -1;
	@%p11 bra 	$L__BB3_22;
	ld.global.u32 	%r830, [%rd1+40];
$L__BB3_22:
	add.s32 	%r36, %r3, 11;
	setp.ge.s32 	%p12, %r36, %r1;
	mov.b32 	%r829, -1;
	@%p12 bra 	$L__BB3_24;
	ld.global.u32 	%r829, [%rd1+44];
$L__BB3_24:
	add.s32 	%r39, %r3, 12;
	setp.ge.s32 	%p13, %r39, %r1;
	mov.b32 	%r828, -1;
	@%p13 bra 	$L__BB3_26;
	ld.global.u32 	%r828, [%rd1+48];
$L__BB3_26:
	add.s32 	%r42, %r3, 13;
	setp.ge.s32 	%p14, %r42, %r1;
	mov.b32 	%r827, -1;
	@%p14 bra 	$L__BB3_28;
	ld.global.u32 	%r827, [%rd1+52];
$L__BB3_28:
	add.s32 	%r45, %r3, 14;
	setp.ge.s32 	%p15, %r45, %r1;
	mov.b32 	%r826, -1;
	@%p15 bra 	$L__BB3_30;
	ld.global.u32 	%r826, [%rd1+56];
$L__BB3_30:
	add.s32 	%r48, %r3, 15;
	setp.ge.s32 	%p16, %r48, %r1;
	mov.b32 	%r825, -1;
	@%p16 bra 	$L__BB3_32;
	ld.global.u32 	%r825, [%rd1+60];
$L__BB3_32:
	add.s32 	%r51, %r3, 16;
	setp.ge.s32 	%p17, %r51, %r1;
	mov.b32 	%r824, -1;
	@%p17 bra 	$L__BB3_34;
	ld.global.u32 	%r824, [%rd1+64];
$L__BB3_34:
	add.s32 	%r54, %r3, 17;
	setp.ge.s32 	%p18, %r54, %r1;
	mov.b32 	%r823, -1;
	@%p18 bra 	$L__BB3_36;
	ld.global.u32 	%r823, [%rd1+68];
$L__BB3_36:
	add.s32 	%r57, %r3, 18;
	setp.ge.s32 	%p19, %r57, %r1;
	mov.b32 	%r822, -1;
	@%p19 bra 	$L__BB3_38;
	ld.global.u32 	%r822, [%rd1+72];
$L__BB3_38:
	bar.sync 	0;
	mov.b64 	{%r325, %r326}, %rd9;
	shfl.sync.idx.b32	%r60|%p20, %r325, 0, 31, -1;
	shfl.sync.idx.b32	%r327|%p21, %r326, 0, 31, -1;
	mov.b64 	%rd2, {%r60, %r327};
	setp.ge.s32 	%p22, %r3, %r60;
	cvta.to.global.u64 	%rd13, %rd7;
	add.s64 	%rd3, %rd13, %rd12;
	@%p22 bra 	$L__BB3_40;
	ld.global.u32 	%r859, [%rd3];
$L__BB3_40:
	setp.ge.s32 	%p23, %r6, %r60;
	@%p23 bra 	$L__BB3_42;
	ld.global.u32 	%r858, [%rd3+4];
$L__BB3_42:
	setp.ge.s32 	%p24, %r9, %r60;
	@%p24 bra 	$L__BB3_44;
	ld.global.u32 	%r857, [%rd3+8];
$L__BB3_44:
	setp.ge.s32 	%p25, %r12, %r60;
	@%p25 bra 	$L__BB3_46;
	ld.global.u32 	%r856, [%rd3+12];
$L__BB3_46:
	setp.ge.s32 	%p26, %r15, %r60;
	@%p26 bra 	$L__BB3_48;
	ld.global.u32 	%r855, [%rd3+16];
$L__BB3_48:
	setp.ge.s32 	%p27, %r18, %r60;
	@%p27 bra 	$L__BB3_50;
	ld.global.u32 	%r854, [%rd3+20];
$L__BB3_50:
	setp.ge.s32 	%p28, %r21, %r60;
	@%p28 bra 	$L__BB3_52;
	ld.global.u32 	%r853, [%rd3+24];
$L__BB3_52:
	setp.ge.s32 	%p29, %r24, %r60;
	@%p29 bra 	$L__BB3_54;
	ld.global.u32 	%r852, [%rd3+28];
$L__BB3_54:
	setp.ge.s32 	%p30, %r27, %r60;
	@%p30 bra 	$L__BB3_56;
	ld.global.u32 	%r851, [%rd3+32];
$L__BB3_56:
	setp.ge.s32 	%p31, %r30, %r60;
	@%p31 bra 	$L__BB3_58;
	ld.global.u32 	%r850, [%rd3+36];
$L__BB3_58:
	setp.ge.s32 	%p32, %r33, %r60;
	@%p32 bra 	$L__BB3_60;
	ld.global.u32 	%r849, [%rd3+40];
$L__BB3_60:
	setp.ge.s32 	%p33, %r36, %r60;
	@%p33 bra 	$L__BB3_62;
	ld.global.u32 	%r848, [%rd3+44];
$L__BB3_62:
	setp.ge.s32 	%p34, %r39, %r60;
	@%p34 bra 	$L__BB3_64;
	ld.global.u32 	%r847, [%rd3+48];
$L__BB3_64:
	setp.ge.s32 	%p35, %r42, %r60;
	@%p35 bra 	$L__BB3_66;
	ld.global.u32 	%r846, [%rd3+52];
$L__BB3_66:
	setp.ge.s32 	%p36, %r45, %r60;
	@%p36 bra 	$L__BB3_68;
	ld.global.u32 	%r845, [%rd3+56];
$L__BB3_68:
	setp.ge.s32 	%p37, %r48, %r60;
	@%p37 bra 	$L__BB3_70;
	ld.global.u32 	%r844, [%rd3+60];
$L__BB3_70:
	setp.ge.s32 	%p38, %r51, %r60;
	@%p38 bra 	$L__BB3_72;
	ld.global.u32 	%r843, [%rd3+64];
$L__BB3_72:
	setp.ge.s32 	%p39, %r54, %r60;
	@%p39 bra 	$L__BB3_74;
	ld.global.u32 	%r842, [%rd3+68];
$L__BB3_74:
	setp.ge.s32 	%p40, %r57, %r60;
	@%p40 bra 	$L__BB3_76;
	ld.global.u32 	%r841, [%rd3+72];
$L__BB3_76:
	bar.sync 	0;
	shr.u32 	%r99, %r2, 5;
	shl.b32 	%r347, %r2, 2;
	mov.u32 	%r348, _ZZN3cub18CUB_300001_SM_10006detail10radix_sort31DeviceRadixSortSingleTileKernelINS1_5radix10policy_hubIjjyE10Policy1000ELNS0_9SortOrderE0EjjyNS1_21identity_decomposer_tEEEvPKT1_PSA_PKT2_PSE_T3_iiT4_E12temp_storage;
	add.s32 	%r100, %r348, %r347;
	shl.b32 	%r349, %r2, 7;
	add.s32 	%r101, %r100, %r349;
	shl.b32 	%r350, %r99, 2;
	add.s32 	%r351, %r348, %r350;
	add.s32 	%r102, %r351, 33792;
	mad.lo.s32 	%r103, %r2, -56, %r101;
	add.s32 	%r821, %r303, 6;
	sub.s32 	%r820, %r304, %r303;
$L__BB3_77:
	add.s32 	%r411, %r821, -6;
	min.s32 	%r354, %r820, 6;
	mov.b32 	%r440, 0;
	st.shared.u32 	[%r100], %r440;
	st.shared.u32 	[%r100+1024], %r440;
	st.shared.u32 	[%r100+2048], %r440;
	st.shared.u32 	[%r100+3072], %r440;
	st.shared.u32 	[%r100+4096], %r440;
	st.shared.u32 	[%r100+5120], %r440;
	st.shared.u32 	[%r100+6144], %r440;
	st.shared.u32 	[%r100+7168], %r440;
	st.shared.u32 	[%r100+8192], %r440;
	st.shared.u32 	[%r100+9216], %r440;
	st.shared.u32 	[%r100+10240], %r440;
	st.shared.u32 	[%r100+11264], %r440;
	st.shared.u32 	[%r100+12288], %r440;
	st.shared.u32 	[%r100+13312], %r440;
	st.shared.u32 	[%r100+14336], %r440;
	st.shared.u32 	[%r100+15360], %r440;
	st.shared.u32 	[%r100+16384], %r440;
	st.shared.u32 	[%r100+17408], %r440;
	st.shared.u32 	[%r100+18432], %r440;
	st.shared.u32 	[%r100+19456], %r440;
	st.shared.u32 	[%r100+20480], %r440;
	st.shared.u32 	[%r100+21504], %r440;
	st.shared.u32 	[%r100+22528], %r440;
	st.shared.u32 	[%r100+23552], %r440;
	st.shared.u32 	[%r100+24576], %r440;
	st.shared.u32 	[%r100+25600], %r440;
	st.shared.u32 	[%r100+26624], %r440;
	st.shared.u32 	[%r100+27648], %r440;
	st.shared.u32 	[%r100+28672], %r440;
	st.shared.u32 	[%r100+29696], %r440;
	st.shared.u32 	[%r100+30720], %r440;
	st.shared.u32 	[%r100+31744], %r440;
	st.shared.u32 	[%r100+32768], %r440;
	// begin inline asm
	bmsk.clamp.b32 %r352, %r440, %r354;
	// end inline asm
	// begin inline asm
	shr.b32 %r355, %r840, %r411;
	// end inline asm
	and.b32  	%r443, %r352, %r355;
	shl.b32 	%r444, %r443, 10;
	and.b32  	%r445, %r444, 31744;
	add.s32 	%r446, %r100, %r445;
	shr.u32 	%r447, %r443, 4;
	and.b32  	%r448, %r447, 268435454;
	add.s32 	%r147, %r446, %r448;
	ld.shared.u16 	%rs1, [%r147];
	add.s16 	%rs20, %rs1, 1;
	st.shared.u16 	[%r147], %rs20;
	// begin inline asm
	shr.b32 %r358, %r839, %r411;
	// end inline asm
	and.b32  	%r449, %r352, %r358;
	shl.b32 	%r450, %r449, 10;
	and.b32  	%r451, %r450, 31744;
	add.s32 	%r452, %r100, %r451;
	shr.u32 	%r453, %r449, 4;
	and.b32  	%r454, %r453, 268435454;
	add.s32 	%r148, %r452, %r454;
	ld.shared.u16 	%rs2, [%r148];
	add.s16 	%rs21, %rs2, 1;
	st.shared.u16 	[%r148], %rs21;
	// begin inline asm
	shr.b32 %r361, %r838, %r411;
	// end inline asm
	and.b32  	%r455, %r352, %r361;
	shl.b32 	%r456, %r455, 10;
	and.b32  	%r457, %r456, 31744;
	add.s32 	%r458, %r100, %r457;
	shr.u32 	%r459, %r455, 4;
	and.b32  	%r460, %r459, 268435454;
	add.s32 	%r149, %r458, %r460;
	ld.shared.u16 	%rs3, [%r149];
	add.s16 	%rs22, %rs3, 1;
	st.shared.u16 	[%r149], %rs22;
	// begin inline asm
	shr.b32 %r364, %r837, %r411;
	// end inline asm
	and.b32  	%r461, %r352, %r364;
	shl.b32 	%r462, %r461, 10;
	and.b32  	%r463, %r462, 31744;
	add.s32 	%r464, %r100, %r463;
	shr.u32 	%r465, %r461, 4;
	and.b32  	%r466, %r465, 268435454;
	add.s32 	%r150, %r464, %r466;
	ld.shared.u16 	%rs4, [%r150];
	add.s16 	%rs23, %rs4, 1;
	st.shared.u16 	[%r150], %rs23;
	// begin inline asm
	shr.b32 %r367, %r836, %r411;
	// end inline asm
	and.b32  	%r467, %r352, %r367;
	shl.b32 	%r468, %r467, 10;
	and.b32  	%r469, %r468, 31744;
	add.s32 	%r470, %r100, %r469;
	shr.u32 	%r471, %r467, 4;
	and.b32  	%r472, %r471, 268435454;
	add.s32 	%r151, %r470, %r472;
	ld.shared.u16 	%rs5, [%r151];
	add.s16 	%rs24, %rs5, 1;
	st.shared.u16 	[%r151], %rs24;
	// begin inline asm
	shr.b32 %r370, %r835, %r411;
	// end inline asm
	and.b32  	%r473, %r352, %r370;
	shl.b32 	%r474, %r473, 10;
	and.b32  	%r475, %r474, 31744;
	add.s32 	%r476, %r100, %r475;
	shr.u32 	%r477, %r473, 4;
	and.b32  	%r478, %r477, 268435454;
	add.s32 	%r152, %r476, %r478;
	ld.shared.u16 	%rs6, [%r152];
	add.s16 	%rs25, %rs6, 1;
	st.shared.u16 	[%r152], %rs25;
	// begin inline asm
	shr.b32 %r373, %r834, %r411;
	// end inline asm
	and.b32  	%r479, %r352, %r373;
	shl.b32 	%r480, %r479, 10;
	and.b32  	%r481, %r480, 31744;
	add.s32 	%r482, %r100, %r481;
	shr.u32 	%r483, %r479, 4;
	and.b32  	%r484, %r483, 268435454;
	add.s32 	%r153, %r482, %r484;
	ld.shared.u16 	%rs7, [%r153];
	add.s16 	%rs26, %rs7, 1;
	st.shared.u16 	[%r153], %rs26;
	// begin inline asm
	shr.b32 %r376, %r833, %r411;
	// end inline asm
	and.b32  	%r485, %r352, %r376;
	shl.b32 	%r486, %r485, 10;
	and.b32  	%r487, %r486, 31744;
	add.s32 	%r488, %r100, %r487;
	shr.u32 	%r489, %r485, 4;
	and.b32  	%r490, %r489, 268435454;
	add.s32 	%r154, %r488, %r490;
	ld.shared.u16 	%rs8, [%r154];
	add.s16 	%rs27, %rs8, 1;
	st.shared.u16 	[%r154], %rs27;
	// begin inline asm
	shr.b32 %r379, %r832, %r411;
	// end inline asm
	and.b32  	%r491, %r352, %r379;
	shl.b32 	%r492, %r491, 10;
	and.b32  	%r493, %r492, 31744;
	add.s32 	%r494, %r100, %r493;
	shr.u32 	%r495, %r491, 4;
	and.b32  	%r496, %r495, 268435454;
	add.s32 	%r155, %r494, %r496;
	ld.shared.u16 	%rs9, [%r155];
	add.s16 	%rs28, %rs9, 1;
	st.shared.u16 	[%r155], %rs28;
	// begin inline asm
	shr.b32 %r382, %r831, %r411;
	// end inline asm
	and.b32  	%r497, %r352, %r382;
	shl.b32 	%r498, %r497, 10;
	and.b32  	%r499, %r498, 31744;
	add.s32 	%r500, %r100, %r499;
	shr.u32 	%r501, %r497, 4;
	and.b32  	%r502, %r501, 268435454;
	add.s32 	%r156, %r500, %r502;
	ld.shared.u16 	%rs10, [%r156];
	add.s16 	%rs29, %rs10, 1;
	st.shared.u16 	[%r156], %rs29;
	// begin inline asm
	shr.b32 %r385, %r830, %r411;
	// end inline asm
	and.b32  	%r503, %r352, %r385;
	shl.b32 	%r504, %r503, 10;
	and.b32  	%r505, %r504, 31744;
	add.s32 	%r506, %r100, %r505;
	shr.u32 	%r507, %r503, 4;
	and.b32  	%r508, %r507, 268435454;
	add.s32 	%r157, %r506, %r508;
	ld.shared.u16 	%rs11, [%r157];
	add.s16 	%rs30, %rs11, 1;
	st.shared.u16 	[%r157], %rs30;
	// begin inline asm
	shr.b32 %r388, %r829, %r411;
	// end inline asm
	and.b32  	%r509, %r352, %r388;
	shl.b32 	%r510, %r509, 10;
	and.b32  	%r511, %r510, 31744;
	add.s32 	%r512, %r100, %r511;
	shr.u32 	%r513, %r509, 4;
	and.b32  	%r514, %r513, 268435454;
	add.s32 	%r158, %r512, %r514;
	ld.shared.u16 	%rs12, [%r158];
	add.s16 	%rs31, %rs12, 1;
	st.shared.u16 	[%r158], %rs31;
	// begin inline asm
	shr.b32 %r391, %r828, %r411;
	// end inline asm
	and.b32  	%r515, %r352, %r391;
	shl.b32 	%r516, %r515, 10;
	and.b32  	%r517, %r516, 31744;
	add.s32 	%r518, %r100, %r517;
	shr.u32 	%r519, %r515, 4;
	and.b32  	%r520, %r519, 268435454;
	add.s32 	%r159, %r518, %r520;
	ld.shared.u16 	%rs13, [%r159];
	add.s16 	%rs32, %rs13, 1;
	st.shared.u16 	[%r159], %rs32;
	// begin inline asm
	shr.b32 %r394, %r827, %r411;
	// end inline asm
	and.b32  	%r521, %r352, %r394;
	shl.b32 	%r522, %r521, 10;
	and.b32  	%r523, %r522, 31744;
	add.s32 	%r524, %r100, %r523;
	shr.u32 	%r525, %r521, 4;
	and.b32  	%r526, %r525, 268435454;
	add.s32 	%r160, %r524, %r526;
	ld.shared.u16 	%rs14, [%r160];
	add.s16 	%rs33, %rs14, 1;
	st.shared.u16 	[%r160], %rs33;
	// begin inline asm
	shr.b32 %r397, %r826, %r411;
	// end inline asm
	and.b32  	%r527, %r352, %r397;
	shl.b32 	%r528, %r527, 10;
	and.b32  	%r529, %r528, 31744;
	add.s32 	%r530, %r100, %r529;
	shr.u32 	%r531, %r527, 4;
	and.b32  	%r532, %r531, 268435454;
	add.s32 	%r161, %r530, %r532;
	ld.shared.u16 	%rs15, [%r161];
	add.s16 	%rs34, %rs15, 1;
	st.shared.u16 	[%r161], %rs34;
	// begin inline asm
	shr.b32 %r400, %r825, %r411;
	// end inline asm
	and.b32  	%r533, %r352, %r400;
	shl.b32 	%r534, %r533, 10;
	and.b32  	%r535, %r534, 31744;
	add.s32 	%r536, %r100, %r535;
	shr.u32 	%r537, %r533, 4;
	and.b32  	%r538, %r537, 268435454;
	add.s32 	%r162, %r536, %r538;
	ld.shared.u16 	%rs16, [%r162];
	add.s16 	%rs35, %rs16, 1;
	st.shared.u16 	[%r162], %rs35;
	// begin inline asm
	shr.b32 %r403, %r824, %r411;
	// end inline asm
	and.b32  	%r539, %r352, %r403;
	shl.b32 	%r540, %r539, 10;
	and.b32  	%r541, %r540, 31744;
	add.s32 	%r542, %r100, %r541;
	shr.u32 	%r543, %r539, 4;
	and.b32  	%r544, %r543, 268435454;
	add.s32 	%r163, %r542, %r544;
	ld.shared.u16 	%rs17, [%r163];
	add.s16 	%rs36, %rs17, 1;
	st.shared.u16 	[%r163], %rs36;
	// begin inline asm
	shr.b32 %r406, %r823, %r411;
	// end inline asm
	and.b32  	%r545, %r352, %r406;
	shl.b32 	%r546, %r545, 10;
	and.b32  	%r547, %r546, 31744;
	add.s32 	%r548, %r100, %r547;
	shr.u32 	%r549, %r545, 4;
	and.b32  	%r550, %r549, 268435454;
	add.s32 	%r164, %r548, %r550;
	ld.shared.u16 	%rs18, [%r164];
	add.s16 	%rs37, %rs18, 1;
	st.shared.u16 	[%r164], %rs37;
	// begin inline asm
	shr.b32 %r409, %r822, %r411;
	// end inline asm
	and.b32  	%r551, %r352, %r409;
	shl.b32 	%r552, %r551, 10;
	and.b32  	%r553, %r552, 31744;
	add.s32 	%r554, %r100, %r553;
	shr.u32 	%r555, %r551, 4;
	and.b32  	%r556, %r555, 268435454;
	add.s32 	%r165, %r554, %r556;
	ld.shared.u16 	%rs19, [%r165];
	add.s16 	%rs38, %rs19, 1;
	st.shared.u16 	[%r165], %rs38;
	bar.sync 	0;
	ld.shared.u32 	%r166, [%r101];
	ld.shared.u32 	%r557, [%r101+4];
	ld.shared.u32 	%r558, [%r101+8];
	ld.shared.u32 	%r559, [%r101+12];
	ld.shared.u32 	%r560, [%r101+16];
	ld.shared.u32 	%r561, [%r101+20];
	ld.shared.u32 	%r562, [%r101+24];
	ld.shared.u32 	%r563, [%r101+28];
	ld.shared.u32 	%r564, [%r101+32];
	ld.shared.u32 	%r565, [%r101+36];
	ld.shared.u32 	%r566, [%r101+40];
	ld.shared.u32 	%r567, [%r101+44];
	ld.shared.u32 	%r568, [%r101+48];
	ld.shared.u32 	%r569, [%r101+52];
	ld.shared.u32 	%r570, [%r101+56];
	ld.shared.u32 	%r571, [%r101+60];
	ld.shared.u32 	%r572, [%r101+64];
	ld.shared.u32 	%r573, [%r101+68];
	ld.shared.u32 	%r574, [%r101+72];
	ld.shared.u32 	%r575, [%r101+76];
	ld.shared.u32 	%r576, [%r101+80];
	ld.shared.u32 	%r577, [%r101+84];
	ld.shared.u32 	%r578, [%r101+88];
	ld.shared.u32 	%r579, [%r101+92];
	ld.shared.u32 	%r580, [%r101+96];
	ld.shared.u32 	%r581, [%r101+100];
	ld.shared.u32 	%r582, [%r101+104];
	ld.shared.u32 	%r583, [%r101+108];
	ld.shared.u32 	%r584, [%r101+112];
	ld.shared.u32 	%r585, [%r101+116];
	ld.shared.u32 	%r586, [%r101+120];
	ld.shared.u32 	%r587, [%r101+124];
	ld.shared.u32 	%r588, [%r101+128];
	add.s32 	%r167, %r557, %r166;
	add.s32 	%r168, %r558, %r167;
	add.s32 	%r169, %r559, %r168;
	add.s32 	%r170, %r560, %r169;
	add.s32 	%r171, %r561, %r170;
	add.s32 	%r172, %r562, %r171;
	add.s32 	%r173, %r563, %r172;
	add.s32 	%r174, %r564, %r173;
	add.s32 	%r175, %r565, %r174;
	add.s32 	%r176, %r566, %r175;
	add.s32 	%r177, %r567, %r176;
	add.s32 	%r178, %r568, %r177;
	add.s32 	%r179, %r569, %r178;
	add.s32 	%r180, %r570, %r179;
	add.s32 	%r181, %r571, %r180;
	add.s32 	%r182, %r572, %r181;
	add.s32 	%r183, %r573, %r182;
	add.s32 	%r184, %r574, %r183;
	add.s32 	%r185, %r575, %r184;
	add.s32 	%r186, %r576, %r185;
	add.s32 	%r187, %r577, %r186;
	add.s32 	%r188, %r578, %r187;
	add.s32 	%r189, %r579, %r188;
	add.s32 	%r190, %r580, %r189;
	add.s32 	%r191, %r581, %r190;
	add.s32 	%r192, %r582, %r191;
	add.s32 	%r193, %r583, %r192;
	add.s32 	%r194, %r584, %r193;
	add.s32 	%r195, %r585, %r194;
	add.s32 	%r196, %r586, %r195;
	add.s32 	%r197, %r587, %r196;
	add.s32 	%r417, %r588, %r197;
	// begin inline asm
	mov.u32 %r412, %laneid;
	// end inline asm
	mov.b32 	%r415, 1;
	mov.b32 	%r442, -1;
	// begin inline asm
	{  .reg .u32 r0;  .reg .pred p;  shfl.sync.up.b32 r0|p, %r417, %r415, %r440, %r442;  @p add.u32 r0, r0, %r417;  mov.u32 %r413, r0;}
	// end inline asm
	mov.b32 	%r421, 2;
	// begin inline asm
	{  .reg .u32 r0;  .reg .pred p;  shfl.sync.up.b32 r0|p, %r413, %r421, %r440, %r442;  @p add.u32 r0, r0, %r413;  mov.u32 %r419, r0;}
	// end inline asm
	mov.b32 	%r427, 4;
	// begin inline asm
	{  .reg .u32 r0;  .reg .pred p;  shfl.sync.up.b32 r0|p, %r419, %r427, %r440, %r442;  @p add.u32 r0, r0, %r419;  mov.u32 %r425, r0;}
	// end inline asm
	mov.b32 	%r433, 8;
	// begin inline asm
	{  .reg .u32 r0;  .reg .pred p;  shfl.sync.up.b32 r0|p, %r425, %r433, %r440, %r442;  @p add.u32 r0, r0, %r425;  mov.u32 %r431, r0;}
	// end inline asm
	mov.b32 	%r439, 16;
	// begin inline asm
	{  .reg .u32 r0;  .reg .pred p;  shfl.sync.up.b32 r0|p, %r431, %r439, %r440, %r442;  @p add.u32 r0, r0, %r431;  mov.u32 %r437, r0;}
	// end inline asm
	setp.ne.s32 	%p41, %r412, 31;
	@%p41 bra 	$L__BB3_79;
	st.shared.u32 	[%r102], %r437;
$L__BB3_79:
	sub.s32 	%r589, %r437, %r417;
	setp.gt.u32 	%p42, %r2, 31;
	setp.eq.s32 	%p43, %r99, 7;
	setp.eq.s32 	%p44, %r99, 6;
	setp.eq.s32 	%p45, %r99, 5;
	setp.eq.s32 	%p46, %r99, 4;
	setp.eq.s32 	%p47, %r99, 3;
	setp.eq.s32 	%p48, %r99, 2;
	setp.eq.s32 	%p49, %r99, 1;
	bar.sync 	0;
	ld.shared.v4.u32 	{%r590, %r591, %r592, %r593}, [_ZZN3cub18CUB_300001_SM_10006detail10radix_sort31DeviceRadixSortSingleTileKernelINS1_5radix10policy_hubIjjyE10Policy1000ELNS0_9SortOrderE0EjjyNS1_21identity_decomposer_tEEEvPKT1_PSA_PKT2_PSE_T3_iiT4_E12temp_storage+33792];
	selp.b32 	%r594, %r590, %r860, %p49;
	add.s32 	%r595, %r591, %r590;
	selp.b32 	%r596, %r595, %r594, %p48;
	add.s32 	%r597, %r595, %r592;
	selp.b32 	%r598, %r597, %r596, %p47;
	add.s32 	%r599, %r597, %r593;
	selp.b32 	%r600, %r599, %r598, %p46;
	ld.shared.v4.u32 	{%r601, %r602, %r603, %r604}, [_ZZN3cub18CUB_300001_SM_10006detail10radix_sort31DeviceRadixSortSingleTileKernelINS1_5radix10policy_hubIjjyE10Policy1000ELNS0_9SortOrderE0EjjyNS1_21identity_decomposer_tEEEvPKT1_PSA_PKT2_PSE_T3_iiT4_E12temp_storage+33808];
	add.s32 	%r605, %r599, %r601;
	selp.b32 	%r606, %r605, %r600, %p45;
	add.s32 	%r607, %r605, %r602;
	selp.b32 	%r608, %r607, %r606, %p44;
	add.s32 	%r609, %r607, %r603;
	selp.b32 	%r860, %r609, %r608, %p43;
	add.s32 	%r202, %r609, %r604;
	setp.ne.s32 	%p50, %r412, 0;
	selp.b32 	%r610, %r589, 0, %p50;
	add.s32 	%r611, %r860, %r610;
	or.pred  	%p51, %p42, %p50;
	selp.b32 	%r861, %r611, %r589, %p42;
	@%p51 bra 	$L__BB3_81;
	shl.b32 	%r861, %r202, 16;
	st.shared.u32 	[_ZZN3cub18CUB_300001_SM_10006detail10radix_sort31DeviceRadixSortSingleTileKernelINS1_5radix10policy_hubIjjyE10Policy1000ELNS0_9SortOrderE0EjjyNS1_21identity_decomposer_tEEEvPKT1_PSA_PKT2_PSE_T3_iiT4_E12temp_storage+33832], %r861;
$L__BB3_81:
	setp.eq.s32 	%p52, %r2, 0;
	bar.sync 	0;
	ld.shared.u32 	%r612, [_ZZN3cub18CUB_300001_SM_10006detail10radix_sort31DeviceRadixSortSingleTileKernelINS1_5radix10policy_hubIjjyE10Policy1000ELNS0_9SortOrderE0EjjyNS1_21identity_decomposer_tEEEvPKT1_PSA_PKT2_PSE_T3_iiT4_E12temp_storage+33832];
	selp.b32 	%r613, 0, %r612, %p52;
	add.s32 	%r614, %r861, %r613;
	add.s32 	%r615, %r166, %r614;
	add.s32 	%r616, %r167, %r614;
	add.s32 	%r617, %r168, %r614;
	add.s32 	%r618, %r169, %r614;
	add.s32 	%r619, %r170, %r614;
	add.s32 	%r620, %r171, %r614;
	add.s32 	%r621, %r172, %r614;
	add.s32 	%r622, %r173, %r614;
	add.s32 	%r623, %r174, %r614;
	add.s32 	%r624, %r175, %r614;
	add.s32 	%r625, %r176, %r614;
	add.s32 	%r626, %r177, %r614;
	add.s32 	%r627, %r178, %r614;
	add.s32 	%r628, %r179, %r614;
	add.s32 	%r629, %r180, %r614;
	add.s32 	%r630, %r181, %r614;
	add.s32 	%r631, %r182, %r614;
	add.s32 	%r632, %r183, %r614;
	add.s32 	%r633, %r184, %r614;
	add.s32 	%r634, %r185, %r614;
	add.s32 	%r635, %r186, %r614;
	add.s32 	%r636, %r187, %r614;
	add.s32 	%r637, %r188, %r614;
	add.s32 	%r638, %r189, %r614;
	add.s32 	%r639, %r190, %r614;
	add.s32 	%r640, %r191, %r614;
	add.s32 	%r641, %r192, %r614;
	add.s32 	%r642, %r193, %r614;
	add.s32 	%r643, %r194, %r614;
	add.s32 	%r644, %r195, %r614;
	add.s32 	%r645, %r196, %r614;
	add.s32 	%r646, %r197, %r614;
	st.shared.u32 	[%r101], %r614;
	st.shared.u32 	[%r101+4], %r615;
	st.shared.u32 	[%r101+8], %r616;
	st.shared.u32 	[%r101+12], %r617;
	st.shared.u32 	[%r101+16], %r618;
	st.shared.u32 	[%r101+20], %r619;
	st.shared.u32 	[%r101+24], %r620;
	st.shared.u32 	[%r101+28], %r621;
	st.shared.u32 	[%r101+32], %r622;
	st.shared.u32 	[%r101+36], %r623;
	st.shared.u32 	[%r101+40], %r624;
	st.shared.u32 	[%r101+44], %r625;
	st.shared.u32 	[%r101+48], %r626;
	st.shared.u32 	[%r101+52], %r627;
	st.shared.u32 	[%r101+56], %r628;
	st.shared.u32 	[%r101+60], %r629;
	st.shared.u32 	[%r101+64], %r630;
	st.shared.u32 	[%r101+68], %r631;
	st.shared.u32 	[%r101+72], %r632;
	st.shared.u32 	[%r101+76], %r633;
	st.shared.u32 	[%r101+80], %r634;
	st.shared.u32 	[%r101+84], %r635;
	st.shared.u32 	[%r101+88], %r636;
	st.shared.u32 	[%r101+92], %r637;
	st.shared.u32 	[%r101+96], %r638;
	st.shared.u32 	[%r101+100], %r639;
	st.shared.u32 	[%r101+104], %r640;
	st.shared.u32 	[%r101+108], %r641;
	st.shared.u32 	[%r101+112], %r642;
	st.shared.u32 	[%r101+116], %r643;
	st.shared.u32 	[%r101+120], %r644;
	st.shared.u32 	[%r101+124], %r645;
	st.shared.u32 	[%r101+128], %r646;
	bar.sync 	0;
	cvt.u32.u16 	%r647, %rs1;
	ld.shared.u16 	%r648, [%r147];
	add.s32 	%r206, %r648, %r647;
	cvt.u32.u16 	%r649, %rs2;
	ld.shared.u16 	%r650, [%r148];
	add.s32 	%r207, %r650, %r649;
	cvt.u32.u16 	%r651, %rs3;
	ld.shared.u16 	%r652, [%r149];
	add.s32 	%r208, %r652, %r651;
	cvt.u32.u16 	%r653, %rs4;
	ld.shared.u16 	%r654, [%r150];
	add.s32 	%r209, %r654, %r653;
	cvt.u32.u16 	%r655, %rs5;
	ld.shared.u16 	%r656, [%r151];
	add.s32 	%r210, %r656, %r655;
	cvt.u32.u16 	%r657, %rs6;
	ld.shared.u16 	%r658, [%r152];
	add.s32 	%r211, %r658, %r657;
	cvt.u32.u16 	%r659, %rs7;
	ld.shared.u16 	%r660, [%r153];
	add.s32 	%r212, %r660, %r659;
	cvt.u32.u16 	%r661, %rs8;
	ld.shared.u16 	%r662, [%r154];
	add.s32 	%r213, %r662, %r661;
	cvt.u32.u16 	%r663, %rs9;
	ld.shared.u16 	%r664, [%r155];
	add.s32 	%r214, %r664, %r663;
	cvt.u32.u16 	%r665, %rs10;
	ld.shared.u16 	%r666, [%r156];
	add.s32 	%r215, %r666, %r665;
	cvt.u32.u16 	%r667, %rs11;
	ld.shared.u16 	%r668, [%r157];
	add.s32 	%r216, %r668, %r667;
	cvt.u32.u16 	%r669, %rs12;
	ld.shared.u16 	%r670, [%r158];
	add.s32 	%r217, %r670, %r669;
	cvt.u32.u16 	%r671, %rs13;
	ld.shared.u16 	%r672, [%r159];
	add.s32 	%r218, %r672, %r671;
	cvt.u32.u16 	%r673, %rs14;
	ld.shared.u16 	%r674, [%r160];
	add.s32 	%r219, %r674, %r673;
	cvt.u32.u16 	%r675, %rs15;
	ld.shared.u16 	%r676, [%r161];
	add.s32 	%r220, %r676, %r675;
	cvt.u32.u16 	%r677, %rs16;
	ld.shared.u16 	%r678, [%r162];
	add.s32 	%r221, %r678, %r677;
	cvt.u32.u16 	%r679, %rs17;
	ld.shared.u16 	%r680, [%r163];
	add.s32 	%r222, %r680, %r679;
	cvt.u32.u16 	%r681, %rs18;
	ld.shared.u16 	%r682, [%r164];
	add.s32 	%r223, %r682, %r681;
	cvt.u32.u16 	%r683, %rs19;
	ld.shared.u16 	%r684, [%r165];
	add.s32 	%r224, %r684, %r683;
	bar.sync 	0;
	setp.lt.s32 	%p53, %r821, %r304;
	@%p53 bra 	$L__BB3_121;
	cvt.u64.u32 	%rd15, %r2;
	shl.b32 	%r685, %r206, 2;
	mov.u32 	%r686, _ZZN3cub18CUB_300001_SM_10006detail10radix_sort31DeviceRadixSortSingleTileKernelINS1_5radix10policy_hubIjjyE10Policy1000ELNS0_9SortOrderE0EjjyNS1_21identity_decomposer_tEEEvPKT1_PSA_PKT2_PSE_T3_iiT4_E12temp_storage;
	add.s32 	%r687, %r686, %r685;
	st.shared.u32 	[%r687], %r840;
	shl.b32 	%r688, %r207, 2;
	add.s32 	%r689, %r686, %r688;
	st.shared.u32 	[%r689], %r839;
	shl.b32 	%r690, %r208, 2;
	add.s32 	%r691, %r686, %r690;
	st.shared.u32 	[%r691], %r838;
	shl.b32 	%r692, %r209, 2;
	add.s32 	%r693, %r686, %r692;
	st.shared.u32 	[%r693], %r837;
	shl.b32 	%r694, %r210, 2;
	add.s32 	%r695, %r686, %r694;
	st.shared.u32 	[%r695], %r836;
	shl.b32 	%r696, %r211, 2;
	add.s32 	%r697, %r686, %r696;
	st.shared.u32 	[%r697], %r835;
	shl.b32 	%r698, %r212, 2;
	add.s32 	%r699, %r686, %r698;
	st.shared.u32 	[%r699], %r834;
	shl.b32 	%r700, %r213, 2;
	add.s32 	%r701, %r686, %r700;
	st.shared.u32 	[%r701], %r833;
	shl.b32 	%r702, %r214, 2;
	add.s32 	%r703, %r686, %r702;
	st.shared.u32 	[%r703], %r832;
	shl.b32 	%r704, %r215, 2;
	add.s32 	%r705, %r686, %r704;
	st.shared.u32 	[%r705], %r831;
	shl.b32 	%r706, %r216, 2;
	add.s32 	%r707, %r686, %r706;
	st.shared.u32 	[%r707], %r830;
	shl.b32 	%r708, %r217, 2;
	add.s32 	%r709, %r686, %r708;
	st.shared.u32 	[%r709], %r829;
	shl.b32 	%r710, %r218, 2;
	add.s32 	%r711, %r686, %r710;
	st.shared.u32 	[%r711], %r828;
	shl.b32 	%r712, %r219, 2;
	add.s32 	%r713, %r686, %r712;
	st.shared.u32 	[%r713], %r827;
	shl.b32 	%r714, %r220, 2;
	add.s32 	%r715, %r686, %r714;
	st.shared.u32 	[%r715], %r826;
	shl.b32 	%r716, %r221, 2;
	add.s32 	%r717, %r686, %r716;
	st.shared.u32 	[%r717], %r825;
	shl.b32 	%r718, %r222, 2;
	add.s32 	%r719, %r686, %r718;
	st.shared.u32 	[%r719], %r824;
	shl.b32 	%r720, %r223, 2;
	add.s32 	%r721, %r686, %r720;
	st.shared.u32 	[%r721], %r823;
	shl.b32 	%r722, %r224, 2;
	add.s32 	%r723, %r686, %r722;
	st.shared.u32 	[%r723], %r822;
	bar.sync 	0;
	mad.lo.s32 	%r225, %r2, -72, %r103;
	ld.shared.u32 	%r226, [%r225];
	ld.shared.u32 	%r227, [%r225+1024];
	ld.shared.u32 	%r228, [%r225+2048];
	ld.shared.u32 	%r229, [%r225+3072];
	ld.shared.u32 	%r230, [%r225+4096];
	ld.shared.u32 	%r231, [%r225+5120];
	ld.shared.u32 	%r232, [%r225+6144];
	ld.shared.u32 	%r233, [%r225+7168];
	ld.shared.u32 	%r234, [%r225+8192];
	ld.shared.u32 	%r235, [%r225+9216];
	ld.shared.u32 	%r236, [%r225+10240];
	ld.shared.u32 	%r237, [%r225+11264];
	ld.shared.u32 	%r238, [%r225+12288];
	ld.shared.u32 	%r239, [%r225+13312];
	ld.shared.u32 	%r240, [%r225+14336];
	ld.shared.u32 	%r241, [%r225+15360];
	ld.shared.u32 	%r242, [%r225+16384];
	ld.shared.u32 	%r243, [%r225+17408];
	ld.shared.u32 	%r244, [%r225+18432];
	bar.sync 	0;
	st.shared.u32 	[%r687], %r859;
	st.shared.u32 	[%r689], %r858;
	st.shared.u32 	[%r691], %r857;
	st.shared.u32 	[%r693], %r856;
	st.shared.u32 	[%r695], %r855;
	st.shared.u32 	[%r697], %r854;
	st.shared.u32 	[%r699], %r853;
	st.shared.u32 	[%r701], %r852;
	st.shared.u32 	[%r703], %r851;
	st.shared.u32 	[%r705], %r850;
	st.shared.u32 	[%r707], %r849;
	st.shared.u32 	[%r709], %r848;
	st.shared.u32 	[%r711], %r847;
	st.shared.u32 	[%r713], %r846;
	st.shared.u32 	[%r715], %r845;
	st.shared.u32 	[%r717], %r844;
	st.shared.u32 	[%r719], %r843;
	st.shared.u32 	[%r721], %r842;
	st.shared.u32 	[%r723], %r841;
	bar.sync 	0;
	ld.shared.u32 	%r245, [%r225+1024];
	ld.shared.u32 	%r246, [%r225+2048];
	ld.shared.u32 	%r247, [%r225+3072];
	ld.shared.u32 	%r248, [%r225+4096];
	ld.shared.u32 	%r249, [%r225+5120];
	ld.shared.u32 	%r250, [%r225+6144];
	ld.shared.u32 	%r251, [%r225+7168];
	ld.shared.u32 	%r252, [%r225+8192];
	ld.shared.u32 	%r253, [%r225+9216];
	ld.shared.u32 	%r254, [%r225+10240];
	ld.shared.u32 	%r255, [%r225+11264];
	ld.shared.u32 	%r256, [%r225+12288];
	ld.shared.u32 	%r257, [%r225+13312];
	ld.shared.u32 	%r258, [%r225+14336];
	ld.shared.u32 	%r259, [%r225+15360];
	ld.shared.u32 	%r260, [%r225+16384];
	ld.shared.u32 	%r261, [%r225+17408];
	ld.shared.u32 	%r262, [%r225+18432];
	setp.gt.u64 	%p54, %rd2, %rd15;
	cvta.to.global.u64 	%rd16, %rd6;
	mul.wide.u32 	%rd17, %r2, 4;
	add.s64 	%rd4, %rd16, %rd17;
	cvta.to.global.u64 	%rd18, %rd8;
	add.s64 	%rd5, %rd18, %rd17;
	@%p54 bra 	$L__BB3_83;
	bra.uni 	$L__BB3_84;
$L__BB3_83:
	ld.shared.u32 	%r724, [%r225];
	st.global.u32 	[%rd4], %r226;
	st.global.u32 	[%rd5], %r724;
$L__BB3_84:
	add.s32 	%r725, %r2, 256;
	cvt.u64.u32 	%rd19, %r725;
	setp.le.u64 	%p55, %rd2, %rd19;
	@%p55 bra 	$L__BB3_86;
	st.global.u32 	[%rd4+1024], %r227;
	st.global.u32 	[%rd5+1024], %r245;
$L__BB3_86:
	add.s32 	%r726, %r2, 512;
	cvt.u64.u32 	%rd20, %r726;
	setp.le.u64 	%p56, %rd2, %rd20;
	@%p56 bra 	$L__BB3_88;
	st.global.u32 	[%rd4+2048], %r228;
	st.global.u32 	[%rd5+2048], %r246;
$L__BB3_88:
	add.s32 	%r727, %r2, 768;
	cvt.u64.u32 	%rd21, %r727;
	setp.le.u64 	%p57, %rd2, %rd21;
	@%p57 bra 	$L__BB3_90;
	st.global.u32 	[%rd4+3072], %r229;
	st.global.u32 	[%rd5+3072], %r247;
$L__BB3_90:
	or.b32  	%r728, %r2, 1024;
	cvt.u64.u32 	%rd22, %r728;
	setp.le.u64 	%p58, %rd2, %rd22;
	@%p58 bra 	$L__BB3_92;
	st.global.u32 	[%rd4+4096], %r230;
	st.global.u32 	[%rd5+4096], %r248;
$L__BB3_92:
	add.s32 	%r729, %r2, 1280;
	cvt.u64.u32 	%rd23, %r729;
	setp.le.u64 	%p59, %rd2, %rd23;
	@%p59 bra 	$L__BB3_94;
	st.global.u32 	[%rd4+5120], %r231;
	st.global.u32 	[%rd5+5120], %r249;
$L__BB3_94:
	add.s32 	%r730, %r2, 1536;
	cvt.u64.u32 	%rd24, %r730;
	setp.le.u64 	%p60, %rd2, %rd24;
	@%p60 bra 	$L__BB3_96;
	st.global.u32 	[%rd4+6144], %r232;
	st.global.u32 	[%rd5+6144], %r250;
$L__BB3_96:
	add.s32 	%r731, %r2, 1792;
	cvt.u64.u32 	%rd25, %r731;
	setp.le.u64 	%p61, %rd2, %rd25;
	@%p61 bra 	$L__BB3_98;
	st.global.u32 	[%rd4+7168], %r233;
	st.global.u32 	[%rd5+7168], %r251;
$L__BB3_98:
	or.b32  	%r732, %r2, 2048;
	cvt.u64.u32 	%rd26, %r732;
	setp.le.u64 	%p62, %rd2, %rd26;
	@%p62 bra 	$L__BB3_100;
	st.global.u32 	[%rd4+8192], %r234;
	st.global.u32 	[%rd5+8192], %r252;
$L__BB3_100:
	add.s32 	%r733, %r2, 2304;
	cvt.u64.u32 	%rd27, %r733;
	setp.le.u64 	%p63, %rd2, %rd27;
	@%p63 bra 	$L__BB3_102;
	st.global.u32 	[%rd4+9216], %r235;
	st.global.u32 	[%rd5+9216], %r253;
$L__BB3_102:
	add.s32 	%r734, %r2, 2560;
	cvt.u64.u32 	%rd28, %r734;
	setp.le.u64 	%p64, %rd2, %rd28;
	@%p64 bra 	$L__BB3_104;
	st.global.u32 	[%rd4+10240], %r236;
	st.global.u32 	[%rd5+10240], %r254;
$L__BB3_104:
	add.s32 	%r735, %r2, 2816;
	cvt.u64.u32 	%rd29, %r735;
	setp.le.u64 	%p65, %rd2, %rd29;
	@%p65 bra 	$L__BB3_106;
	st.global.u32 	[%rd4+11264], %r237;
	st.global.u32 	[%rd5+11264], %r255;
$L__BB3_106:
	or.b32  	%r736, %r2, 3072;
	cvt.u64.u32 	%rd30, %r736;
	setp.le.u64 	%p66, %rd2, %rd30;
	@%p66 bra 	$L__BB3_108;
	st.global.u32 	[%rd4+12288], %r238;
	st.global.u32 	[%rd5+12288], %r256;
$L__BB3_108:
	add.s32 	%r737, %r2, 3328;
	cvt.u64.u32 	%rd31, %r737;
	setp.le.u64 	%p67, %rd2, %rd31;
	@%p67 bra 	$L__BB3_110;
	st.global.u32 	[%rd4+13312], %r239;
	st.global.u32 	[%rd5+13312], %r257;
$L__BB3_110:
	add.s32 	%r738, %r2, 3584;
	cvt.u64.u32 	%rd32, %r738;
	setp.le.u64 	%p68, %rd2, %rd32;
	@%p68 bra 	$L__BB3_112;
	st.global.u32 	[%rd4+14336], %r240;
	st.global.u32 	[%rd5+14336], %r258;
$L__BB3_112:
	add.s32 	%r739, %r2, 3840;
	cvt.u64.u32 	%rd33, %r739;
	setp.le.u64 	%p69, %rd2, %rd33;
	@%p69 bra 	$L__BB3_114;
	st.global.u32 	[%rd4+15360], %r241;
	st.global.u32 	[%rd5+15360], %r259;
$L__BB3_114:
	or.b32  	%r740, %r2, 4096;
	cvt.u64.u32 	%rd34, %r740;
	setp.le.u64 	%p70, %rd2, %rd34;
	@%p70 bra 	$L__BB3_116;
	st.global.u32 	[%rd4+16384], %r242;
	st.global.u32 	[%rd5+16384], %r260;
$L__BB3_116:
	add.s32 	%r741, %r2, 4352;
	cvt.u64.u32 	%rd35, %r741;
	setp.le.u64 	%p71, %rd2, %rd35;
	@%p71 bra 	$L__BB3_118;
	st.global.u32 	[%rd4+17408], %r243;
	st.global.u32 	[%rd5+17408], %r261;
$L__BB3_118:
	add.s32 	%r742, %r2, 4608;
	cvt.u64.u32 	%rd36, %r742;
	setp.le.u64 	%p72, %rd2, %rd36;
	@%p72 bra 	$L__BB3_120;
	st.global.u32 	[%rd4+18432], %r244;
	st.global.u32 	[%rd5+18432], %r262;
$L__BB3_120:
	ret;
$L__BB3_121:
	shl.b32 	%r743, %r206, 2;
	mov.u32 	%r744, _ZZN3cub18CUB_300001_SM_10006detail10radix_sort31DeviceRadixSortSingleTileKernelINS1_5radix10policy_hubIjjyE10Policy1000ELNS0_9SortOrderE0EjjyNS1_21identity_decomposer_tEEEvPKT1_PSA_PKT2_PSE_T3_iiT4_E12temp_storage;
	add.s32 	%r745, %r744, %r743;
	st.shared.u32 	[%r745], %r840;
	shl.b32 	%r746, %r207, 2;
	add.s32 	%r747, %r744, %r746;
	st.shared.u32 	[%r747], %r839;
	shl.b32 	%r748, %r208, 2;
	add.s32 	%r749, %r744, %r748;
	st.shared.u32 	[%r749], %r838;
	shl.b32 	%r750, %r209, 2;
	add.s32 	%r751, %r744, %r750;
	st.shared.u32 	[%r751], %r837;
	shl.b32 	%r752, %r210, 2;
	add.s32 	%r753, %r744, %r752;
	st.shared.u32 	[%r753], %r836;
	shl.b32 	%r754, %r211, 2;
	add.s32 	%r755, %r744, %r754;
	st.shared.u32 	[%r755], %r835;
	shl.b32 	%r756, %r212, 2;
	add.s32 	%r757, %r744, %r756;
	st.shared.u32 	[%r757], %r834;
	shl.b32 	%r758, %r213, 2;
	add.s32 	%r759, %r744, %r758;
	st.shared.u32 	[%r759], %r833;
	shl.b32 	%r760, %r214, 2;
	add.s32 	%r761, %r744, %r760;
	st.shared.u32 	[%r761], %r832;
	shl.b32 	%r762, %r215, 2;
	add.s32 	%r763, %r744, %r762;
	st.shared.u32 	[%r763], %r831;
	shl.b32 	%r764, %r216, 2;
	add.s32 	%r765, %r744, %r764;
	st.shared.u32 	[%r765], %r830;
	shl.b32 	%r766, %r217, 2;
	add.s32 	%r767, %r744, %r766;
	st.shared.u32 	[%r767], %r829;
	shl.b32 	%r768, %r218, 2;
	add.s32 	%r769, %r744, %r768;
	st.shared.u32 	[%r769], %r828;
	shl.b32 	%r770, %r219, 2;
	add.s32 	%r771, %r744, %r770;
	st.shared.u32 	[%r771], %r827;
	shl.b32 	%r772, %r220, 2;
	add.s32 	%r773, %r744, %r772;
	st.shared.u32 	[%r773], %r826;
	shl.b32 	%r774, %r221, 2;
	add.s32 	%r775, %r744, %r774;
	st.shared.u32 	[%r775], %r825;
	shl.b32 	%r776, %r222, 2;
	add.s32 	%r777, %r744, %r776;
	st.shared.u32 	[%r777], %r824;
	shl.b32 	%r778, %r223, 2;
	add.s32 	%r779, %r744, %r778;
	st.shared.u32 	[%r779], %r823;
	shl.b32 	%r780, %r224, 2;
	add.s32 	%r781, %r744, %r780;
	st.shared.u32 	[%r781], %r822;
	bar.sync 	0;
	ld.shared.u32 	%r840, [%r103];
	ld.shared.u32 	%r839, [%r103+4];
	ld.shared.u32 	%r838, [%r103+8];
	ld.shared.u32 	%r837, [%r103+12];
	ld.shared.u32 	%r836, [%r103+16];
	ld.shared.u32 	%r835, [%r103+20];
	ld.shared.u32 	%r834, [%r103+24];
	ld.shared.u32 	%r833, [%r103+28];
	ld.shared.u32 	%r832, [%r103+32];
	ld.shared.u32 	%r831, [%r103+36];
	ld.shared.u32 	%r830, [%r103+40];
	ld.shared.u32 	%r829, [%r103+44];
	ld.shared.u32 	%r828, [%r103+48];
	ld.shared.u32 	%r827, [%r103+52];
	ld.shared.u32 	%r826, [%r103+56];
	ld.shared.u32 	%r825, [%r103+60];
	ld.shared.u32 	%r824, [%r103+64];
	ld.shared.u32 	%r823, [%r103+68];
	ld.shared.u32 	%r822, [%r103+72];
	bar.sync 	0;
	st.shared.u32 	[%r745], %r859;
	st.shared.u32 	[%r747], %r858;
	st.shared.u32 	[%r749], %r857;
	st.shared.u32 	[%r751], %r856;
	st.shared.u32 	[%r753], %r855;
	st.shared.u32 	[%r755], %r854;
	st.shared.u32 	[%r757], %r853;
	st.shared.u32 	[%r759], %r852;
	st.shared.u32 	[%r761], %r851;
	st.shared.u32 	[%r763], %r850;
	st.shared.u32 	[%r765], %r849;
	st.shared.u32 	[%r767], %r848;
	st.shared.u32 	[%r769], %r847;
	st.shared.u32 	[%r771], %r846;
	st.shared.u32 	[%r773], %r845;
	st.shared.u32 	[%r775], %r844;
	st.shared.u32 	[%r777], %r843;
	st.shared.u32 	[%r779], %r842;
	st.shared.u32 	[%r781], %r841;
	bar.sync 	0;
	ld.shared.u32 	%r859, [%r103];
	ld.shared.u32 	%r858, [%r103+4];
	ld.shared.u32 	%r857, [%r103+8];
	ld.shared.u32 	%r856, [%r103+12];
	ld.shared.u32 	%r855, [%r103+16];
	ld.shared.u32 	%r854, [%r103+20];
	ld.shared.u32 	%r853, [%r103+24];
	ld.shared.u32 	%r852, [%r103+28];
	ld.shared.u32 	%r851, [%r103+32];
	ld.shared.u32 	%r850, [%r103+36];
	ld.shared.u32 	%r849, [%r103+40];
	ld.shared.u32 	%r848, [%r103+44];
	ld.shared.u32 	%r847, [%r103+48];
	ld.shared.u32 	%r846, [%r103+52];
	ld.shared.u32 	%r845, [%r103+56];
	ld.shared.u32 	%r844, [%r103+60];
	ld.shared.u32 	%r843, [%r103+64];
	ld.shared.u32 	%r842, [%r103+68];
	ld.shared.u32 	%r841, [%r103+72];
	bar.sync 	0;
	add.s32 	%r821, %r821, 6;
	add.s32 	%r820, %r820, -6;
	bra.uni 	$L__BB3_77;

}
	// .globl	_ZN3cub18CUB_300001_SM_10006detail10radix_sort30DeviceRadixSortHistogramKernelINS1_5radix10policy_hubIjjyE10Policy1000ELNS0_9SortOrderE0EjyNS1_21identity_decomposer_tEEEvPT2_PKT1_SA_iiT3_
.visible .entry _ZN3cub18CUB_300001_SM_10006detail10radix_sort30DeviceRadixSortHistogramKernelINS1_5radix10policy_hubIjjyE10Policy1000ELNS0_9SortOrderE0EjyNS1_21identity_decomposer_tEEEvPT2_PKT1_SA_iiT3_(
	.param .u64 .ptr .align 1 _ZN3cub18CUB_300001_SM_10006detail10radix_sort30DeviceRadixSortHistogramKernelINS1_5radix10policy_hubIjjyE10Policy1000ELNS0_9SortOrderE0EjyNS1_21identity_decomposer_tEEEvPT2_PKT1_SA_iiT3__param_0,
	.param .u64 .ptr .align 1 _ZN3cub18CUB_300001_SM_10006detail10radix_sort30DeviceRadixSortHistogramKernelINS1_5radix10policy_hubIjjyE10Policy1000ELNS0_9SortOrderE0EjyNS1_21identity_decomposer_tEEEvPT2_PKT1_SA_iiT3__param_1,
	.param .u64 _ZN3cub18CUB_300001_SM_10006detail10radix_sort30DeviceRadixSortHistogramKernelINS1_5radix10policy_hubIjjyE10Policy1000ELNS0_9SortOrderE0EjyNS1_21identity_decomposer_tEEEvPT2_PKT1_SA_iiT3__param_2,
	.param .u32 _ZN3cub18CUB_300001_SM_10006detail10radix_sort30DeviceRadixSortHistogramKernelINS1_5radix10policy_hubIjjyE10Policy1000ELNS0_9SortOrderE0EjyNS1_21identity_decomposer_tEEEvPT2_PKT1_SA_iiT3__param_3,
	.param .u32 _ZN3cub18CUB_300001_SM_10006detail10radix_sort30DeviceRadixSortHistogramKernelINS1_5radix10policy_hubIjjyE10Policy1000ELNS0_9SortOrderE0EjyNS1_21identity_decomposer_tEEEvPT2_PKT1_SA_iiT3__param_4,
	.param .align 1 .b8 _ZN3cub18CUB_300001_SM_10006detail10radix_sort30DeviceRadixSortHistogramKernelINS1_5radix10policy_hubIjjyE10Policy1000ELNS0_9SortOrderE0EjyNS1_21identity_decomposer_tEEEvPT2_PKT1_SA_iiT3__param_5[1]
)
.maxntid 128
{
	.reg .pred 	%p<91>;
	.reg .b32 	%r<470>;
	.reg .b64 	%rd<137>;
	// demoted variable
	.shared .align 4 .b8 _ZZN3cub18CUB_300001_SM_10006detail10radix_sort30DeviceRadixSortHistogramKernelINS1_5radix10policy_hubIjjyE10Policy1000ELNS0_9SortOrderE0EjyNS1_21identity_decomposer_tEEEvPT2_PKT1_SA_iiT3_E12temp_storage[4096];
	ld.param.u64 	%rd18, [_ZN3cub18CUB_300001_SM_10006detail10radix_sort30DeviceRadixSortHistogramKernelINS1_5radix10policy_hubIjjyE10Policy1000ELNS0_9SortOrderE0EjyNS1_21identity_decomposer_tEEEvPT2_PKT1_SA_iiT3__param_0];
	ld.param.u64 	%rd19, [_ZN3cub18CUB_300001_SM_10006detail10radix_sort30DeviceRadixSortHistogramKernelINS1_5radix10policy_hubIjjyE10Policy1000ELNS0_9SortOrderE0EjyNS1_21identity_decomposer_tEEEvPT2_PKT1_SA_iiT3__param_1];
	ld.param.u64 	%rd17, [_ZN3cub18CUB_300001_SM_10006detail10radix_sort30DeviceRadixSortHistogramKernelINS1_5radix10policy_hubIjjyE10Policy1000ELNS0_9SortOrderE0EjyNS1_21identity_decomposer_tEEEvPT2_PKT1_SA_iiT3__param_2];
	ld.param.u32 	%r158, [_ZN3cub18CUB_300001_SM_10006detail10radix_sort30DeviceRadixSortHistogramKernelINS1_5radix10policy_hubIjjyE10Policy1000ELNS0_9SortOrderE0EjyNS1_21identity_decomposer_tEEEvPT2_PKT1_SA_iiT3__param_3];
	ld.param.u32 	%r159, [_ZN3cub18CUB_300001_SM_10006detail10radix_sort30DeviceRadixSortHistogramKernelINS1_5radix10policy_hubIjjyE10Policy1000ELNS0_9SortOrderE0EjyNS1_21identity_decomposer_tEEEvPT2_PKT1_SA_iiT3__param_4];
	cvta.to.global.u64 	%rd1, %rd19;
	cvta.to.global.u64 	%rd2, %rd18;
	setp.eq.s64 	%p2, %rd17, 0;
	@%p2 bra 	$L__BB4_153;
	sub.s32 	%r160, %r159, %r158;
	add.s32 	%r161, %r160, 7;
	shr.s32 	%r162, %r161, 31;
	shr.u32 	%r163, %r162, 29;
	add.s32 	%r164, %r161, %r163;
	shr.s32 	%r165, %r164, 3;
	mov.u32 	%r166, %tid.x;
	setp.gt.u32 	%p3, %r166, 255;
	setp.lt.s32 	%p4, %r161, 8;
	mov.u32 	%r167, %ctaid.x;
	shl.b32 	%r168, %r167, 11;
	cvt.u64.u32 	%rd3, %r168;
	mov.u32 	%r169, %nctaid.x;
	shl.b32 	%r170, %r169, 11;
	cvt.u64.u32 	%rd4, %r170;
	add.s32 	%r1, %r165, -1;
	and.b32  	%r2, %r165, 15;
	and.b32  	%r3, %r165, 7;
	add.s32 	%r4, %r3, -1;
	and.b32  	%r5, %r165, 3;
	or.pred  	%p1, %p3, %p4;
	shl.b32 	%r171, %r166, 2;
	mov.u32 	%r172, _ZZN3cub18CUB_300001_SM_10006detail10radix_sort30DeviceRadixSortHistogramKernelINS1_5radix10policy_hubIjjyE10Policy1000ELNS0_9SortOrderE0EjyNS1_21identity_decomposer_tEEEvPT2_PKT1_SA_iiT3_E12temp_storage;
	add.s32 	%r6, %r172, %r171;
	and.b32  	%r7, %r165, 268435440;
	cvt.u64.u32 	%rd5, %r166;
	add.s32 	%r8, %r166, 128;
	add.s32 	%r9, %r166, 256;
	add.s32 	%r10, %r166, 384;
	add.s32 	%r11, %r166, 512;
	add.s32 	%r12, %r166, 640;
	add.s32 	%r13, %r166, 768;
	add.s32 	%r14, %r166, 1280;
	add.s32 	%r15, %r166, 1920;
	and.b32  	%r16, %r165, 268435448;
	and.b32  	%r17, %r165, 1;
	neg.s32 	%r18, %r7;
	add.s32 	%r19, %r6, 8192;
	add.s64 	%rd21, %rd17, -1;
	shr.u64 	%rd22, %rd21, 30;
	add.s64 	%rd23, %rd22, 1;
	min.u64 	%rd6, %rd23, %rd17;
	mov.b64 	%rd135, 0;
$L__BB4_2:
	@%p1 bra 	$L__BB4_30;
	setp.lt.u32 	%p5, %r1, 15;
	mov.b32 	%r423, 0;
	@%p5 bra 	$L__BB4_6;
	mov.u32 	%r420, %r19;
	mov.u32 	%r421, %r18;
$L__BB4_5:
	.pragma "nounroll";
	mov.b32 	%r174, 0;
	st.shared.u32 	[%r420+-8192], %r174;
	st.shared.u32 	[%r420+-7168], %r174;
	st.shared.u32 	[%r420+-6144], %r174;
	st.shared.u32 	[%r420+-5120], %r174;
	st.shared.u32 	[%r420+-4096], %r174;
	st.shared.u32 	[%r420+-3072], %r174;
	st.shared.u32 	[%r420+-2048], %r174;
	st.shared.u32 	[%r420+-1024], %r174;
	st.shared.u32 	[%r420], %r174;
	st.shared.u32 	[%r420+1024], %r174;
	st.shared.u32 	[%r420+2048], %r174;
	st.shared.u32 	[%r420+3072], %r174;
	st.shared.u32 	[%r420+4096], %r174;
	st.shared.u32 	[%r420+5120], %r174;
	st.shared.u32 	[%r420+6144], %r174;
	st.shared.u32 	[%r420+7168], %r174;
	add.s32 	%r421, %r421, 16;
	add.s32 	%r420, %r420, 16384;
	setp.ne.s32 	%p6, %r421, 0;
	mov.u32 	%r423, %r7;
	@%p6 bra 	$L__BB4_5;
$L__BB4_6:
	add.s32 	%r25, %r2, -1;
	setp.eq.s32 	%p7, %r2, 0;
	@%p7 bra 	$L__BB4_16;
	setp.lt.u32 	%p8, %r25, 7;
	@%p8 bra 	$L__BB4_9;
	shl.b32 	%r175, %r423, 10;
	add.s32 	%r176, %r6, %r175;
	mov.b32 	%r177, 0;
	st.shared.u32 	[%r176], %r177;
	st.shared.u32 	[%r176+1024], %r177;
	st.shared.u32 	[%r176+2048], %r177;
	st.shared.u32 	[%r176+3072], %r177;
	st.shared.u32 	[%r176+4096], %r177;
	st.shared.u32 	[%r176+5120], %r177;
	st.shared.u32 	[%r176+6144], %r177;
	st.shared.u32 	[%r176+7168], %r177;
	add.s32 	%r423, %r423, 8;
$L__BB4_9:
	setp.eq.s32 	%p9, %r3, 0;
	@%p9 bra 	$L__BB4_16;
	setp.lt.u32 	%p10, %r4, 3;
	@%p10 bra 	$L__BB4_12;
	shl.b32 	%r178, %r423, 10;
	add.s32 	%r179, %r6, %r178;
	mov.b32 	%r180, 0;
	st.shared.u32 	[%r179], %r180;
	st.shared.u32 	[%r179+1024], %r180;
	st.shared.u32 	[%r179+2048], %r180;
	st.shared.u32 	[%r179+3072], %r180;
	add.s32 	%r423, %r423, 4;
$L__BB4_12:
	setp.eq.s32 	%p11, %r5, 0;
	@%p11 bra 	$L__BB4_16;
	setp.eq.s32 	%p12, %r5, 1;
	shl.b32 	%r181, %r423, 10;
	add.s32 	%r30, %r6, %r181;
	mov.b32 	%r182, 0;
	st.shared.u32 	[%r30], %r182;
	@%p12 bra 	$L__BB4_16;
	setp.eq.s32 	%p13, %r5, 2;
	mov.b32 	%r183, 0;
	st.shared.u32 	[%r30+1024], %r183;
	@%p13 bra 	$L__BB4_16;
	mov.b32 	%r184, 0;
	st.shared.u32 	[%r30+2048], %r184;
$L__BB4_16:
	cvt.u32.u64 	%r185, %rd5;
	setp.gt.u32 	%p14, %r185, 127;
	@%p14 bra 	$L__BB4_30;
	setp.lt.u32 	%p15, %r1, 15;
	mov.b32 	%r427, 0;
	@%p15 bra 	$L__BB4_20;
	mov.b32 	%r425, 0;
$L__BB4_19:
	.pragma "nounroll";
	shl.b32 	%r188, %r425, 10;
	add.s32 	%r189, %r6, %r188;
	mov.b32 	%r190, 0;
	st.shared.u32 	[%r189+512], %r190;
	st.shared.u32 	[%r189+1536], %r190;
	st.shared.u32 	[%r189+2560], %r190;
	st.shared.u32 	[%r189+3584], %r190;
	st.shared.u32 	[%r189+4608], %r190;
	st.shared.u32 	[%r189+5632], %r190;
	st.shared.u32 	[%r189+6656], %r190;
	st.shared.u32 	[%r189+7680], %r190;
	st.shared.u32 	[%r189+8704], %r190;
	st.shared.u32 	[%r189+9728], %r190;
	st.shared.u32 	[%r189+10752], %r190;
	st.shared.u32 	[%r189+11776], %r190;
	st.shared.u32 	[%r189+12800], %r190;
	st.shared.u32 	[%r189+13824], %r190;
	st.shared.u32 	[%r189+14848], %r190;
	st.shared.u32 	[%r189+15872], %r190;
	add.s32 	%r425, %r425, 16;
	setp.ne.s32 	%p16, %r425, %r7;
	mov.u32 	%r427, %r7;
	@%p16 bra 	$L__BB4_19;
$L__BB4_20:
	setp.eq.s32 	%p17, %r2, 0;
	@%p17 bra 	$L__BB4_30;
	setp.lt.u32 	%p18, %r25, 7;
	@%p18 bra 	$L__BB4_23;
	shl.b32 	%r191, %r427, 10;
	add.s32 	%r192, %r6, %r191;
	mov.b32 	%r193, 0;
	st.shared.u32 	[%r192+512], %r193;
	st.shared.u32 	[%r192+1536], %r193;
	st.shared.u32 	[%r192+2560], %r193;
	st.shared.u32 	[%r192+3584], %r193;
	st.shared.u32 	[%r192+4608], %r193;
	st.shared.u32 	[%r192+5632], %r193;
	st.shared.u32 	[%r192+6656], %r193;
	st.shared.u32 	[%r192+7680], %r193;
	add.s32 	%r427, %r427, 8;
$L__BB4_23:
	setp.eq.s32 	%p19, %r3, 0;
	@%p19 bra 	$L__BB4_30;
	setp.lt.u32 	%p20, %r4, 3;
	@%p20 bra 	$L__BB4_26;
	shl.b32 	%r194, %r427, 10;
	add.s32 	%r195, %r6, %r194;
	mov.b32 	%r196, 0;
	st.shared.u32 	[%r195+512], %r196;
	st.shared.u32 	[%r195+1536], %r196;
	st.shared.u32 	[%r195+2560], %r196;
	st.shared.u32 	[%r195+3584], %r196;
	add.s32 	%r427, %r427, 4;
$L__BB4_26:
	setp.eq.s32 	%p21, %r5, 0;
	@%p21 bra 	$L__BB4_30;
	setp.eq.s32 	%p22, %r5, 1;
	shl.b32 	%r197, %r427, 10;
	add.s32 	%r38, %r6, %r197;
	mov.b32 	%r198, 0;
	st.shared.u32 	[%r38+512], %r198;
	@%p22 bra 	$L__BB4_30;
	setp.eq.s32 	%p23, %r5, 2;
	mov.b32 	%r199, 0;
	st.shared.u32 	[%r38+1536], %r199;
	@%p23 bra 	$L__BB4_30;
	mov.b32 	%r200, 0;
	st.shared.u32 	[%r38+2560], %r200;
$L__BB4_30:
	bar.sync 	0;
	bar.sync 	0;
	shl.b64 	%rd8, %rd135, 30;
	sub.s64 	%rd24, %rd17, %rd8;
	min.u64 	%rd9, %rd24, 1073741824;
	setp.le.u64 	%p24, %rd9, %rd3;
	@%p24 bra 	$L__BB4_70;
	mov.u64 	%rd136, %rd3;
$L__BB4_32:
	add.s64 	%rd11, %rd136, %rd8;
	sub.s64 	%rd12, %rd17, %rd11;
	setp.lt.u64 	%p25, %rd12, 2048;
	@%p25 bra 	$L__BB4_34;
	add.s64 	%rd27, %rd11, %rd5;
	shl.b64 	%rd28, %rd27, 2;
	add.s64 	%rd29, %rd1, %rd28;
	ld.global.u32 	%r459, [%rd29];
	ld.global.u32 	%r458, [%rd29+512];
	ld.global.u32 	%r457, [%rd29+1024];
	ld.global.u32 	%r456, [%rd29+1536];
	ld.global.u32 	%r455, [%rd29+2048];
	ld.global.u32 	%r454, [%rd29+2560];
	ld.global.u32 	%r453, [%rd29+3072];
	ld.global.u32 	%r452, [%rd29+3584];
	ld.global.u32 	%r451, [%rd29+4096];
	ld.global.u32 	%r450, [%rd29+4608];
	ld.global.u32 	%r449, [%rd29+5120];
	ld.global.u32 	%r448, [%rd29+5632];
	ld.global.u32 	%r447, [%rd29+6144];
	ld.global.u32 	%r446, [%rd29+6656];
	ld.global.u32 	%r445, [%rd29+7168];
	ld.global.u32 	%r444, [%rd29+7680];
	bra.uni 	$L__BB4_66;
$L__BB4_34:
	cvt.u32.u64 	%r202, %rd5;
	cvt.u32.u64 	%r55, %rd12;
	setp.ge.s32 	%p26, %r202, %r55;
	add.s64 	%rd25, %rd11, %rd5;
	shl.b64 	%rd26, %rd25, 2;
	add.s64 	%rd13, %rd1, %rd26;
	mov.b32 	%r459, -1;
	@%p26 bra 	$L__BB4_36;
	ld.global.u32 	%r459, [%rd13];
$L__BB4_36:
	setp.ge.s32 	%p27, %r8, %r55;
	mov.b32 	%r458, -1;
	@%p27 bra 	$L__BB4_38;
	ld.global.u32 	%r458, [%rd13+512];
$L__BB4_38:
	setp.ge.s32 	%p28, %r9, %r55;
	mov.b32 	%r457, -1;
	@%p28 bra 	$L__BB4_40;
	ld.global.u32 	%r457, [%rd13+1024];
$L__BB4_40:
	setp.ge.s32 	%p29, %r10, %r55;
	mov.b32 	%r456, -1;
	@%p29 bra 	$L__BB4_42;
	ld.global.u32 	%r456, [%rd13+1536];
$L__BB4_42:
	setp.ge.s32 	%p30, %r11, %r55;
	mov.b32 	%r455, -1;
	@%p30 bra 	$L__BB4_44;
	ld.global.u32 	%r455, [%rd13+2048];
$L__BB4_44:
	setp.ge.s32 	%p31, %r12, %r55;
	mov.b32 	%r454, -1;
	@%p31 bra 	$L__BB4_46;
	ld.global.u32 	%r454, [%rd13+2560];
$L__BB4_46:
	setp.ge.s32 	%p32, %r13, %r55;
	mov.b32 	%r453, -1;
	@%p32 bra 	$L__BB4_48;
	ld.global.u32 	%r453, [%rd13+3072];
$L__BB4_48:
	mov.u32 	%r210, %tid.x;
	add.s32 	%r211, %r210, 896;
	setp.ge.s32 	%p33, %r211, %r55;
	mov.b32 	%r452, -1;
	@%p33 bra 	$L__BB4_50;
	ld.global.u32 	%r452, [%rd13+3584];
$L__BB4_50:
	or.b32  	%r214, %r210, 1024;
	setp.ge.s32 	%p34, %r214, %r55;
	mov.b32 	%r451, -1;
	@%p34 bra 	$L__BB4_52;
	ld.global.u32 	%r451, [%rd13+4096];
$L__BB4_52:
	add.s32 	%r217, %r210, 1152;
	setp.ge.s32 	%p35, %r217, %r55;
	mov.b32 	%r450, -1;
	@%p35 bra 	$L__BB4_54;
	ld.global.u32 	%r450, [%rd13+4608];
$L__BB4_54:
	setp.ge.s32 	%p36, %r14, %r55;
	mov.b32 	%r449, -1;
	@%p36 bra 	$L__BB4_56;
	ld.global.u32 	%r449, [%rd13+5120];
$L__BB4_56:
	add.s32 	%r221, %r210, 1408;
	setp.ge.s32 	%p37, %r221, %r55;
	mov.b32 	%r448, -1;
	@%p37 bra 	$L__BB4_58;
	ld.global.u32 	%r448, [%rd13+5632];
$L__BB4_58:
	add.s32 	%r224, %r210, 1536;
	setp.ge.s32 	%p38, %r224, %r55;
	mov.b32 	%r447, -1;
	@%p38 bra 	$L__BB4_60;
	ld.global.u32 	%r447, [%rd13+6144];
$L__BB4_60:
	add.s32 	%r227, %r210, 1664;
	setp.ge.s32 	%p39, %r227, %r55;
	mov.b32 	%r446, -1;
	@%p39 bra 	$L__BB4_62;
	ld.global.u32 	%r446, [%rd13+6656];
$L__BB4_62:
	add.s32 	%r230, %r210, 1792;
	setp.ge.s32 	%p40, %r230, %r55;
	mov.b32 	%r445, -1;
	@%p40 bra 	$L__BB4_64;
	ld.global.u32 	%r445, [%rd13+7168];
$L__BB4_64:
	setp.ge.s32 	%p41, %r15, %r55;
	mov.b32 	%r444, -1;
	@%p41 bra 	$L__BB4_66;
	ld.global.u32 	%r444, [%rd13+7680];
$L__BB4_66:
	setp.le.s32 	%p42, %r159, %r158;
	@%p42 bra 	$L__BB4_69;
	mov.b32 	%r460, 0;
	mov.u32 	%r461, %r158;
$L__BB4_68:
	sub.s32 	%r233, %r159, %r461;
	shl.b32 	%r234, %r460, 10;
	mov.u32 	%r235, _ZZN3cub18CUB_300001_SM_10006detail10radix_sort30DeviceRadixSortHistogramKernelINS1_5radix10policy_hubIjjyE10Policy1000ELNS0_9SortOrderE0EjyNS1_21identity_decomposer_tEEEvPT2_PKT1_SA_iiT3_E12temp_storage;
	add.s32 	%r236, %r235, %r234;
	min.s32 	%r237, %r233, 8;
	mov.b32 	%r238, -1;
	shl.b32 	%r239, %r238, %r237;
	not.b32 	%r240, %r239;
	shr.u32 	%r241, %r459, %r461;
	and.b32  	%r242, %r241, %r240;
	shl.b32 	%r243, %r242, 2;
	add.s32 	%r244, %r236, %r243;
	atom.shared.add.u32 	%r245, [%r244], 1;
	shr.u32 	%r246, %r458, %r461;
	and.b32  	%r247, %r246, %r240;
	shl.b32 	%r248, %r247, 2;
	add.s32 	%r249, %r236, %r248;
	atom.shared.add.u32 	%r250, [%r249], 1;
	shr.u32 	%r251, %r457, %r461;
	and.b32  	%r252, %r251, %r240;
	shl.b32 	%r253, %r252, 2;
	add.s32 	%r254, %r236, %r253;
	atom.shared.add.u32 	%r255, [%r254], 1;
	shr.u32 	%r256, %r456, %r461;
	and.b32  	%r257, %r256, %r240;
	shl.b32 	%r258, %r257, 2;
	add.s32 	%r259, %r236, %r258;
	atom.shared.add.u32 	%r260, [%r259], 1;
	shr.u32 	%r261, %r455, %r461;
	and.b32  	%r262, %r261, %r240;
	shl.b32 	%r263, %r262, 2;
	add.s32 	%r264, %r236, %r263;
	atom.shared.add.u32 	%r265, [%r264], 1;
	shr.u32 	%r266, %r454, %r461;
	and.b32  	%r267, %r266, %r240;
	shl.b32 	%r268, %r267, 2;
	add.s32 	%r269, %r236, %r268;
	atom.shared.add.u32 	%r270, [%r269], 1;
	shr.u32 	%r271, %r453, %r461;
	and.b32  	%r272, %r271, %r240;
	shl.b32 	%r273, %r272, 2;
	add.s32 	%r274, %r236, %r273;
	atom.shared.add.u32 	%r275, [%r274], 1;
	shr.u32 	%r276, %r452, %r461;
	and.b32  	%r277, %r276, %r240;
	shl.b32 	%r278, %r277, 2;
	add.s32 	%r279, %r236, %r278;
	atom.shared.add.u32 	%r280, [%r279], 1;
	shr.u32 	%r281, %r451, %r461;
	and.b32  	%r282, %r281, %r240;
	shl.b32 	%r283, %r282, 2;
	add.s32 	%r284, %r236, %r283;
	atom.shared.add.u32 	%r285, [%r284], 1;
	shr.u32 	%r286, %r450, %r461;
	and.b32  	%r287, %r286, %r240;
	shl.b32 	%r288, %r287, 2;
	add.s32 	%r289, %r236, %r288;
	atom.shared.add.u32 	%r290, [%r289], 1;
	shr.u32 	%r291, %r449, %r461;
	and.b32  	%r292, %r291, %r240;
	shl.b32 	%r293, %r292, 2;
	add.s32 	%r294, %r236, %r293;
	atom.shared.add.u32 	%r295, [%r294], 1;
	shr.u32 	%r296, %r448, %r461;
	and.b32  	%r297, %r296, %r240;
	shl.b32 	%r298, %r297, 2;
	add.s32 	%r299, %r236, %r298;
	atom.shared.add.u32 	%r300, [%r299], 1;
	shr.u32 	%r301, %r447, %r461;
	and.b32  	%r302, %r301, %r240;
	shl.b32 	%r303, %r302, 2;
	add.s32 	%r304, %r236, %r303;
	atom.shared.add.u32 	%r305, [%r304], 1;
	shr.u32 	%r306, %r446, %r461;
	and.b32  	%r307, %r306, %r240;
	shl.b32 	%r308, %r307, 2;
	add.s32 	%r309, %r236, %r308;
	atom.shared.add.u32 	%r310, [%r309], 1;
	shr.u32 	%r311, %r445, %r461;
	and.b32  	%r312, %r311, %r240;
	shl.b32 	%r313, %r312, 2;
	add.s32 	%r314, %r236, %r313;
	atom.shared.add.u32 	%r315, [%r314], 1;
	shr.u32 	%r316, %r444, %r461;
	and.b32  	%r317, %r316, %r240;
	shl.b32 	%r318, %r317, 2;
	add.s32 	%r319, %r236, %r318;
	atom.shared.add.u32 	%r320, [%r319], 1;
	add.s32 	%r461, %r461, 8;
	add.s32 	%r460, %r460, 1;
	setp.lt.s32 	%p43, %r461, %r159;
	@%p43 bra 	$L__BB4_68;
$L__BB4_69:
	add.s64 	%rd136, %rd136, %rd4;
	setp.lt.u64 	%p44, %rd136, %rd9;
	@%p44 bra 	$L__BB4_32;
$L__BB4_70:
	bar.sync 	0;
	@%p1 bra 	$L__BB4_152;
	setp.lt.u32 	%p45, %r1, 7;
	mov.b32 	%r464, 0;
	@%p45 bra 	$L__BB4_90;
	mov.b32 	%r462, 0;
$L__BB4_73:
	.pragma "nounroll";
	shl.b32 	%r323, %r462, 10;
	add.s32 	%r108, %r6, %r323;
	ld.shared.u32 	%r109, [%r108];
	setp.eq.s32 	%p46, %r109, 0;
	@%p46 bra 	$L__BB4_75;
	cvt.u32.u64 	%r324, %rd5;
	shl.b32 	%r325, %r462, 8;
	add.s32 	%r326, %r325, %r324;
	mul.wide.u32 	%rd30, %r326, 8;
	add.s64 	%rd31, %rd2, %rd30;
	cvt.u64.u32 	%rd32, %r109;
	atom.global.add.u64 	%rd33, [%rd31], %rd32;
$L__BB4_75:
	ld.shared.u32 	%r110, [%r108+1024];
	setp.eq.s32 	%p47, %r110, 0;
	@%p47 bra 	$L__BB4_77;
	cvt.u32.u64 	%r327, %rd5;
	shl.b32 	%r328, %r462, 8;
	add.s32 	%r329, %r328, %r327;
	add.s32 	%r330, %r329, 256;
	mul.wide.u32 	%rd34, %r330, 8;
	add.s64 	%rd35, %rd2, %rd34;
	cvt.u64.u32 	%rd36, %r110;
	atom.global.add.u64 	%rd37, [%rd35], %rd36;
$L__BB4_77:
	ld.shared.u32 	%r111, [%r108+2048];
	setp.eq.s32 	%p48, %r111, 0;
	@%p48 bra 	$L__BB4_79;
	cvt.u32.u64 	%r331, %rd5;
	shl.b32 	%r332, %r462, 8;
	add.s32 	%r333, %r332, %r331;
	add.s32 	%r334, %r333, 512;
	mul.wide.u32 	%rd38, %r334, 8;
	add.s64 	%rd39, %rd2, %rd38;
	cvt.u64.u32 	%rd40, %r111;
	atom.global.add.u64 	%rd41, [%rd39], %rd40;
$L__BB4_79:
	ld.shared.u32 	%r112, [%r108+3072];
	setp.eq.s32 	%p49, %r112, 0;
	@%p49 bra 	$L__BB4_81;
	cvt.u32.u64 	%r335, %rd5;
	shl.b32 	%r336, %r462, 8;
	add.s32 	%r337, %r336, %r335;
	add.s32 	%r338, %r337, 768;
	mul.wide.u32 	%rd42, %r338, 8;
	add.s64 	%rd43, %rd2, %rd42;
	cvt.u64.u32 	%rd44, %r112;
	atom.global.add.u64 	%rd45, [%rd43], %rd44;
$L__BB4_81:
	ld.shared.u32 	%r113, [%r108+4096];
	setp.eq.s32 	%p50, %r113, 0;
	@%p50 bra 	$L__BB4_83;
	cvt.u32.u64 	%r339, %rd5;
	shl.b32 	%r340, %r462, 8;
	add.s32 	%r341, %r340, %r339;
	add.s32 	%r342, %r341, 1024;
	mul.wide.u32 	%rd46, %r342, 8;
	add.s64 	%rd47, %rd2, %rd46;
	cvt.u64.u32 	%rd48, %r113;
	atom.global.add.u64 	%rd49, [%rd47], %rd48;
$L__BB4_83:
	ld.shared.u32 	%r114, [%r108+5120];
	setp.eq.s32 	%p51, %r114, 0;
	@%p51 bra 	$L__BB4_85;
	cvt.u32.u64 	%r343, %rd5;
	shl.b32 	%r344, %r462, 8;
	add.s32 	%r345, %r344, %r343;
	add.s32 	%r346, %r345, 1280;
	mul.wide.u32 	%rd50, %r346, 8;
	add.s64 	%rd51, %rd2, %rd50;
	cvt.u64.u32 	%rd52, %r114;
	atom.global.add.u64 	%rd53, [%rd51], %rd52;
$L__BB4_85:
	ld.shared.u32 	%r115, [%r108+6144];
	setp.eq.s32 	%p52, %r115, 0;
	@%p52 bra 	$L__BB4_87;
	cvt.u32.u64 	%r347, %rd5;
	shl.b32 	%r348, %r462, 8;
	add.s32 	%r349, %r348, %r347;
	add.s32 	%r350, %r349, 1536;
	mul.wide.u32 	%rd54, %r350, 8;
	add.s64 	%rd55, %rd2, %rd54;
	cvt.u64.u32 	%rd56, %r115;
	atom.global.add.u64 	%rd57, [%rd55], %rd56;
$L__BB4_87:
	ld.shared.u32 	%r116, [%r108+7168];
	setp.eq.s32 	%p53, %r116, 0;
	@%p53 bra 	$L__BB4_89;
	cvt.u32.u64 	%r351, %rd5;
	shl.b32 	%r352, %r462, 8;
	add.s32 	%r353, %r352, %r351;
	add.s32 	%r354, %r353, 1792;
	mul.wide.u32 	%rd58, %r354, 8;
	add.s64 	%rd59, %rd2, %rd58;
	cvt.u64.u32 	%rd60, %r116;
	atom.global.add.u64 	%rd61, [%rd59], %rd60;
$L__BB4_89:
	add.s32 	%r462, %r462, 8;
	setp.ne.s32 	%p54, %r462, %r16;
	mov.u32 	%r464, %r16;
	@%p54 bra 	$L__BB4_73;
$L__BB4_90:
	add.s32 	%r119, %r5, -1;
	setp.eq.s32 	%p55, %r3, 0;
	@%p55 bra 	$L__BB4_111;
	setp.lt.u32 	%p56, %r4, 3;
	@%p56 bra 	$L__BB4_101;
	shl.b32 	%r355, %r464, 10;
	add.s32 	%r120, %r6, %r355;
	ld.shared.u32 	%r121, [%r120];
	setp.eq.s32 	%p57, %r121, 0;
	@%p57 bra 	$L__BB4_94;
	cvt.u32.u64 	%r356, %rd5;
	shl.b32 	%r357, %r464, 8;
	add.s32 	%r358, %r357, %r356;
	mul.wide.u32 	%rd62, %r358, 8;
	add.s64 	%rd63, %rd2, %rd62;
	cvt.u64.u32 	%rd64, %r121;
	atom.global.add.u64 	%rd65, [%rd63], %rd64;
$L__BB4_94:
	ld.shared.u32 	%r122, [%r120+1024];
	setp.eq.s32 	%p58, %r122, 0;
	@%p58 bra 	$L__BB4_96;
	cvt.u32.u64 	%r359, %rd5;
	shl.b32 	%r360, %r464, 8;
	add.s32 	%r361, %r360, %r359;
	add.s32 	%r362, %r361, 256;
	mul.wide.u32 	%rd66, %r362, 8;
	add.s64 	%rd67, %rd2, %rd66;
	cvt.u64.u32 	%rd68, %r122;
	atom.global.add.u64 	%rd69, [%rd67], %rd68;
$L__BB4_96:
	ld.shared.u32 	%r123, [%r120+2048];
	setp.eq.s32 	%p59, %r123, 0;
	@%p59 bra 	$L__BB4_98;
	cvt.u32.u64 	%r363, %rd5;
	shl.b32 	%r364, %r464, 8;
	add.s32 	%r365, %r364, %r363;
	add.s32 	%r366, %r365, 512;
	mul.wide.u32 	%rd70, %r366, 8;
	add.s64 	%rd71, %rd2, %rd70;
	cvt.u64.u32 	%rd72, %r123;
	atom.global.add.u64 	%rd73, [%rd71], %rd72;
$L__BB4_98:
	ld.shared.u32 	%r124, [%r120+3072];
	setp.eq.s32 	%p60, %r124, 0;
	@%p60 bra 	$L__BB4_100;
	cvt.u32.u64 	%r367, %rd5;
	shl.b32 	%r368, %r464, 8;
	add.s32 	%r369, %r368, %r367;
	add.s32 	%r370, %r369, 768;
	mul.wide.u32 	%rd74, %r370, 8;
	add.s64 	%rd75, %rd2, %rd74;
	cvt.u64.u32 	%rd76, %r124;
	atom.global.add.u64 	%rd77, [%rd75], %rd76;
$L__BB4_100:
	add.s32 	%r464, %r464, 4;
$L__BB4_101:
	setp.eq.s32 	%p61, %r5, 0;
	@%p61 bra 	$L__BB4_111;
	setp.eq.s32 	%p62, %r119, 0;
	@%p62 bra 	$L__BB4_108;
	shl.b32 	%r371, %r464, 10;
	add.s32 	%r127, %r6, %r371;
	ld.shared.u32 	%r128, [%r127];
	setp.eq.s32 	%p63, %r128, 0;
	@%p63 bra 	$L__BB4_105;
	cvt.u32.u64 	%r372, %rd5;
	shl.b32 	%r373, %r464, 8;
	add.s32 	%r374, %r373, %r372;
	mul.wide.u32 	%rd78, %r374, 8;
	add.s64 	%rd79, %rd2, %rd78;
	cvt.u64.u32 	%rd80, %r128;
	atom.global.add.u64 	%rd81, [%rd79], %rd80;
$L__BB4_105:
	ld.shared.u32 	%r129, [%r127+1024];
	setp.eq.s32 	%p64, %r129, 0;
	@%p64 bra 	$L__BB4_107;
	cvt.u32.u64 	%r375, %rd5;
	shl.b32 	%r376, %r464, 8;
	add.s32 	%r377, %r376, %r375;
	add.s32 	%r378, %r377, 256;
	mul.wide.u32 	%rd82, %r378, 8;
	add.s64 	%rd83, %rd2, %rd82;
	cvt.u64.u32 	%rd84, %r129;
	atom.global.add.u64 	%rd85, [%rd83], %rd84;
$L__BB4_107:
	add.s32 	%r464, %r464, 2;
$L__BB4_108:
	setp.eq.s32 	%p65, %r17, 0;
	@%p65 bra 	$L__BB4_111;
	shl.b32 	%r379, %r464, 10;
	add.s32 	%r380, %r6, %r379;
	ld.shared.u32 	%r132, [%r380];
	setp.eq.s32 	%p66, %r132, 0;
	@%p66 bra 	$L__BB4_111;
	cvt.u32.u64 	%r381, %rd5;
	shl.b32 	%r382, %r464, 8;
	add.s32 	%r383, %r382, %r381;
	mul.wide.u32 	%rd86, %r383, 8;
	add.s64 	%rd87, %rd2, %rd86;
	cvt.u64.u32 	%rd88, %r132;
	atom.global.add.u64 	%rd89, [%rd87], %rd88;
$L__BB4_111:
	cvt.u32.u64 	%r384, %rd5;
	setp.gt.u32 	%p67, %r384, 127;
	@%p67 bra 	$L__BB4_152;
	setp.lt.u32 	%p68, %r1, 7;
	mov.b32 	%r468, 0;
	@%p68 bra 	$L__BB4_131;
	mov.b32 	%r466, 0;
$L__BB4_114:
	.pragma "nounroll";
	shl.b32 	%r388, %r466, 10;
	add.s32 	%r134, %r6, %r388;
	ld.shared.u32 	%r135, [%r134+512];
	setp.eq.s32 	%p69, %r135, 0;
	shl.b32 	%r389, %r466, 8;
	add.s32 	%r390, %r389, %r384;
	mul.wide.u32 	%rd90, %r390, 8;
	add.s64 	%rd15, %rd2, %rd90;
	@%p69 bra 	$L__BB4_116;
	cvt.u64.u32 	%rd91, %r135;
	atom.global.add.u64 	%rd92, [%rd15+1024], %rd91;
$L__BB4_116:
	ld.shared.u32 	%r136, [%r134+1536];
	setp.eq.s32 	%p70, %r136, 0;
	@%p70 bra 	$L__BB4_118;
	cvt.u64.u32 	%rd93, %r136;
	atom.global.add.u64 	%rd94, [%rd15+3072], %rd93;
$L__BB4_118:
	ld.shared.u32 	%r137, [%r134+2560];
	setp.eq.s32 	%p71, %r137, 0;
	@%p71 bra 	$L__BB4_120;
	cvt.u64.u32 	%rd95, %r137;
	atom.global.add.u64 	%rd96, [%rd15+5120], %rd95;
$L__BB4_120:
	ld.shared.u32 	%r138, [%r134+3584];
	setp.eq.s32 	%p72, %r138, 0;
	@%p72 bra 	$L__BB4_122;
	cvt.u64.u32 	%rd97, %r138;
	atom.global.add.u64 	%rd98, [%rd15+7168], %rd97;
$L__BB4_122:
	ld.shared.u32 	%r139, [%r134+4608];
	setp.eq.s32 	%p73, %r139, 0;
	@%p73 bra 	$L__BB4_124;
	cvt.u64.u32 	%rd99, %r139;
	atom.global.add.u64 	%rd100, [%rd15+9216], %rd99;
$L__BB4_124:
	ld.shared.u32 	%r140, [%r134+5632];
	setp.eq.s32 	%p74, %r140, 0;
	@%p74 bra 	$L__BB4_126;
	cvt.u64.u32 	%rd101, %r140;
	atom.global.add.u64 	%rd102, [%rd15+11264], %rd101;
$L__BB4_126:
	ld.shared.u32 	%r141, [%r134+6656];
	setp.eq.s32 	%p75, %r141, 0;
	@%p75 bra 	$L__BB4_128;
	cvt.u64.u32 	%rd103, %r141;
	atom.global.add.u64 	%rd104, [%rd15+13312], %rd103;
$L__BB4_128:
	ld.shared.u32 	%r142, [%r134+7680];
	setp.eq.s32 	%p76, %r142, 0;
	@%p76 bra 	$L__BB4_130;
	cvt.u64.u32 	%rd105, %r142;
	atom.global.add.u64 	%rd106, [%rd15+15360], %rd105;
$L__BB4_130:
	add.s32 	%r466, %r466, 8;
	setp.ne.s32 	%p77, %r466, %r16;
	mov.u32 	%r468, %r16;
	@%p77 bra 	$L__BB4_114;
$L__BB4_131:
	setp.eq.s32 	%p78, %r3, 0;
	@%p78 bra 	$L__BB4_152;
	setp.lt.u32 	%p79, %r4, 3;
	@%p79 bra 	$L__BB4_142;
	shl.b32 	%r391, %r468, 10;
	add.s32 	%r145, %r6, %r391;
	ld.shared.u32 	%r146, [%r145+512];
	setp.eq.s32 	%p80, %r146, 0;
	@%p80 bra 	$L__BB4_135;
	shl.b32 	%r393, %r468, 8;
	add.s32 	%r394, %r393, %r384;
	mul.wide.u32 	%rd107, %r394, 8;
	add.s64 	%rd108, %rd2, %rd107;
	cvt.u64.u32 	%rd109, %r146;
	atom.global.add.u64 	%rd110, [%rd108+1024], %rd109;
$L__BB4_135:
	ld.shared.u32 	%r147, [%r145+1536];
	setp.eq.s32 	%p81, %r147, 0;
	@%p81 bra 	$L__BB4_137;
	shl.b32 	%r396, %r468, 8;
	add.s32 	%r397, %r396, %r384;
	add.s32 	%r398, %r397, 256;
	mul.wide.u32 	%rd111, %r398, 8;
	add.s64 	%rd112, %rd2, %rd111;
	cvt.u64.u32 	%rd113, %r147;
	atom.global.add.u64 	%rd114, [%rd112+1024], %rd113;
$L__BB4_137:
	ld.shared.u32 	%r148, [%r145+2560];
	setp.eq.s32 	%p82, %r148, 0;
	@%p82 bra 	$L__BB4_139;
	shl.b32 	%r400, %r468, 8;
	add.s32 	%r401, %r400, %r384;
	add.s32 	%r402, %r401, 512;
	mul.wide.u32 	%rd115, %r402, 8;
	add.s64 	%rd116, %rd2, %rd115;
	cvt.u64.u32 	%rd117, %r148;
	atom.global.add.u64 	%rd118, [%rd116+1024], %rd117;
$L__BB4_139:
	ld.shared.u32 	%r149, [%r145+3584];
	setp.eq.s32 	%p83, %r149, 0;
	@%p83 bra 	$L__BB4_141;
	shl.b32 	%r404, %r468, 8;
	add.s32 	%r405, %r404, %r384;
	add.s32 	%r406, %r405, 768;
	mul.wide.u32 	%rd119, %r406, 8;
	add.s64 	%rd120, %rd2, %rd119;
	cvt.u64.u32 	%rd121, %r149;
	atom.global.add.u64 	%rd122, [%rd120+1024], %rd121;
$L__BB4_141:
	add.s32 	%r468, %r468, 4;
$L__BB4_142:
	setp.eq.s32 	%p84, %r5, 0;
	@%p84 bra 	$L__BB4_152;
	setp.eq.s32 	%p85, %r119, 0;
	@%p85 bra 	$L__BB4_149;
	shl.b32 	%r407, %r468, 10;
	add.s32 	%r152, %r6, %r407;
	ld.shared.u32 	%r153, [%r152+512];
	setp.eq.s32 	%p86, %r153, 0;
	@%p86 bra 	$L__BB4_146;
	shl.b32 	%r409, %r468, 8;
	add.s32 	%r410, %r409, %r384;
	mul.wide.u32 	%rd123, %r410, 8;
	add.s64 	%rd124, %rd2, %rd123;
	cvt.u64.u32 	%rd125, %r153;
	atom.global.add.u64 	%rd126, [%rd124+1024], %rd125;
$L__BB4_146:
	ld.shared.u32 	%r154, [%r152+1536];
	setp.eq.s32 	%p87, %r154, 0;
	@%p87 bra 	$L__BB4_148;
	shl.b32 	%r412, %r468, 8;
	add.s32 	%r413, %r412, %r384;
	add.s32 	%r414, %r413, 256;
	mul.wide.u32 	%rd127, %r414, 8;
	add.s64 	%rd128, %rd2, %rd127;
	cvt.u64.u32 	%rd129, %r154;
	atom.global.add.u64 	%rd130, [%rd128+1024], %rd129;
$L__BB4_148:
	add.s32 	%r468, %r468, 2;
$L__BB4_149:
	setp.eq.s32 	%p88, %r17, 0;
	@%p88 bra 	$L__BB4_152;
	shl.b32 	%r415, %r468, 10;
	add.s32 	%r416, %r6, %r415;
	ld.shared.u32 	%r157, [%r416+512];
	setp.eq.s32 	%p89, %r157, 0;
	@%p89 bra 	$L__BB4_152;
	shl.b32 	%r418, %r468, 8;
	add.s32 	%r419, %r418, %r384;
	mul.wide.u32 	%rd131, %r419, 8;
	add.s64 	%rd132, %rd2, %rd131;
	cvt.u64.u32 	%rd133, %r157;
	atom.global.add.u64 	%rd134, [%rd132+1024], %rd133;
$L__BB4_152:
	bar.sync 	0;
	add.s64 	%rd135, %rd135, 1;
	setp.ne.s64 	%p90, %rd135, %rd6;
	@%p90 bra 	$L__BB4_2;
$L__BB4_153:
	ret;

}
	// .globl	_ZN3cub18CUB_300001_SM_10006detail10radix_sort33DeviceRadixSortExclusiveSumKernelINS1_5radix10policy_hubIjjyE10Policy1000EyEEvPT0_
.visible .entry _ZN3cub18CUB_300001_SM_10006detail10radix_sort33DeviceRadixSortExclusiveSumKernelINS1_5radix10policy_hubIjjyE10Policy1000EyEEvPT0_(
	.param .u64 .ptr .align 1 _ZN3cub18CUB_300001_SM_10006detail10radix_sort33DeviceRadixSortExclusiveSumKernelINS1_5radix10policy_hubIjjyE10Policy1000EyEEvPT0__param_0
)
{
	.reg .pred 	%p<4>;
	.reg .b32 	%r<28>;
	.reg .b64 	%rd<54>;
	// demoted variable
	.shared .align 16 .b8 _ZZN3cub18CUB_300001_SM_10006detail10radix_sort33DeviceRadixSortExclusiveSumKernelINS1_5radix10policy_hubIjjyE10Policy1000EyEEvPT0_E12temp_storage[2336];
	ld.param.u64 	%rd5, [_ZN3cub18CUB_300001_SM_10006detail10radix_sort33DeviceRadixSortExclusiveSumKernelINS1_5radix10policy_hubIjjyE10Policy1000EyEEvPT0__param_0];
	cvta.to.global.u64 	%rd6, %rd5;
	mov.u32 	%r3, %ctaid.x;
	shl.b32 	%r4, %r3, 8;
	mov.u32 	%r1, %tid.x;
	setp.gt.u32 	%p1, %r1, 255;
	add.s32 	%r5, %r4, %r1;
	mul.wide.s32 	%rd7, %r5, 8;
	add.s64 	%rd1, %rd6, %rd7;
	@%p1 bra 	$L__BB5_2;
	ld.global.u64 	%rd53, [%rd1];
$L__BB5_2:
	shr.u32 	%r6, %r1, 3;
	add.s32 	%r7, %r6, %r1;
	shl.b32 	%r8, %r7, 3;
	mov.u32 	%r9, _ZZN3cub18CUB_300001_SM_10006detail10radix_sort33DeviceRadixSortExclusiveSumKernelINS1_5radix10policy_hubIjjyE10Policy1000EyEEvPT0_E12temp_storage;
	add.s32 	%r10, %r9, %r8;
	add.s32 	%r2, %r10, 16;
	st.shared.u64 	[%r10+16], %rd53;
	bar.sync 	0;
	setp.gt.u32 	%p2, %r1, 31;
	@%p2 bra 	$L__BB5_4;
	mad.lo.s32 	%r27, %r1, 72, %r9;
	ld.shared.u64 	%rd23, [%r27+16];
	ld.shared.u64 	%rd24, [%r27+24];
	ld.shared.u64 	%rd25, [%r27+32];
	ld.shared.u64 	%rd26, [%r27+40];
	ld.shared.u64 	%rd27, [%r27+48];
	ld.shared.u64 	%rd28, [%r27+56];
	ld.shared.u64 	%rd29, [%r27+64];
	ld.shared.u64 	%rd30, [%r27+72];
	add.s64 	%rd31, %rd24, %rd23;
	add.s64 	%rd32, %rd31, %rd25;
	add.s64 	%rd33, %rd32, %rd26;
	add.s64 	%rd34, %rd33, %rd27;
	add.s64 	%rd35, %rd34, %rd28;
	add.s64 	%rd36, %rd35, %rd29;
	add.s64 	%rd10, %rd36, %rd30;
	mov.b32 	%r11, 1;
	mov.b32 	%r24, 0;
	mov.b32 	%r25, -1;
	// begin inline asm
	{  .reg .u64 r0;  .reg .u32 lo;  .reg .u32 hi;  .reg .pred p;  mov.b64 {lo, hi}, %rd10;  shfl.sync.up.b32 lo|p, lo, %r11, %r24, %r25;  shfl.sync.up.b32 hi|p, hi, %r11, %r24, %r25;  mov.b64 r0, {lo, hi};  @p add.u64 r0, r0, %rd10;  mov.u64 %rd8, r0;}
	// end inline asm
	mov.b32 	%r14, 2;
	// begin inline asm
	{  .reg .u64 r0;  .reg .u32 lo;  .reg .u32 hi;  .reg .pred p;  mov.b64 {lo, hi}, %rd8;  shfl.sync.up.b32 lo|p, lo, %r14, %r24, %r25;  shfl.sync.up.b32 hi|p, hi, %r14, %r24, %r25;  mov.b64 r0, {lo, hi};  @p add.u64 r0, r0, %rd8;  mov.u64 %rd11, r0;}
	// end inline asm
	mov.b32 	%r17, 4;
	// begin inline asm
	{  .reg .u64 r0;  .reg .u32 lo;  .reg .u32 hi;  .reg .pred p;  mov.b64 {lo, hi}, %rd11;  shfl.sync.up.b32 lo|p, lo, %r17, %r24, %r25;  shfl.sync.up.b32 hi|p, hi, %r17, %r24, %r25;  mov.b64 r0, {lo, hi};  @p add.u64 r0, r0, %rd11;  mov.u64 %rd14, r0;}
	// end inline asm
	mov.b32 	%r20, 8;
	// begin inline asm
	{  .reg .u64 r0;  .reg .u32 lo;  .reg .u32 hi;  .reg .pred p;  mov.b64 {lo, hi}, %rd14;  shfl.sync.up.b32 lo|p, lo, %r20, %r24, %r25;  shfl.sync.up.b32 hi|p, hi, %r20, %r24, %r25;  mov.b64 r0, {lo, hi};  @p add.u64 r0, r0, %rd14;  mov.u64 %rd17, r0;}
	// end inline asm
	mov.b32 	%r23, 16;
	// begin inline asm
	{  .reg .u64 r0;  .reg .u32 lo;  .reg .u32 hi;  .reg .pred p;  mov.b64 {lo, hi}, %rd17;  shfl.sync.up.b32 lo|p, lo, %r23, %r24, %r25;  shfl.sync.up.b32 hi|p, hi, %r23, %r24, %r25;  mov.b64 r0, {lo, hi};  @p add.u64 r0, r0, %rd17;  mov.u64 %rd20, r0;}
	// end inline asm
	sub.s64 	%rd37, %rd20, %rd10;
	ld.shared.u64 	%rd38, [%r27+16];
	ld.shared.u64 	%rd39, [%r27+24];
	ld.shared.u64 	%rd40, [%r27+32];
	ld.shared.u64 	%rd41, [%r27+40];
	ld.shared.u64 	%rd42, [%r27+48];
	ld.shared.u64 	%rd43, [%r27+56];
	ld.shared.u64 	%rd44, [%r27+64];
	add.s64 	%rd45, %rd38, %rd37;
	add.s64 	%rd46, %rd39, %rd45;
	add.s64 	%rd47, %rd40, %rd46;
	add.s64 	%rd48, %rd41, %rd47;
	add.s64 	%rd49, %rd42, %rd48;
	add.s64 	%rd50, %rd43, %rd49;
	add.s64 	%rd51, %rd44, %rd50;
	st.shared.u64 	[%r27+16], %rd37;
	st.shared.u64 	[%r27+24], %rd45;
	st.shared.u64 	[%r27+32], %rd46;
	st.shared.u64 	[%r27+40], %rd47;
	st.shared.u64 	[%r27+48], %rd48;
	st.shared.u64 	[%r27+56], %rd49;
	st.shared.u64 	[%r27+64], %rd50;
	st.shared.u64 	[%r27+72], %rd51;
$L__BB5_4:
	setp.gt.u32 	%p3, %r1, 255;
	bar.sync 	0;
	@%p3 bra 	$L__BB5_6;
	ld.shared.u64 	%rd52, [%r2];
	st.global.u64 	[%rd1], %rd52;
$L__BB5_6:
	ret;

}
	// .globl	_ZN3cub18CUB_300001_SM_10006detail10radix_sort29DeviceRadixSortOnesweepKernelINS1_5radix10policy_hubIjjyE10Policy1000ELNS0_9SortOrderE0EjjyiiNS1_21identity_decomposer_tEEEvPT5_SB_PT3_PKSC_PT1_PKSG_PT2_PKSK_T4_iiT6_
.visible .entry _ZN3cub18CUB_300001_SM_10006detail10radix_sort29DeviceRadixSortOnesweepKernelINS1_5radix10policy_hubIjjyE10Policy1000ELNS0_9SortOrderE0EjjyiiNS1_21identity_decomposer_tEEEvPT5_SB_PT3_PKSC_PT1_PKSG_PT2_PKSK_T4_iiT6_(
	.param .u64 .ptr .align 1 _ZN3cub18CUB_300001_SM_10006detail10radix_sort29DeviceRadixSortOnesweepKernelINS1_5radix10policy_hubIjjyE10Policy1000ELNS0_9SortOrderE0EjjyiiNS1_21identity_decomposer_tEEEvPT5_SB_PT3_PKSC_PT1_PKSG_PT2_PKSK_T4_iiT6__param_0,
	.param .u64 .ptr .align 1 _ZN3cub18CUB_300001_SM_10006detail10radix_sort29DeviceRadixSortOnesweepKernelINS1_5radix10policy_hubIjjyE10Policy1000ELNS0_9SortOrderE0EjjyiiNS1_21identity_decomposer_tEEEvPT5_SB_PT3_PKSC_PT1_PKSG_PT2_PKSK_T4_iiT6__param_1,
	.param .u64 .ptr .align 1 _ZN3cub18CUB_300001_SM_10006detail10radix_sort29DeviceRadixSortOnesweepKernelINS1_5radix10policy_hubIjjyE10Policy1000ELNS0_9SortOrderE0EjjyiiNS1_21identity_decomposer_tEEEvPT5_SB_PT3_PKSC_PT1_PKSG_PT2_PKSK_T4_iiT6__param_2,
	.param .u64 .ptr .align 1 _ZN3cub18CUB_300001_SM_10006detail10radix_sort29DeviceRadixSortOnesweepKernelINS1_5radix10policy_hubIjjyE10Policy1000ELNS0_9SortOrderE0EjjyiiNS1_21identity_decomposer_tEEEvPT5_SB_PT3_PKSC_PT1_PKSG_PT2_PKSK_T4_iiT6__param_3,
	.param .u64 .ptr .align 1 _ZN3cub18CUB_300001_SM_10006detail10radix_sort29DeviceRadixSortOnesweepKernelINS1_5radix10policy_hubIjjyE10Policy1000ELNS0_9SortOrderE0EjjyiiNS1_21identity_decomposer_tEEEvPT5_SB_PT3_PKSC_PT1_PKSG_PT2_PKSK_T4_iiT6__param_4,
	.param .u64 .ptr .align 1 _ZN3cub18CUB_300001_SM_10006detail10radix_sort29DeviceRadixSortOnesweepKernelINS1_5radix10policy_hubIjjyE10Policy1000ELNS0_9SortOrderE0EjjyiiNS1_21identity_decomposer_tEEEvPT5_SB_PT3_PKSC_PT1_PKSG_PT2_PKSK_T4_iiT6__param_5,
	.param .u64 .ptr .align 1 _ZN3cub18CUB_300001_SM_10006detail10radix_sort29DeviceRadixSortOnesweepKernelINS1_5radix10policy_hubIjjyE10Policy1000ELNS0_9SortOrderE0EjjyiiNS1_21identity_decomposer_tEEEvPT5_SB_PT3_PKSC_PT1_PKSG_PT2_PKSK_T4_iiT6__param_6,
	.param .u64 .ptr .align 1 _ZN3cub18CUB_300001_SM_10006detail10radix_sort29DeviceRadixSortOnesweepKernelINS1_5radix10policy_hubIjjyE10Policy1000ELNS0_9SortOrderE0EjjyiiNS1_21identity_decomposer_tEEEvPT5_SB_PT3_PKSC_PT1_PKSG_PT2_PKSK_T4_iiT6__param_7,
	.param .u32 _ZN3cub18CUB_300001_SM_10006detail10radix_sort29DeviceRadixSortOnesweepKernelINS1_5radix10policy_hubIjjyE10Policy1000ELNS0_9SortOrderE0EjjyiiNS1_21identity_decomposer_tEEEvPT5_SB_PT3_PKSC_PT1_PKSG_PT2_PKSK_T4_iiT6__param_8,
	.param .u32 _ZN3cub18CUB_300001_SM_10006detail10radix_sort29DeviceRadixSortOnesweepKernelINS1_5radix10policy_hubIjjyE10Policy1000ELNS0_9SortOrderE0EjjyiiNS1_21identity_decomposer_tEEEvPT5_SB_PT3_PKSC_PT1_PKSG_PT2_PKSK_T4_iiT6__param_9,
	.param .u32 _ZN3cub18CUB_300001_SM_10006detail10radix_sort29DeviceRadixSortOnesweepKernelINS1_5radix10policy_hubIjjyE10Policy1000ELNS0_9SortOrderE0EjjyiiNS1_21identity_decomposer_tEEEvPT5_SB_PT3_PKSC_PT1_PKSG_PT2_PKSK_T4_iiT6__param_10,
	.param .align 1 .b8 _ZN3cub18CUB_300001_SM_10006detail10radix_sort29DeviceRadixSortOnesweepKernelINS1_5radix10policy_hubIjjyE10Policy1000ELNS0_9SortOrderE0EjjyiiNS1_21identity_decomposer_tEEEvPT5_SB_PT3_PKSC_PT1_PKSG_PT2_PKSK_T4_iiT6__param_11[1]
)
.maxntid 384
{
	.reg .pred 	%p<205>;
	.reg .b32 	%r<2012>;
	.reg .b64 	%rd<372>;
	// demoted variable
	.shared .align 16 .b8 _ZZN3cub18CUB_300001_SM_10006detail10radix_sort29DeviceRadixSortOnesweepKernelINS1_5radix10policy_hubIjjyE10Policy1000ELNS0_9SortOrderE0EjjyiiNS1_21identity_decomposer_tEEEvPT5_SB_PT3_PKSC_PT1_PKSG_PT2_PKSK_T4_iiT6_E1s[28160];
	ld.param.u64 	%rd42, [_ZN3cub18CUB_300001_SM_10006detail10radix_sort29DeviceRadixSortOnesweepKernelINS1_5radix10policy_hubIjjyE10Policy1000ELNS0_9SortOrderE0EjjyiiNS1_21identity_decomposer_tEEEvPT5_SB_PT3_PKSC_PT1_PKSG_PT2_PKSK_T4_iiT6__param_1];
	ld.param.u64 	%rd46, [_ZN3cub18CUB_300001_SM_10006detail10radix_sort29DeviceRadixSortOnesweepKernelINS1_5radix10policy_hubIjjyE10Policy1000ELNS0_9SortOrderE0EjjyiiNS1_21identity_decomposer_tEEEvPT5_SB_PT3_PKSC_PT1_PKSG_PT2_PKSK_T4_iiT6__param_4];
	ld.param.u64 	%rd47, [_ZN3cub18CUB_300001_SM_10006detail10radix_sort29DeviceRadixSortOnesweepKernelINS1_5radix10policy_hubIjjyE10Policy1000ELNS0_9SortOrderE0EjjyiiNS1_21identity_decomposer_tEEEvPT5_SB_PT3_PKSC_PT1_PKSG_PT2_PKSK_T4_iiT6__param_5];
	ld.param.u64 	%rd48, [_ZN3cub18CUB_300001_SM_10006detail10radix_sort29DeviceRadixSortOnesweepKernelINS1_5radix10policy_hubIjjyE10Policy1000ELNS0_9SortOrderE0EjjyiiNS1_21identity_decomposer_tEEEvPT5_SB_PT3_PKSC_PT1_PKSG_PT2_PKSK_T4_iiT6__param_6];
	ld.param.u32 	%r399, [_ZN3cub18CUB_300001_SM_10006detail10radix_sort29DeviceRadixSortOnesweepKernelINS1_5radix10policy_hubIjjyE10Policy1000ELNS0_9SortOrderE0EjjyiiNS1_21identity_decomposer_tEEEvPT5_SB_PT3_PKSC_PT1_PKSG_PT2_PKSK_T4_iiT6__param_8];
	ld.param.u32 	%r400, [_ZN3cub18CUB_300001_SM_10006detail10radix_sort29DeviceRadixSortOnesweepKernelINS1_5radix10policy_hubIjjyE10Policy1000ELNS0_9SortOrderE0EjjyiiNS1_21identity_decomposer_tEEEvPT5_SB_PT3_PKSC_PT1_PKSG_PT2_PKSK_T4_iiT6__param_9];
	ld.param.u32 	%r401, [_ZN3cub18CUB_300001_SM_10006detail10radix_sort29DeviceRadixSortOnesweepKernelINS1_5radix10policy_hubIjjyE10Policy1000ELNS0_9SortOrderE0EjjyiiNS1_21identity_decomposer_tEEEvPT5_SB_PT3_PKSC_PT1_PKSG_PT2_PKSK_T4_iiT6__param_10];
	cvta.to.global.u64 	%rd1, %rd48;
	cvta.to.global.u64 	%rd2, %rd46;
	cvta.to.global.u64 	%rd3, %rd47;
	mov.u32 	%r1, %tid.x;
	shr.u32 	%r2, %r1, 5;
	// begin inline asm
	mov.u32 %r402, %laneid;
	// end inline asm
	setp.ne.s32 	%p1, %r1, 0;
	@%p1 bra 	$L__BB6_2;
	cvta.to.global.u64 	%rd49, %rd42;
	atom.global.add.u32 	%r403, [%rd49], 1;
	st.shared.u32 	[_ZZN3cub18CUB_300001_SM_10006detail10radix_sort29DeviceRadixSortOnesweepKernelINS1_5radix10policy_hubIjjyE10Policy1000ELNS0_9SortOrderE0EjjyiiNS1_21identity_decomposer_tEEEvPT5_SB_PT3_PKSC_PT1_PKSG_PT2_PKSK_T4_iiT6_E1s+26112], %r403;
$L__BB6_2:
	bar.sync 	0;
	ld.shared.u32 	%r4, [_ZZN3cub18CUB_300001_SM_10006detail10radix_sort29DeviceRadixSortOnesweepKernelINS1_5radix10policy_hubIjjyE10Policy1000ELNS0_9SortOrderE0EjjyiiNS1_21identity_decomposer_tEEEvPT5_SB_PT3_PKSC_PT1_PKSG_PT2_PKSK_T4_iiT6_E1s+26112];
	mul.lo.s32 	%r404, %r4, 6528;
	add.s32 	%r5, %r404, 6528;
	setp.gt.s32 	%p2, %r5, %r399;
	cvt.s64.s32 	%rd4, %r404;
	@%p2 bra 	$L__BB6_4;
	and.b32  	%r405, %r1, 31;
	and.b32  	%r406, %r1, 992;
	mul.lo.s32 	%r407, %r406, 17;
	or.b32  	%r408, %r407, %r405;
	cvt.u64.u32 	%rd50, %r408;
	add.s64 	%rd51, %rd50, %rd4;
	shl.b64 	%rd52, %rd51, 2;
	add.s64 	%rd53, %rd3, %rd52;
	ld.global.u32 	%r1911, [%rd53];
	ld.global.u32 	%r1910, [%rd53+128];
	ld.global.u32 	%r1909, [%rd53+256];
	ld.global.u32 	%r1908, [%rd53+384];
	ld.global.u32 	%r1907, [%rd53+512];
	ld.global.u32 	%r1906, [%rd53+640];
	ld.global.u32 	%r1905, [%rd53+768];
	ld.global.u32 	%r1904, [%rd53+896];
	ld.global.u32 	%r1903, [%rd53+1024];
	ld.global.u32 	%r1902, [%rd53+1152];
	ld.global.u32 	%r1901, [%rd53+1280];
	ld.global.u32 	%r1900, [%rd53+1408];
	ld.global.u32 	%r1899, [%rd53+1536];
	ld.global.u32 	%r1898, [%rd53+1664];
	ld.global.u32 	%r1897, [%rd53+1792];
	ld.global.u32 	%r1896, [%rd53+1920];
	ld.global.u32 	%r1895, [%rd53+2048];
	bra.uni 	$L__BB6_38;
$L__BB6_4:
	cvt.u32.u64 	%r410, %rd4;
	sub.s32 	%r23, %r399, %r410;
	and.b32  	%r411, %r1, 31;
	and.b32  	%r412, %r1, 992;
	mul.lo.s32 	%r413, %r412, 17;
	or.b32  	%r24, %r413, %r411;
	setp.ge.s32 	%p3, %r24, %r23;
	cvt.u64.u32 	%rd54, %r24;
	add.s64 	%rd55, %rd54, %rd4;
	shl.b64 	%rd56, %rd55, 2;
	add.s64 	%rd5, %rd3, %rd56;
	mov.b32 	%r1911, -1;
	@%p3 bra 	$L__BB6_6;
	ld.global.u32 	%r1911, [%rd5];
$L__BB6_6:
	add.s32 	%r415, %r24, 32;
	setp.ge.s32 	%p4, %r415, %r23;
	mov.b32 	%r1910, -1;
	@%p4 bra 	$L__BB6_8;
	ld.global.u32 	%r1910, [%rd5+128];
$L__BB6_8:
	add.s32 	%r417, %r24, 64;
	setp.ge.s32 	%p5, %r417, %r23;
	mov.b32 	%r1909, -1;
	@%p5 bra 	$L__BB6_10;
	ld.global.u32 	%r1909, [%rd5+256];
$L__BB6_10:
	add.s32 	%r419, %r24, 96;
	setp.ge.s32 	%p6, %r419, %r23;
	mov.b32 	%r1908, -1;
	@%p6 bra 	$L__BB6_12;
	ld.global.u32 	%r1908, [%rd5+384];
$L__BB6_12:
	add.s32 	%r421, %r24, 128;
	setp.ge.s32 	%p7, %r421, %r23;
	mov.b32 	%r1907, -1;
	@%p7 bra 	$L__BB6_14;
	ld.global.u32 	%r1907, [%rd5+512];
$L__BB6_14:
	add.s32 	%r423, %r24, 160;
	setp.ge.s32 	%p8, %r423, %r23;
	mov.b32 	%r1906, -1;
	@%p8 bra 	$L__BB6_16;
	ld.global.u32 	%r1906, [%rd5+640];
$L__BB6_16:
	add.s32 	%r425, %r24, 192;
	setp.ge.s32 	%p9, %r425, %r23;
	mov.b32 	%r1905, -1;
	@%p9 bra 	$L__BB6_18;
	ld.global.u32 	%r1905, [%rd5+768];
$L__BB6_18:
	add.s32 	%r427, %r24, 224;
	setp.ge.s32 	%p10, %r427, %r23;
	mov.b32 	%r1904, -1;
	@%p10 bra 	$L__BB6_20;
	ld.global.u32 	%r1904, [%rd5+896];
$L__BB6_20:
	add.s32 	%r429, %r24, 256;
	setp.ge.s32 	%p11, %r429, %r23;
	mov.b32 	%r1903, -1;
	@%p11 bra 	$L__BB6_22;
	ld.global.u32 	%r1903, [%rd5+1024];
$L__BB6_22:
	add.s32 	%r431, %r24, 288;
	setp.ge.s32 	%p12, %r431, %r23;
	mov.b32 	%r1902, -1;
	@%p12 bra 	$L__BB6_24;
	ld.global.u32 	%r1902, [%rd5+1152];
$L__BB6_24:
	add.s32 	%r433, %r24, 320;
	setp.ge.s32 	%p13, %r433, %r23;
	mov.b32 	%r1901, -1;
	@%p13 bra 	$L__BB6_26;
	ld.global.u32 	%r1901, [%rd5+1280];
$L__BB6_26:
	add.s32 	%r435, %r24, 352;
	setp.ge.s32 	%p14, %r435, %r23;
	mov.b32 	%r1900, -1;
	@%p14 bra 	$L__BB6_28;
	ld.global.u32 	%r1900, [%rd5+1408];
$L__BB6_28:
	add.s32 	%r437, %r24, 384;
	setp.ge.s32 	%p15, %r437, %r23;
	mov.b32 	%r1899, -1;
	@%p15 bra 	$L__BB6_30;
	ld.global.u32 	%r1899, [%rd5+1536];
$L__BB6_30:
	add.s32 	%r439, %r24, 416;
	setp.ge.s32 	%p16, %r439, %r23;
	mov.b32 	%r1898, -1;
	@%p16 bra 	$L__BB6_32;
	ld.global.u32 	%r1898, [%rd5+1664];
$L__BB6_32:
	add.s32 	%r441, %r24, 448;
	setp.ge.s32 	%p17, %r441, %r23;
	mov.b32 	%r1897, -1;
	@%p17 bra 	$L__BB6_34;
	ld.global.u32 	%r1897, [%rd5+1792];
$L__BB6_34:
	add.s32 	%r443, %r24, 480;
	setp.ge.s32 	%p18, %r443, %r23;
	mov.b32 	%r1896, -1;
	@%p18 bra 	$L__BB6_36;
	ld.global.u32 	%r1896, [%rd5+1920];
$L__BB6_36:
	add.s32 	%r445, %r24, 512;
	setp.ge.s32 	%p19, %r445, %r23;
	mov.b32 	%r1895, -1;
	@%p19 bra 	$L__BB6_38;
	ld.global.u32 	%r1895, [%rd5+2048];
$L__BB6_38:
	mov.b32 	%r446, -1;
	shl.b32 	%r447, %r446, %r401;
	not.b32 	%r75, %r447;
	shl.b32 	%r448, %r2, 10;
	mov.u32 	%r449, _ZZN3cub18CUB_300001_SM_10006detail10radix_sort29DeviceRadixSortOnesweepKernelINS1_5radix10policy_hubIjjyE10Policy1000ELNS0_9SortOrderE0EjjyiiNS1_21identity_decomposer_tEEEvPT5_SB_PT3_PKSC_PT1_PKSG_PT2_PKSK_T4_iiT6_E1s;
	add.s32 	%r76, %r449, %r448;
	setp.gt.s32 	%p20, %r402, 255;
	@%p20 bra 	$L__BB6_51;
	max.s32 	%r450, %r402, 224;
	sub.s32 	%r451, %r450, %r402;
	add.s32 	%r452, %r451, 31;
	shr.u32 	%r453, %r452, 5;
	add.s32 	%r77, %r453, 1;
	and.b32  	%r78, %r77, 15;
	setp.lt.u32 	%p21, %r452, 480;
	mov.u32 	%r1915, %r402;
	@%p21 bra 	$L__BB6_42;
	and.b32  	%r454, %r77, 268435440;
	neg.s32 	%r1913, %r454;
	shl.b32 	%r456, %r402, 2;
	add.s32 	%r457, %r448, %r456;
	add.s32 	%r459, %r457, %r449;
	add.s32 	%r1912, %r459, 1024;
	mov.u32 	%r1915, %r402;
$L__BB6_41:
	.pragma "nounroll";
	mov.b32 	%r460, 0;
	st.shared.u32 	[%r1912+-1024], %r460;
	st.shared.u32 	[%r1912+-896], %r460;
	st.shared.u32 	[%r1912+-768], %r460;
	st.shared.u32 	[%r1912+-640], %r460;
	st.shared.u32 	[%r1912+-512], %r460;
	st.shared.u32 	[%r1912+-384], %r460;
	st.shared.u32 	[%r1912+-256], %r460;
	st.shared.u32 	[%r1912+-128], %r460;
	st.shared.u32 	[%r1912], %r460;
	st.shared.u32 	[%r1912+128], %r460;
	st.shared.u32 	[%r1912+256], %r460;
	st.shared.u32 	[%r1912+384], %r460;
	st.shared.u32 	[%r1912+512], %r460;
	st.shared.u32 	[%r1912+640], %r460;
	st.shared.u32 	[%r1912+768], %r460;
	st.shared.u32 	[%r1912+896], %r460;
	add.s32 	%r1915, %r1915, 512;
	add.s32 	%r1913, %r1913, 16;
	add.s32 	%r1912, %r1912, 2048;
	setp.ne.s32 	%p22, %r1913, 0;
	@%p22 bra 	$L__BB6_41;
$L__BB6_42:
	setp.eq.s32 	%p23, %r78, 0;
	@%p23 bra 	$L__BB6_51;
	and.b32  	%r88, %r77, 7;
	setp.lt.u32 	%p24, %r78, 8;
	@%p24 bra 	$L__BB6_45;
	shl.b32 	%r461, %r1915, 2;
	add.s32 	%r462, %r76, %r461;
	mov.b32 	%r463, 0;
	st.shared.u32 	[%r462], %r463;
	st.shared.u32 	[%r462+128], %r463;
	st.shared.u32 	[%r462+256], %r463;
	st.shared.u32 	[%r462+384], %r463;
	st.shared.u32 	[%r462+512], %r463;
	st.shared.u32 	[%r462+640], %r463;
	st.shared.u32 	[%r462+768], %r463;
	st.shared.u32 	[%r462+896], %r463;
	add.s32 	%r1915, %r1915, 256;
$L__BB6_45:
	setp.eq.s32 	%p25, %r88, 0;
	@%p25 bra 	$L__BB6_51;
	and.b32  	%r91, %r77, 3;
	setp.lt.u32 	%p26, %r88, 4;
	@%p26 bra 	$L__BB6_48;
	shl.b32 	%r464, %r1915, 2;
	add.s32 	%r465, %r76, %r464;
	mov.b32 	%r466, 0;
	st.shared.u32 	[%r465], %r466;
	st.shared.u32 	[%r465+128], %r466;
	st.shared.u32 	[%r465+256], %r466;
	st.shared.u32 	[%r465+384], %r466;
	add.s32 	%r1915, %r1915, 128;
$L__BB6_48:
	setp.eq.s32 	%p27, %r91, 0;
	@%p27 bra 	$L__BB6_51;
	shl.b32 	%r468, %r1915, 2;
	add.s32 	%r469, %r448, %r468;
	add.s32 	%r1919, %r449, %r469;
	neg.s32 	%r1918, %r91;
$L__BB6_50:
	.pragma "nounroll";
	mov.b32 	%r471, 0;
	st.shared.u32 	[%r1919], %r471;
	add.s32 	%r1919, %r1919, 128;
	add.s32 	%r1918, %r1918, 1;
	setp.ne.s32 	%p28, %r1918, 0;
	@%p28 bra 	$L__BB6_50;
$L__BB6_51:
	bar.warp.sync 	-1;
	shr.u32 	%r473, %r1911, %r400;
	and.b32  	%r100, %r473, %r75;
	shl.b32 	%r474, %r1, 5;
	and.b32  	%r475, %r474, 31744;
	mov.u32 	%r476, _ZZN3cub18CUB_300001_SM_10006detail10radix_sort29DeviceRadixSortOnesweepKernelINS1_5radix10policy_hubIjjyE10Policy1000ELNS0_9SortOrderE0EjjyiiNS1_21identity_decomposer_tEEEvPT5_SB_PT3_PKSC_PT1_PKSG_PT2_PKSK_T4_iiT6_E1s;
	add.s32 	%r477, %r476, %r475;
	shl.b32 	%r478, %r100, 2;
	add.s32 	%r101, %r477, %r478;
	atom.shared.add.u32 	%r479, [%r101], 1;
	shr.u32 	%r480, %r1910, %r400;
	and.b32  	%r481, %r480, %r75;
	shl.b32 	%r482, %r481, 2;
	add.s32 	%r102, %r477, %r482;
	atom.shared.add.u32 	%r483, [%r102], 1;
	shr.u32 	%r484, %r1909, %r400;
	and.b32  	%r485, %r484, %r75;
	shl.b32 	%r486, %r485, 2;
	add.s32 	%r103, %r477, %r486;
	atom.shared.add.u32 	%r487, [%r103], 1;
	shr.u32 	%r488, %r1908, %r400;
	and.b32  	%r489, %r488, %r75;
	shl.b32 	%r490, %r489, 2;
	add.s32 	%r104, %r477, %r490;
	atom.shared.add.u32 	%r491, [%r104], 1;
	shr.u32 	%r492, %r1907, %r400;
	and.b32  	%r493, %r492, %r75;
	shl.b32 	%r494, %r493, 2;
	add.s32 	%r105, %r477, %r494;
	atom.shared.add.u32 	%r495, [%r105], 1;
	shr.u32 	%r496, %r1906, %r400;
	and.b32  	%r497, %r496, %r75;
	shl.b32 	%r498, %r497, 2;
	add.s32 	%r106, %r477, %r498;
	atom.shared.add.u32 	%r499, [%r106], 1;
	shr.u32 	%r500, %r1905, %r400;
	and.b32  	%r501, %r500, %r75;
	shl.b32 	%r502, %r501, 2;
	add.s32 	%r107, %r477, %r502;
	atom.shared.add.u32 	%r503, [%r107], 1;
	shr.u32 	%r504, %r1904, %r400;
	and.b32  	%r505, %r504, %r75;
	shl.b32 	%r506, %r505, 2;
	add.s32 	%r108, %r477, %r506;
	atom.shared.add.u32 	%r507, [%r108], 1;
	shr.u32 	%r508, %r1903, %r400;
	and.b32  	%r509, %r508, %r75;
	shl.b32 	%r510, %r509, 2;
	add.s32 	%r109, %r477, %r510;
	atom.shared.add.u32 	%r511, [%r109], 1;
	shr.u32 	%r512, %r1902, %r400;
	and.b32  	%r513, %r512, %r75;
	shl.b32 	%r514, %r513, 2;
	add.s32 	%r110, %r477, %r514;
	atom.shared.add.u32 	%r515, [%r110], 1;
	shr.u32 	%r516, %r1901, %r400;
	and.b32  	%r517, %r516, %r75;
	shl.b32 	%r518, %r517, 2;
	add.s32 	%r111, %r477, %r518;
	atom.shared.add.u32 	%r519, [%r111], 1;
	shr.u32 	%r520, %r1900, %r400;
	and.b32  	%r521, %r520, %r75;
	shl.b32 	%r522, %r521, 2;
	add.s32 	%r112, %r477, %r522;
	atom.shared.add.u32 	%r523, [%r112], 1;
	shr.u32 	%r524, %r1899, %r400;
	and.b32  	%r525, %r524, %r75;
	shl.b32 	%r526, %r525, 2;
	add.s32 	%r527, %r477, %r526;
	atom.shared.add.u32 	%r528, [%r527], 1;
	shr.u32 	%r529, %r1898, %r400;
	and.b32  	%r530, %r529, %r75;
	shl.b32 	%r531, %r530, 2;
	add.s32 	%r113, %r477, %r531;
	atom.shared.add.u32 	%r532, [%r113], 1;
	shr.u32 	%r533, %r1897, %r400;
	and.b32  	%r534, %r533, %r75;
	shl.b32 	%r535, %r534, 2;
	add.s32 	%r114, %r477, %r535;
	atom.shared.add.u32 	%r536, [%r114], 1;
	shr.u32 	%r537, %r1896, %r400;
	and.b32  	%r538, %r537, %r75;
	shl.b32 	%r539, %r538, 2;
	add.s32 	%r115, %r477, %r539;
	atom.shared.add.u32 	%r540, [%r115], 1;
	shr.u32 	%r541, %r1895, %r400;
	and.b32  	%r542, %r541, %r75;
	shl.b32 	%r543, %r542, 2;
	add.s32 	%r116, %r477, %r543;
	atom.shared.add.u32 	%r544, [%r116], 1;
	bar.sync 	0;
	setp.gt.u32 	%p29, %r1, 255;
	shl.b32 	%r545, %r1, 2;
	add.s32 	%r117, %r476, %r545;
	mov.b32 	%r1920, 0;
	@%p29 bra 	$L__BB6_53;
	ld.shared.u32 	%r546, [%r117];
	mov.b32 	%r547, 0;
	st.shared.u32 	[%r117], %r547;
	ld.shared.u32 	%r548, [%r117+1024];
	st.shared.u32 	[%r117+1024], %r546;
	add.s32 	%r549, %r548, %r546;
	ld.shared.u32 	%r550, [%r117+2048];
	st.shared.u32 	[%r117+2048], %r549;
	add.s32 	%r551, %r550, %r549;
	ld.shared.u32 	%r552, [%r117+3072];
	st.shared.u32 	[%r117+3072], %r551;
	add.s32 	%r553, %r552, %r551;
	ld.shared.u32 	%r554, [%r117+4096];
	st.shared.u32 	[%r117+4096], %r553;
	add.s32 	%r555, %r554, %r553;
	ld.shared.u32 	%r556, [%r117+5120];
	st.shared.u32 	[%r117+5120], %r555;
	add.s32 	%r557, %r556, %r555;
	ld.shared.u32 	%r558, [%r117+6144];
	st.shared.u32 	[%r117+6144], %r557;
	add.s32 	%r559, %r558, %r557;
	ld.shared.u32 	%r560, [%r117+7168];
	st.shared.u32 	[%r117+7168], %r559;
	add.s32 	%r561, %r560, %r559;
	ld.shared.u32 	%r562, [%r117+8192];
	st.shared.u32 	[%r117+8192], %r561;
	add.s32 	%r563, %r562, %r561;
	ld.shared.u32 	%r564, [%r117+9216];
	st.shared.u32 	[%r117+9216], %r563;
	add.s32 	%r565, %r564, %r563;
	ld.shared.u32 	%r566, [%r117+10240];
	st.shared.u32 	[%r117+10240], %r565;
	add.s32 	%r567, %r566, %r565;
	ld.shared.u32 	%r568, [%r117+11264];
	st.shared.u32 	[%r117+11264], %r567;
	add.s32 	%r1920, %r568, %r567;
$L__BB6_53:
	ld.param.u64 	%rd360, [_ZN3cub18CUB_300001_SM_10006detail10radix_sort29DeviceRadixSortOnesweepKernelINS1_5radix10policy_hubIjjyE10Policy1000ELNS0_9SortOrderE0EjjyiiNS1_21identity_decomposer_tEEEvPT5_SB_PT3_PKSC_PT1_PKSG_PT2_PKSK_T4_iiT6__param_0];
	shl.b32 	%r569, %r4, 8;
	add.s32 	%r570, %r569, %r1;
	cvta.to.global.u64 	%rd6, %rd360;
	mul.wide.s32 	%rd57, %r570, 4;
	add.s64 	%rd7, %rd6, %rd57;
	@%p29 bra 	$L__BB6_55;
	or.b32  	%r571, %r1920, 1073741824;
	st.volatile.global.u32 	[%rd7], %r571;
$L__BB6_55:
	ld.param.u64 	%rd369, [_ZN3cub18CUB_300001_SM_10006detail10radix_sort29DeviceRadixSortOnesweepKernelINS1_5radix10policy_hubIjjyE10Policy1000ELNS0_9SortOrderE0EjjyiiNS1_21identity_decomposer_tEEEvPT5_SB_PT3_PKSC_PT1_PKSG_PT2_PKSK_T4_iiT6__param_7];
	ld.param.u64 	%rd367, [_ZN3cub18CUB_300001_SM_10006detail10radix_sort29DeviceRadixSortOnesweepKernelINS1_5radix10policy_hubIjjyE10Policy1000ELNS0_9SortOrderE0EjjyiiNS1_21identity_decomposer_tEEEvPT5_SB_PT3_PKSC_PT1_PKSG_PT2_PKSK_T4_iiT6__param_3];
	ld.param.u64 	%rd363, [_ZN3cub18CUB_300001_SM_10006detail10radix_sort29DeviceRadixSortOnesweepKernelINS1_5radix10policy_hubIjjyE10Policy1000ELNS0_9SortOrderE0EjjyiiNS1_21identity_decomposer_tEEEvPT5_SB_PT3_PKSC_PT1_PKSG_PT2_PKSK_T4_iiT6__param_2];
	setp.lt.u32 	%p31, %r1, 256;
	setp.eq.s32 	%p32, %r1920, 6528;
	and.pred  	%p33, %p31, %p32;
	selp.u32 	%r572, 1, 0, %p33;
	{ 
	.reg .pred 	%p1; 
	.reg .pred 	%p2; 
	setp.ne.u32 	%p1, %r572, 0; 
	bar.red.or.pred 	%p2, 0, %p1; 
	selp.u32 	%r573, 1, 0, %p2; 
	}
	setp.eq.s32 	%p34, %r573, 0;
	and.b32  	%r574, %r1, 992;
	and.b32  	%r575, %r1, 31;
	mul.lo.s32 	%r576, %r574, 17;
	or.b32  	%r577, %r576, %r575;
	cvt.u64.u32 	%rd8, %r577;
	mul.lo.s32 	%r578, %r4, 6528;
	cvt.s64.s32 	%rd58, %r578;
	add.s64 	%rd59, %rd8, %rd58;
	cvta.to.global.u64 	%rd60, %rd369;
	shl.b64 	%rd61, %rd59, 2;
	add.s64 	%rd9, %rd60, %rd61;
	cvt.u64.u32 	%rd10, %r1;
	cvta.to.global.u64 	%rd62, %rd363;
	mul.wide.u32 	%rd63, %r1, 8;
	add.s64 	%rd11, %rd62, %rd63;
	cvta.to.global.u64 	%rd64, %rd367;
	add.s64 	%rd12, %rd64, %rd63;
	@%p34 bra 	$L__BB6_175;
	shl.b32 	%r579, %r1, 3;
	mov.u32 	%r580, _ZZN3cub18CUB_300001_SM_10006detail10radix_sort29DeviceRadixSortOnesweepKernelINS1_5radix10policy_hubIjjyE10Policy1000ELNS0_9SortOrderE0EjjyiiNS1_21identity_decomposer_tEEEvPT5_SB_PT3_PKSC_PT1_PKSG_PT2_PKSK_T4_iiT6_E1s;
	add.s32 	%r581, %r580, %r579;
	add.s32 	%r120, %r581, 26112;
	@%p29 bra 	$L__BB6_64;
	ld.global.u64 	%rd65, [%rd12];
	setp.gt.u32 	%p36, %r1, %r100;
	selp.b64 	%rd66, 6528, 0, %p36;
	sub.s64 	%rd370, %rd65, %rd66;
	st.shared.u64 	[%r120], %rd370;
	setp.lt.s32 	%p37, %r4, 1;
	mov.u32 	%r1924, %r1920;
	@%p37 bra 	$L__BB6_63;
	mov.b32 	%r1922, -1;
	mov.u32 	%r1921, %r4;
	mov.u32 	%r1924, %r1920;
$L__BB6_59:
	add.s32 	%r124, %r1921, -1;
	shl.b32 	%r583, %r124, 8;
	add.s32 	%r584, %r583, %r1;
	mul.wide.s32 	%rd67, %r584, 4;
	add.s64 	%rd14, %rd6, %rd67;
$L__BB6_60:
	membar.cta;
	ld.volatile.global.u32 	%r125, [%rd14];
	setp.eq.s32 	%p38, %r125, 0;
	@%p38 bra 	$L__BB6_60;
	and.b32  	%r585, %r125, 1073741823;
	add.s32 	%r1924, %r585, %r1924;
	setp.gt.s32 	%p39, %r125, -1;
	vote.sync.ballot.b32 	%r1922, %p39, %r1922;
	setp.gt.u32 	%p41, %r1921, 1;
	and.pred  	%p42, %p39, %p41;
	mov.u32 	%r1921, %r124;
	@%p42 bra 	$L__BB6_59;
	ld.shared.u64 	%rd370, [%r120];
$L__BB6_63:
	or.b32  	%r586, %r1924, -2147483648;
	st.volatile.global.u32 	[%rd7], %r586;
	sub.s32 	%r587, %r1924, %r1920;
	cvt.s64.s32 	%rd68, %r587;
	add.s64 	%rd69, %rd370, %rd68;
	st.shared.u64 	[%r120], %rd69;
$L__BB6_64:
	ld.param.u64 	%rd364, [_ZN3cub18CUB_300001_SM_10006detail10radix_sort29DeviceRadixSortOnesweepKernelINS1_5radix10policy_hubIjjyE10Policy1000ELNS0_9SortOrderE0EjjyiiNS1_21identity_decomposer_tEEEvPT5_SB_PT3_PKSC_PT1_PKSG_PT2_PKSK_T4_iiT6__param_2];
	setp.lt.s32 	%p44, %r5, %r399;
	setp.eq.s64 	%p45, %rd364, 0;
	or.pred  	%p46, %p45, %p44;
	or.pred  	%p47, %p29, %p46;
	@%p47 bra 	$L__BB6_66;
	ld.shared.u64 	%rd70, [%r120];
	setp.gt.u32 	%p48, %r1, %r100;
	selp.b64 	%rd71, 6528, 0, %p48;
	cvt.s64.s32 	%rd72, %r1920;
	add.s64 	%rd73, %rd71, %rd72;
	add.s64 	%rd74, %rd73, %rd70;
	st.global.u64 	[%rd11], %rd74;
$L__BB6_66:
	setp.gt.s32 	%p49, %r5, %r399;
	bar.sync 	0;
	shl.b32 	%r588, %r100, 3;
	mov.u32 	%r589, _ZZN3cub18CUB_300001_SM_10006detail10radix_sort29DeviceRadixSortOnesweepKernelINS1_5radix10policy_hubIjjyE10Policy1000ELNS0_9SortOrderE0EjjyiiNS1_21identity_decomposer_tEEEvPT5_SB_PT3_PKSC_PT1_PKSG_PT2_PKSK_T4_iiT6_E1s;
	add.s32 	%r590, %r589, %r588;
	ld.shared.u64 	%rd17, [%r590+26112];
	@%p49 bra 	$L__BB6_68;
	add.s64 	%rd75, %rd17, %rd8;
	shl.b64 	%rd76, %rd75, 2;
	add.s64 	%rd77, %rd2, %rd76;
	st.global.u32 	[%rd77], %r1911;
	st.global.u32 	[%rd77+128], %r1910;
	st.global.u32 	[%rd77+256], %r1909;
	st.global.u32 	[%rd77+384], %r1908;
	st.global.u32 	[%rd77+512], %r1907;
	st.global.u32 	[%rd77+640], %r1906;
	st.global.u32 	[%rd77+768], %r1905;
	st.global.u32 	[%rd77+896], %r1904;
	st.global.u32 	[%rd77+1024], %r1903;
	st.global.u32 	[%rd77+1152], %r1902;
	st.global.u32 	[%rd77+1280], %r1901;
	st.global.u32 	[%rd77+1408], %r1900;
	st.global.u32 	[%rd77+1536], %r1899;
	st.global.u32 	[%rd77+1664], %r1898;
	st.global.u32 	[%rd77+1792], %r1897;
	st.global.u32 	[%rd77+1920], %r1896;
	st.global.u32 	[%rd77+2048], %r1895;
	bra.uni 	$L__BB6_102;
$L__BB6_68:
	cvt.u32.u64 	%r591, %rd8;
	mad.lo.s32 	%r129, %r4, -6528, %r399;
	setp.ge.s32 	%p50, %r591, %r129;
	add.s64 	%rd78, %rd17, %rd8;
	shl.b64 	%rd79, %rd78, 2;
	add.s64 	%rd18, %rd2, %rd79;
	@%p50 bra 	$L__BB6_70;
	st.global.u32 	[%rd18], %r1911;
$L__BB6_70:
	cvt.u32.u64 	%r592, %rd8;
	add.s32 	%r593, %r592, 32;
	setp.ge.s32 	%p51, %r593, %r129;
	@%p51 bra 	$L__BB6_72;
	st.global.u32 	[%rd18+128], %r1910;
$L__BB6_72:
	cvt.u32.u64 	%r594, %rd8;
	add.s32 	%r595, %r594, 64;
	setp.ge.s32 	%p52, %r595, %r129;
	@%p52 bra 	$L__BB6_74;
	st.global.u32 	[%rd18+256], %r1909;
$L__BB6_74:
	cvt.u32.u64 	%r596, %rd8;
	add.s32 	%r597, %r596, 96;
	setp.ge.s32 	%p53, %r597, %r129;
	@%p53 bra 	$L__BB6_76;
	st.global.u32 	[%rd18+384], %r1908;
$L__BB6_76:
	cvt.u32.u64 	%r598, %rd8;
	add.s32 	%r599, %r598, 128;
	setp.ge.s32 	%p54, %r599, %r129;
	@%p54 bra 	$L__BB6_78;
	st.global.u32 	[%rd18+512], %r1907;
$L__BB6_78:
	cvt.u32.u64 	%r600, %rd8;
	add.s32 	%r601, %r600, 160;
	setp.ge.s32 	%p55, %r601, %r129;
	@%p55 bra 	$L__BB6_80;
	st.global.u32 	[%rd18+640], %r1906;
$L__BB6_80:
	cvt.u32.u64 	%r602, %rd8;
	add.s32 	%r603, %r602, 192;
	setp.ge.s32 	%p56, %r603, %r129;
	@%p56 bra 	$L__BB6_82;
	st.global.u32 	[%rd18+768], %r1905;
$L__BB6_82:
	cvt.u32.u64 	%r604, %rd8;
	add.s32 	%r605, %r604, 224;
	setp.ge.s32 	%p57, %r605, %r129;
	@%p57 bra 	$L__BB6_84;
	st.global.u32 	[%rd18+896], %r1904;
$L__BB6_84:
	cvt.u32.u64 	%r606, %rd8;
	add.s32 	%r607, %r606, 256;
	setp.ge.s32 	%p58, %r607, %r129;
	@%p58 bra 	$L__BB6_86;
	st.global.u32 	[%rd18+1024], %r1903;
$L__BB6_86:
	cvt.u32.u64 	%r608, %rd8;
	add.s32 	%r609, %r608, 288;
	setp.ge.s32 	%p59, %r609, %r129;
	@%p59 bra 	$L__BB6_88;
	st.global.u32 	[%rd18+1152], %r1902;
$L__BB6_88:
	cvt.u32.u64 	%r610, %rd8;
	add.s32 	%r611, %r610, 320;
	setp.ge.s32 	%p60, %r611, %r129;
	@%p60 bra 	$L__BB6_90;
	st.global.u32 	[%rd18+1280], %r1901;
$L__BB6_90:
	cvt.u32.u64 	%r612, %rd8;
	add.s32 	%r613, %r612, 352;
	setp.ge.s32 	%p61, %r613, %r129;
	@%p61 bra 	$L__BB6_92;
	st.global.u32 	[%rd18+1408], %r1900;
$L__BB6_92:
	cvt.u32.u64 	%r614, %rd8;
	add.s32 	%r615, %r614, 384;
	setp.ge.s32 	%p62, %r615, %r129;
	@%p62 bra 	$L__BB6_94;
	st.global.u32 	[%rd18+1536], %r1899;
$L__BB6_94:
	cvt.u32.u64 	%r616, %rd8;
	add.s32 	%r617, %r616, 416;
	setp.ge.s32 	%p63, %r617, %r129;
	@%p63 bra 	$L__BB6_96;
	st.global.u32 	[%rd18+1664], %r1898;
$L__BB6_96:
	cvt.u32.u64 	%r618, %rd8;
	add.s32 	%r619, %r618, 448;
	setp.ge.s32 	%p64, %r619, %r129;
	@%p64 bra 	$L__BB6_98;
	st.global.u32 	[%rd18+1792], %r1897;
$L__BB6_98:
	cvt.u32.u64 	%r620, %rd8;
	add.s32 	%r621, %r620, 480;
	setp.ge.s32 	%p65, %r621, %r129;
	@%p65 bra 	$L__BB6_100;
	st.global.u32 	[%rd18+1920], %r1896;
$L__BB6_100:
	cvt.u32.u64 	%r622, %rd8;
	add.s32 	%r623, %r622, 512;
	setp.ge.s32 	%p66, %r623, %r129;
	@%p66 bra 	$L__BB6_102;
	st.global.u32 	[%rd18+2048], %r1895;
$L__BB6_102:
	@%p49 bra 	$L__BB6_104;
	ld.global.u32 	%r1957, [%rd9];
	ld.global.u32 	%r1956, [%rd9+128];
	ld.global.u32 	%r1955, [%rd9+256];
	ld.global.u32 	%r1954, [%rd9+384];
	ld.global.u32 	%r1953, [%rd9+512];
	ld.global.u32 	%r1952, [%rd9+640];
	ld.global.u32 	%r1951, [%rd9+768];
	ld.global.u32 	%r1950, [%rd9+896];
	ld.global.u32 	%r1949, [%rd9+1024];
	ld.global.u32 	%r1948, [%rd9+1152];
	ld.global.u32 	%r1947, [%rd9+1280];
	ld.global.u32 	%r1946, [%rd9+1408];
	ld.global.u32 	%r1945, [%rd9+1536];
	ld.global.u32 	%r1944, [%rd9+1664];
	ld.global.u32 	%r1943, [%rd9+1792];
	ld.global.u32 	%r1942, [%rd9+1920];
	ld.global.u32 	%r1941, [%rd9+2048];
	bra.uni 	$L__BB6_138;
$L__BB6_104:
	cvt.u32.u64 	%r625, %rd8;
	mul.lo.s32 	%r626, %r4, 6528;
	sub.s32 	%r147, %r399, %r626;
	setp.ge.s32 	%p68, %r625, %r147;
	@%p68 bra 	$L__BB6_106;
	ld.global.u32 	%r1957, [%rd9];
$L__BB6_106:
	cvt.u32.u64 	%r628, %rd8;
	add.s32 	%r629, %r628, 32;
	setp.ge.s32 	%p69, %r629, %r147;
	@%p69 bra 	$L__BB6_108;
	ld.global.u32 	%r1956, [%rd9+128];
$L__BB6_108:
	cvt.u32.u64 	%r631, %rd8;
	add.s32 	%r632, %r631, 64;
	setp.ge.s32 	%p70, %r632, %r147;
	@%p70 bra 	$L__BB6_110;
	ld.global.u32 	%r1955, [%rd9+256];
$L__BB6_110:
	cvt.u32.u64 	%r634, %rd8;
	add.s32 	%r635, %r634, 96;
	setp.ge.s32 	%p71, %r635, %r147;
	@%p71 bra 	$L__BB6_112;
	ld.global.u32 	%r1954, [%rd9+384];
$L__BB6_112:
	cvt.u32.u64 	%r637, %rd8;
	add.s32 	%r638, %r637, 128;
	setp.ge.s32 	%p72, %r638, %r147;
	@%p72 bra 	$L__BB6_114;
	ld.global.u32 	%r1953, [%rd9+512];
$L__BB6_114:
	cvt.u32.u64 	%r640, %rd8;
	add.s32 	%r641, %r640, 160;
	setp.ge.s32 	%p73, %r641, %r147;
	@%p73 bra 	$L__BB6_116;
	ld.global.u32 	%r1952, [%rd9+640];
$L__BB6_116:
	cvt.u32.u64 	%r643, %rd8;
	add.s32 	%r644, %r643, 192;
	setp.ge.s32 	%p74, %r644, %r147;
	@%p74 bra 	$L__BB6_118;
	ld.global.u32 	%r1951, [%rd9+768];
$L__BB6_118:
	cvt.u32.u64 	%r646, %rd8;
	add.s32 	%r647, %r646, 224;
	setp.ge.s32 	%p75, %r647, %r147;
	@%p75 bra 	$L__BB6_120;
	ld.global.u32 	%r1950, [%rd9+896];
$L__BB6_120:
	cvt.u32.u64 	%r649, %rd8;
	add.s32 	%r650, %r649, 256;
	setp.ge.s32 	%p76, %r650, %r147;
	@%p76 bra 	$L__BB6_122;
	ld.global.u32 	%r1949, [%rd9+1024];
$L__BB6_122:
	cvt.u32.u64 	%r652, %rd8;
	add.s32 	%r653, %r652, 288;
	setp.ge.s32 	%p77, %r653, %r147;
	@%p77 bra 	$L__BB6_124;
	ld.global.u32 	%r1948, [%rd9+1152];
$L__BB6_124:
	cvt.u32.u64 	%r655, %rd8;
	add.s32 	%r656, %r655, 320;
	setp.ge.s32 	%p78, %r656, %r147;
	@%p78 bra 	$L__BB6_126;
	ld.global.u32 	%r1947, [%rd9+1280];
$L__BB6_126:
	cvt.u32.u64 	%r658, %rd8;
	add.s32 	%r659, %r658, 352;
	setp.ge.s32 	%p79, %r659, %r147;
	@%p79 bra 	$L__BB6_128;
	ld.global.u32 	%r1946, [%rd9+1408];
$L__BB6_128:
	cvt.u32.u64 	%r661, %rd8;
	add.s32 	%r662, %r661, 384;
	setp.ge.s32 	%p80, %r662, %r147;
	@%p80 bra 	$L__BB6_130;
	ld.global.u32 	%r1945, [%rd9+1536];
$L__BB6_130:
	cvt.u32.u64 	%r664, %rd8;
	add.s32 	%r665, %r664, 416;
	setp.ge.s32 	%p81, %r665, %r147;
	@%p81 bra 	$L__BB6_132;
	ld.global.u32 	%r1944, [%rd9+1664];
$L__BB6_132:
	cvt.u32.u64 	%r667, %rd8;
	add.s32 	%r668, %r667, 448;
	setp.ge.s32 	%p82, %r668, %r147;
	@%p82 bra 	$L__BB6_134;
	ld.global.u32 	%r1943, [%rd9+1792];
$L__BB6_134:
	cvt.u32.u64 	%r670, %rd8;
	add.s32 	%r671, %r670, 480;
	setp.ge.s32 	%p83, %r671, %r147;
	@%p83 bra 	$L__BB6_136;
	ld.global.u32 	%r1942, [%rd9+1920];
$L__BB6_136:
	cvt.u32.u64 	%r673, %rd8;
	add.s32 	%r674, %r673, 512;
	setp.ge.s32 	%p84, %r674, %r147;
	@%p84 bra 	$L__BB6_138;
	ld.global.u32 	%r1941, [%rd9+2048];
$L__BB6_138:
	@%p49 bra 	$L__BB6_140;
	add.s64 	%rd80, %rd17, %rd8;
	shl.b64 	%rd81, %rd80, 2;
	add.s64 	%rd82, %rd1, %rd81;
	st.global.u32 	[%rd82], %r1957;
	st.global.u32 	[%rd82+128], %r1956;
	st.global.u32 	[%rd82+256], %r1955;
	st.global.u32 	[%rd82+384], %r1954;
	st.global.u32 	[%rd82+512], %r1953;
	st.global.u32 	[%rd82+640], %r1952;
	st.global.u32 	[%rd82+768], %r1951;
	st.global.u32 	[%rd82+896], %r1950;
	st.global.u32 	[%rd82+1024], %r1949;
	st.global.u32 	[%rd82+1152], %r1948;
	st.global.u32 	[%rd82+1280], %r1947;
	st.global.u32 	[%rd82+1408], %r1946;
	st.global.u32 	[%rd82+1536], %r1945;
	st.global.u32 	[%rd82+1664], %r1944;
	st.global.u32 	[%rd82+1792], %r1943;
	st.global.u32 	[%rd82+1920], %r1942;
	st.global.u32 	[%rd82+2048], %r1941;
	bra.uni 	$L__BB6_174;
$L__BB6_140:
	cvt.u32.u64 	%r675, %rd8;
	mad.lo.s32 	%r198, %r4, -6528, %r399;
	setp.ge.s32 	%p86, %r675, %r198;
	add.s64 	%rd83, %rd17, %rd8;
	shl.b64 	%rd84, %rd83, 2;
	add.s64 	%rd19, %rd1, %rd84;
	@%p86 bra 	$L__BB6_142;
	st.global.u32 	[%rd19], %r1957;
$L__BB6_142:
	cvt.u32.u64 	%r676, %rd8;
	add.s32 	%r677, %r676, 32;
	setp.ge.s32 	%p87, %r677, %r198;
	@%p87 bra 	$L__BB6_144;
	st.global.u32 	[%rd19+128], %r1956;
$L__BB6_144:
	cvt.u32.u64 	%r678, %rd8;
	add.s32 	%r679, %r678, 64;
	setp.ge.s32 	%p88, %r679, %r198;
	@%p88 bra 	$L__BB6_146;
	st.global.u32 	[%rd19+256], %r1955;
$L__BB6_146:
	cvt.u32.u64 	%r680, %rd8;
	add.s32 	%r681, %r680, 96;
	setp.ge.s32 	%p89, %r681, %r198;
	@%p89 bra 	$L__BB6_148;
	st.global.u32 	[%rd19+384], %r1954;
$L__BB6_148:
	cvt.u32.u64 	%r682, %rd8;
	add.s32 	%r683, %r682, 128;
	setp.ge.s32 	%p90, %r683, %r198;
	@%p90 bra 	$L__BB6_150;
	st.global.u32 	[%rd19+512], %r1953;
$L__BB6_150:
	cvt.u32.u64 	%r684, %rd8;
	add.s32 	%r685, %r684, 160;
	setp.ge.s32 	%p91, %r685, %r198;
	@%p91 bra 	$L__BB6_152;
	st.global.u32 	[%rd19+640], %r1952;
$L__BB6_152:
	cvt.u32.u64 	%r686, %rd8;
	add.s32 	%r687, %r686, 192;
	setp.ge.s32 	%p92, %r687, %r198;
	@%p92 bra 	$L__BB6_154;
	st.global.u32 	[%rd19+768], %r1951;
$L__BB6_154:
	cvt.u32.u64 	%r688, %rd8;
	add.s32 	%r689, %r688, 224;
	setp.ge.s32 	%p93, %r689, %r198;
	@%p93 bra 	$L__BB6_156;
	st.global.u32 	[%rd19+896], %r1950;
$L__BB6_156:
	cvt.u32.u64 	%r690, %rd8;
	add.s32 	%r691, %r690, 256;
	setp.ge.s32 	%p94, %r691, %r198;
	@%p94 bra 	$L__BB6_158;
	st.global.u32 	[%rd19+1024], %r1949;
$L__BB6_158:
	cvt.u32.u64 	%r692, %rd8;
	add.s32 	%r693, %r692, 288;
	setp.ge.s32 	%p95, %r693, %r198;
	@%p95 bra 	$L__BB6_160;
	st.global.u32 	[%rd19+1152], %r1948;
$L__BB6_160:
	cvt.u32.u64 	%r694, %rd8;
	add.s32 	%r695, %r694, 320;
	setp.ge.s32 	%p96, %r695, %r198;
	@%p96 bra 	$L__BB6_162;
	st.global.u32 	[%rd19+1280], %r1947;
$L__BB6_162:
	cvt.u32.u64 	%r696, %rd8;
	add.s32 	%r697, %r696, 352;
	setp.ge.s32 	%p97, %r697, %r198;
	@%p97 bra 	$L__BB6_164;
	st.global.u32 	[%rd19+1408], %r1946;
$L__BB6_164:
	cvt.u32.u64 	%r698, %rd8;
	add.s32 	%r699, %r698, 384;
	setp.ge.s32 	%p98, %r699, %r198;
	@%p98 bra 	$L__BB6_166;
	st.global.u32 	[%rd19+1536], %r1945;
$L__BB6_166:
	cvt.u32.u64 	%r700, %rd8;
	add.s32 	%r701, %r700, 416;
	setp.ge.s32 	%p99, %r701, %r198;
	@%p99 bra 	$L__BB6_168;
	st.global.u32 	[%rd19+1664], %r1944;
$L__BB6_168:
	cvt.u32.u64 	%r702, %rd8;
	add.s32 	%r703, %r702, 448;
	setp.ge.s32 	%p100, %r703, %r198;
	@%p100 bra 	$L__BB6_170;
	st.global.u32 	[%rd19+1792], %r1943;
$L__BB6_170:
	cvt.u32.u64 	%r704, %rd8;
	add.s32 	%r705, %r704, 480;
	setp.ge.s32 	%p101, %r705, %r198;
	@%p101 bra 	$L__BB6_172;
	st.global.u32 	[%rd19+1920], %r1942;
$L__BB6_172:
	cvt.u32.u64 	%r706, %rd8;
	add.s32 	%r707, %r706, 512;
	setp.ge.s32 	%p102, %r707, %r198;
	@%p102 bra 	$L__BB6_174;
	st.global.u32 	[%rd19+2048], %r1941;
$L__BB6_174:
	// begin inline asm
	exit;
	// end inline asm
$L__BB6_175:
	mul.hi.u32 	%r708, %r1, 357913942;
	add.s32 	%r709, %r708, %r1;
	shl.b32 	%r710, %r709, 2;
	mov.u32 	%r711, _ZZN3cub18CUB_300001_SM_10006detail10radix_sort29DeviceRadixSortOnesweepKernelINS1_5radix10policy_hubIjjyE10Policy1000ELNS0_9SortOrderE0EjjyiiNS1_21identity_decomposer_tEEEvPT5_SB_PT3_PKSC_PT1_PKSG_PT2_PKSK_T4_iiT6_E1s;
	add.s32 	%r712, %r711, %r710;
	add.s32 	%r199, %r712, 13328;
	st.shared.u32 	[%r712+13328], %r1920;
	bar.sync 	0;
	setp.gt.u32 	%p103, %r1, 31;
	@%p103 bra 	$L__BB6_177;
	mov.u32 	%r743, _ZZN3cub18CUB_300001_SM_10006detail10radix_sort29DeviceRadixSortOnesweepKernelINS1_5radix10policy_hubIjjyE10Policy1000ELNS0_9SortOrderE0EjjyiiNS1_21identity_decomposer_tEEEvPT5_SB_PT3_PKSC_PT1_PKSG_PT2_PKSK_T4_iiT6_E1s;
	mad.lo.s32 	%r744, %r1, 52, %r743;
	ld.shared.u32 	%r745, [%r744+13328];
	ld.shared.u32 	%r746, [%r744+13332];
	ld.shared.u32 	%r747, [%r744+13336];
	ld.shared.u32 	%r748, [%r744+13340];
	ld.shared.u32 	%r749, [%r744+13344];
	ld.shared.u32 	%r750, [%r744+13348];
	ld.shared.u32 	%r751, [%r744+13352];
	ld.shared.u32 	%r752, [%r744+13356];
	ld.shared.u32 	%r753, [%r744+13360];
	ld.shared.u32 	%r754, [%r744+13364];
	ld.shared.u32 	%r755, [%r744+13368];
	ld.shared.u32 	%r756, [%r744+13372];
	add.s32 	%r757, %r746, %r745;
	add.s32 	%r758, %r757, %r747;
	add.s32 	%r759, %r758, %r748;
	add.s32 	%r760, %r759, %r749;
	add.s32 	%r761, %r760, %r750;
	add.s32 	%r762, %r761, %r751;
	add.s32 	%r763, %r762, %r752;
	add.s32 	%r764, %r763, %r753;
	add.s32 	%r765, %r764, %r754;
	add.s32 	%r766, %r765, %r755;
	add.s32 	%r717, %r766, %r756;
	mov.b32 	%r715, 1;
	mov.b32 	%r740, 0;
	mov.b32 	%r742, -1;
	// begin inline asm
	{  .reg .s32 r0;  .reg .pred p;  shfl.sync.up.b32 r0|p, %r717, %r715, %r740, %r742;  @p add.s32 r0, r0, %r717;  mov.s32 %r713, r0;}
	// end inline asm
	mov.b32 	%r721, 2;
	// begin inline asm
	{  .reg .s32 r0;  .reg .pred p;  shfl.sync.up.b32 r0|p, %r713, %r721, %r740, %r742;  @p add.s32 r0, r0, %r713;  mov.s32 %r719, r0;}
	// end inline asm
	mov.b32 	%r727, 4;
	// begin inline asm
	{  .reg .s32 r0;  .reg .pred p;  shfl.sync.up.b32 r0|p, %r719, %r727, %r740, %r742;  @p add.s32 r0, r0, %r719;  mov.s32 %r725, r0;}
	// end inline asm
	mov.b32 	%r733, 8;
	// begin inline asm
	{  .reg .s32 r0;  .reg .pred p;  shfl.sync.up.b32 r0|p, %r725, %r733, %r740, %r742;  @p add.s32 r0, r0, %r725;  mov.s32 %r731, r0;}
	// end inline asm
	mov.b32 	%r739, 16;
	// begin inline asm
	{  .reg .s32 r0;  .reg .pred p;  shfl.sync.up.b32 r0|p, %r731, %r739, %r740, %r742;  @p add.s32 r0, r0, %r731;  mov.s32 %r737, r0;}
	// end inline asm
	sub.s32 	%r767, %r737, %r717;
	add.s32 	%r768, %r745, %r767;
	add.s32 	%r769, %r746, %r768;
	add.s32 	%r770, %r747, %r769;
	add.s32 	%r771, %r748, %r770;
	add.s32 	%r772, %r749, %r771;
	add.s32 	%r773, %r750, %r772;
	add.s32 	%r774, %r751, %r773;
	add.s32 	%r775, %r752, %r774;
	add.s32 	%r776, %r753, %r775;
	add.s32 	%r777, %r754, %r776;
	add.s32 	%r778, %r755, %r777;
	st.shared.u32 	[%r744+13328], %r767;
	st.shared.u32 	[%r744+13332], %r768;
	st.shared.u32 	[%r744+13336], %r769;
	st.shared.u32 	[%r744+13340], %r770;
	st.shared.u32 	[%r744+13344], %r771;
	st.shared.u32 	[%r744+13348], %r772;
	st.shared.u32 	[%r744+13352], %r773;
	st.shared.u32 	[%r744+13356], %r774;
	st.shared.u32 	[%r744+13360], %r775;
	st.shared.u32 	[%r744+13364], %r776;
	st.shared.u32 	[%r744+13368], %r777;
	st.shared.u32 	[%r744+13372], %r778;
$L__BB6_177:
	bar.sync 	0;
	ld.shared.u32 	%r200, [%r199];
	@%p29 bra 	$L__BB6_179;
	ld.shared.u32 	%r779, [%r117];
	add.s32 	%r780, %r779, %r200;
	st.shared.u32 	[%r117], %r780;
	ld.shared.u32 	%r781, [%r117+1024];
	add.s32 	%r782, %r781, %r200;
	st.shared.u32 	[%r117+1024], %r782;
	ld.shared.u32 	%r783, [%r117+2048];
	add.s32 	%r784, %r783, %r200;
	st.shared.u32 	[%r117+2048], %r784;
	ld.shared.u32 	%r785, [%r117+3072];
	add.s32 	%r786, %r785, %r200;
	st.shared.u32 	[%r117+3072], %r786;
	ld.shared.u32 	%r787, [%r117+4096];
	add.s32 	%r788, %r787, %r200;
	st.shared.u32 	[%r117+4096], %r788;
	ld.shared.u32 	%r789, [%r117+5120];
	add.s32 	%r790, %r789, %r200;
	st.shared.u32 	[%r117+5120], %r790;
	ld.shared.u32 	%r791, [%r117+6144];
	add.s32 	%r792, %r791, %r200;
	st.shared.u32 	[%r117+6144], %r792;
	ld.shared.u32 	%r793, [%r117+7168];
	add.s32 	%r794, %r793, %r200;
	st.shared.u32 	[%r117+7168], %r794;
	ld.shared.u32 	%r795, [%r117+8192];
	add.s32 	%r796, %r795, %r200;
	st.shared.u32 	[%r117+8192], %r796;
	ld.shared.u32 	%r797, [%r117+9216];
	add.s32 	%r798, %r797, %r200;
	st.shared.u32 	[%r117+9216], %r798;
	ld.shared.u32 	%r799, [%r117+10240];
	add.s32 	%r800, %r799, %r200;
	st.shared.u32 	[%r117+10240], %r800;
	ld.shared.u32 	%r801, [%r117+11264];
	add.s32 	%r802, %r801, %r200;
	st.shared.u32 	[%r117+11264], %r802;
$L__BB6_179:
	bar.sync 	0;
	// begin inline asm
	mov.u32 %r803, %lanemask_le;
	// end inline asm
	mov.b32 	%r806, 1;
	// begin inline asm
	{
    .reg .pred p;
    and.b32 %r804, %r100, %r806;    setp.ne.u32 p, %r804, 0;
    vote.ballot.sync.b32 %r804, p, 0xffffffff;
    @!p not.b32 %r804, %r804;
}

	// end inline asm
	mov.b32 	%r809, 2;
	// begin inline asm
	{
    .reg .pred p;
    and.b32 %r807, %r100, %r809;    setp.ne.u32 p, %r807, 0;
    vote.ballot.sync.b32 %r807, p, 0xffffffff;
    @!p not.b32 %r807, %r807;
}

	// end inline asm
	and.b32  	%r829, %r807, %r804;
	mov.b32 	%r812, 4;
	// begin inline asm
	{
    .reg .pred p;
    and.b32 %r810, %r100, %r812;    setp.ne.u32 p, %r810, 0;
    vote.ballot.sync.b32 %r810, p, 0xffffffff;
    @!p not.b32 %r810, %r810;
}

	// end inline asm
	and.b32  	%r830, %r810, %r829;
	mov.b32 	%r815, 8;
	// begin inline asm
	{
    .reg .pred p;
    and.b32 %r813, %r100, %r815;    setp.ne.u32 p, %r813, 0;
    vote.ballot.sync.b32 %r813, p, 0xffffffff;
    @!p not.b32 %r813, %r813;
}

	// end inline asm
	and.b32  	%r831, %r813, %r830;
	mov.b32 	%r818, 16;
	// begin inline asm
	{
    .reg .pred p;
    and.b32 %r816, %r100, %r818;    setp.ne.u32 p, %r816, 0;
    vote.ballot.sync.b32 %r816, p, 0xffffffff;
    @!p not.b32 %r816, %r816;
}

	// end inline asm
	and.b32  	%r832, %r816, %r831;
	mov.b32 	%r821, 32;
	// begin inline asm
	{
    .reg .pred p;
    and.b32 %r819, %r100, %r821;    setp.ne.u32 p, %r819, 0;
    vote.ballot.sync.b32 %r819, p, 0xffffffff;
    @!p not.b32 %r819, %r819;
}

	// end inline asm
	and.b32  	%r833, %r819, %r832;
	mov.b32 	%r824, 64;
	// begin inline asm
	{
    .reg .pred p;
    and.b32 %r822, %r100, %r824;    setp.ne.u32 p, %r822, 0;
    vote.ballot.sync.b32 %r822, p, 0xffffffff;
    @!p not.b32 %r822, %r822;
}

	// end inline asm
	and.b32  	%r834, %r822, %r833;
	mov.b32 	%r827, 128;
	// begin inline asm
	{
    .reg .pred p;
    and.b32 %r825, %r100, %r827;    setp.ne.u32 p, %r825, 0;
    vote.ballot.sync.b32 %r825, p, 0xffffffff;
    @!p not.b32 %r825, %r825;
}

	// end inline asm
	and.b32  	%r835, %r825, %r834;
	clz.b32 	%r836, %r835;
	sub.s32 	%r202, 31, %r836;
	and.b32  	%r837, %r803, %r835;
	popc.b32 	%r203, %r837;
	setp.ne.s32 	%p105, %r402, %r202;
	mov.b32 	%r1958, 0;
	@%p105 bra 	$L__BB6_181;
	atom.shared.add.u32 	%r1958, [%r101], %r203;
$L__BB6_181:
	shfl.sync.idx.b32	%r863|%p106, %r1958, %r202, 31, -1;
	add.s32 	%r206, %r203, %r863;
	shr.u32 	%r864, %r1910, %r400;
	and.b32  	%r860, %r864, %r75;
	mov.b32 	%r840, 1;
	// begin inline asm
	{
    .reg .pred p;
    and.b32 %r838, %r860, %r840;    setp.ne.u32 p, %r838, 0;
    vote.ballot.sync.b32 %r838, p, 0xffffffff;
    @!p not.b32 %r838, %r838;
}

	// end inline asm
	mov.b32 	%r843, 2;
	// begin inline asm
	{
    .reg .pred p;
    and.b32 %r841, %r860, %r843;    setp.ne.u32 p, %r841, 0;
    vote.ballot.sync.b32 %r841, p, 0xffffffff;
    @!p not.b32 %r841, %r841;
}

	// end inline asm
	and.b32  	%r865, %r841, %r838;
	mov.b32 	%r846, 4;
	// begin inline asm
	{
    .reg .pred p;
    and.b32 %r844, %r860, %r846;    setp.ne.u32 p, %r844, 0;
    vote.ballot.sync.b32 %r844, p, 0xffffffff;
    @!p not.b32 %r844, %r844;
}

	// end inline asm
	and.b32  	%r866, %r844, %r865;
	mov.b32 	%r849, 8;
	// begin inline asm
	{
    .reg .pred p;
    and.b32 %r847, %r860, %r849;    setp.ne.u32 p, %r847, 0;
    vote.ballot.sync.b32 %r847, p, 0xffffffff;
    @!p not.b32 %r847, %r847;
}

	// end inline asm
	and.b32  	%r867, %r847, %r866;
	mov.b32 	%r852, 16;
	// begin inline asm
	{
    .reg .pred p;
    and.b32 %r850, %r860, %r852;    setp.ne.u32 p, %r850, 0;
    vote.ballot.sync.b32 %r850, p, 0xffffffff;
    @!p not.b32 %r850, %r850;
}

	// end inline asm
	and.b32  	%r868, %r850, %r867;
	mov.b32 	%r855, 32;
	// begin inline asm
	{
    .reg .pred p;
    and.b32 %r853, %r860, %r855;    setp.ne.u32 p, %r853, 0;
    vote.ballot.sync.b32 %r853, p, 0xffffffff;
    @!p not.b32 %r853, %r853;
}

	// end inline asm
	and.b32  	%r869, %r853, %r868;
	mov.b32 	%r858, 64;
	// begin inline asm
	{
    .reg .pred p;
    and.b32 %r856, %r860, %r858;    setp.ne.u32 p, %r856, 0;
    vote.ballot.sync.b32 %r856, p, 0xffffffff;
    @!p not.b32 %r856, %r856;
}

	// end inline asm
	and.b32  	%r870, %r856, %r869;
	mov.b32 	%r861, 128;
	// begin inline asm
	{
    .reg .pred p;
    and.b32 %r859, %r860, %r861;    setp.ne.u32 p, %r859, 0;
    vote.ballot.sync.b32 %r859, p, 0xffffffff;
    @!p not.b32 %r859, %r859;
}

	// end inline asm
	and.b32  	%r871, %r859, %r870;
	clz.b32 	%r872, %r871;
	sub.s32 	%r207, 31, %r872;
	and.b32  	%r873, %r803, %r871;
	popc.b32 	%r208, %r873;
	setp.ne.s32 	%p107, %r402, %r207;
	mov.b32 	%r1959, 0;
	@%p107 bra 	$L__BB6_183;
	atom.shared.add.u32 	%r1959, [%r102], %r208;
$L__BB6_183:
	shfl.sync.idx.b32	%r899|%p108, %r1959, %r207, 31, -1;
	add.s32 	%r211, %r208, %r899;
	shr.u32 	%r900, %r1909, %r400;
	and.b32  	%r896, %r900, %r75;
	mov.b32 	%r876, 1;
	// begin inline asm
	{
    .reg .pred p;
    and.b32 %r874, %r896, %r876;    setp.ne.u32 p, %r874, 0;
    vote.ballot.sync.b32 %r874, p, 0xffffffff;
    @!p not.b32 %r874, %r874;
}

	// end inline asm
	mov.b32 	%r879, 2;
	// begin inline asm
	{
    .reg .pred p;
    and.b32 %r877, %r896, %r879;    setp.ne.u32 p, %r877, 0;
    vote.ballot.sync.b32 %r877, p, 0xffffffff;
    @!p not.b32 %r877, %r877;
}

	// end inline asm
	and.b32  	%r901, %r877, %r874;
	mov.b32 	%r882, 4;
	// begin inline asm
	{
    .reg .pred p;
    and.b32 %r880, %r896, %r882;    setp.ne.u32 p, %r880, 0;
    vote.ballot.sync.b32 %r880, p, 0xffffffff;
    @!p not.b32 %r880, %r880;
}

	// end inline asm
	and.b32  	%r902, %r880, %r901;
	mov.b32 	%r885, 8;
	// begin inline asm
	{
    .reg .pred p;
    and.b32 %r883, %r896, %r885;    setp.ne.u32 p, %r883, 0;
    vote.ballot.sync.b32 %r883, p, 0xffffffff;
    @!p not.b32 %r883, %r883;
}

	// end inline asm
	and.b32  	%r903, %r883, %r902;
	mov.b32 	%r888, 16;
	// begin inline asm
	{
    .reg .pred p;
    and.b32 %r886, %r896, %r888;    setp.ne.u32 p, %r886, 0;
    vote.ballot.sync.b32 %r886, p, 0xffffffff;
    @!p not.b32 %r886, %r886;
}

	// end inline asm
	and.b32  	%r904, %r886, %r903;
	mov.b32 	%r891, 32;
	// begin inline asm
	{
    .reg .pred p;
    and.b32 %r889, %r896, %r891;    setp.ne.u32 p, %r889, 0;
    vote.ballot.sync.b32 %r889, p, 0xffffffff;
    @!p not.b32 %r889, %r889;
}

	// end inline asm
	and.b32  	%r905, %r889, %r904;
	mov.b32 	%r894, 64;
	// begin inline asm
	{
    .reg .pred p;
    and.b32 %r892, %r896, %r894;    setp.ne.u32 p, %r892, 0;
    vote.ballot.sync.b32 %r892, p, 0xffffffff;
    @!p not.b32 %r892, %r892;
}

	// end inline asm
	and.b32  	%r906, %r892, %r905;
	mov.b32 	%r897, 128;
	// begin inline asm
	{
    .reg .pred p;
    and.b32 %r895, %r896, %r897;    setp.ne.u32 p, %r895, 0;
    vote.ballot.sync.b32 %r895, p, 0xffffffff;
    @!p not.b32 %r895, %r895;
}

	// end inline asm
	and.b32  	%r907, %r895, %r906;
	clz.b32 	%r908, %r907;
	sub.s32 	%r212, 31, %r908;
	and.b32  	%r909, %r803, %r907;
	popc.b32 	%r213, %r909;
	setp.ne.s32 	%p109, %r402, %r212;
	mov.b32 	%r1960, 0;
	@%p109 bra 	$L__BB6_185;
	atom.shared.add.u32 	%r1960, [%r103], %r213;
$L__BB6_185:
	shfl.sync.idx.b32	%r935|%p110, %r1960, %r212, 31, -1;
	add.s32 	%r216, %r213, %r935;
	shr.u32 	%r936, %r1908, %r400;
	and.b32  	%r932, %r936, %r75;
	mov.b32 	%r912, 1;
	// begin inline asm
	{
    .reg .pred p;
    and.b32 %r910, %r932, %r912;    setp.ne.u32 p, %r910, 0;
    vote.ballot.sync.b32 %r910, p, 0xffffffff;
    @!p not.b32 %r910, %r910;
}

	// end inline asm
	mov.b32 	%r915, 2;
	// begin inline asm
	{
    .reg .pred p;
    and.b32 %r913, %r932, %r915;    setp.ne.u32 p, %r913, 0;
    vote.ballot.sync.b32 %r913, p, 0xffffffff;
    @!p not.b32 %r913, %r913;
}

	// end inline asm
	and.b32  	%r937, %r913, %r910;
	mov.b32 	%r918, 4;
	// begin inline asm
	{
    .reg .pred p;
    and.b32 %r916, %r932, %r918;    setp.ne.u32 p, %r916, 0;
    vote.ballot.sync.b32 %r916, p, 0xffffffff;
    @!p not.b32 %r916, %r916;
}

	// end inline asm
	and.b32  	%r938, %r916, %r937;
	mov.b32 	%r921, 8;
	// begin inline asm
	{
    .reg .pred p;
    and.b32 %r919, %r932, %r921;    setp.ne.u32 p, %r919, 0;
    vote.ballot.sync.b32 %r919, p, 0xffffffff;
    @!p not.b32 %r919, %r919;
}

	// end inline asm
	and.b32  	%r939, %r919, %r938;
	mov.b32 	%r924, 16;
	// begin inline asm
	{
    .reg .pred p;
    and.b32 %r922, %r932, %r924;    setp.ne.u32 p, %r922, 0;
    vote.ballot.sync.b32 %r922, p, 0xffffffff;
    @!p not.b32 %r922, %r922;
}

	// end inline asm
	and.b32  	%r940, %r922, %r939;
	mov.b32 	%r927, 32;
	// begin inline asm
	{
    .reg .pred p;
    and.b32 %r925, %r932, %r927;    setp.ne.u32 p, %r925, 0;
    vote.ballot.sync.b32 %r925, p, 0xffffffff;
    @!p not.b32 %r925, %r925;
}

	// end inline asm
	and.b32  	%r941, %r925, %r940;
	mov.b32 	%r930, 64;
	// begin inline asm
	{
    .reg .pred p;
    and.b32 %r928, %r932, %r930;    setp.ne.u32 p, %r928, 0;
    vote.ballot.sync.b32 %r928, p, 0xffffffff;
    @!p not.b32 %r928, %r928;
}

	// end inline asm
	and.b32  	%r942, %r928, %r941;
	mov.b32 	%r933, 128;
	// begin inline asm
	{
    .reg .pred p;
    and.b32 %r931, %r932, %r933;    setp.ne.u32 p, %r931, 0;
    vote.ballot.sync.b32 %r931, p, 0xffffffff;
    @!p not.b32 %r931, %r931;
}

	// end inline asm
	and.b32  	%r943, %r931, %r942;
	clz.b32 	%r944, %r943;
	sub.s32 	%r217, 31, %r944;
	and.b32  	%r945, %r803, %r943;
	popc.b32 	%r218, %r945;
	setp.ne.s32 	%p111, %r402, %r217;
	mov.b32 	%r1961, 0;
	@%p111 bra 	$L__BB6_187;
	atom.shared.add.u32 	%r1961, [%r104], %r218;
$L__BB6_187:
	shfl.sync.idx.b32	%r971|%p112, %r1961, %r217, 31, -1;
	add.s32 	%r221, %r218, %r971;
	shr.u32 	%r972, %r1907, %r400;
	and.b32  	%r968, %r972, %r75;
	mov.b32 	%r948, 1;
	// begin inline asm
	{
    .reg .pred p;
    and.b32 %r946, %r968, %r948;    setp.ne.u32 p, %r946, 0;
    vote.ballot.sync.b32 %r946, p, 0xffffffff;
    @!p not.b32 %r946, %r946;
}

	// end inline asm
	mov.b32 	%r951, 2;
	// begin inline asm
	{
    .reg .pred p;
    and.b32 %r949, %r968, %r951;    setp.ne.u32 p, %r949, 0;
    vote.ballot.sync.b32 %r949, p, 0xffffffff;
    @!p not.b32 %r949, %r949;
}

	// end inline asm
	and.b32  	%r973, %r949, %r946;
	mov.b32 	%r954, 4;
	// begin inline asm
	{
    .reg .pred p;
    and.b32 %r952, %r968, %r954;    setp.ne.u32 p, %r952, 0;
    vote.ballot.sync.b32 %r952, p, 0xffffffff;
    @!p not.b32 %r952, %r952;
}

	// end inline asm
	and.b32  	%r974, %r952, %r973;
	mov.b32 	%r957, 8;
	// begin inline asm
	{
    .reg .pred p;
    and.b32 %r955, %r968, %r957;    setp.ne.u32 p, %r955, 0;
    vote.ballot.sync.b32 %r955, p, 0xffffffff;
    @!p not.b32 %r955, %r955;
}

	// end inline asm
	and.b32  	%r975, %r955, %r974;
	mov.b32 	%r960, 16;
	// begin inline asm
	{
    .reg .pred p;
    and.b32 %r958, %r968, %r960;    setp.ne.u32 p, %r958, 0;
    vote.ballot.sync.b32 %r958, p, 0xffffffff;
    @!p not.b32 %r958, %r958;
}

	// end inline asm
	and.b32  	%r976, %r958, %r975;
	mov.b32 	%r963, 32;
	// begin inline asm
	{
    .reg .pred p;
    and.b32 %r961, %r968, %r963;    setp.ne.u32 p, %r961, 0;
    vote.ballot.sync.b32 %r961, p, 0xffffffff;
    @!p not.b32 %r961, %r961;
}

	// end inline asm
	and.b32  	%r977, %r961, %r976;
	mov.b32 	%r966, 64;
	// begin inline asm
	{
    .reg .pred p;
    and.b32 %r964, %r968, %r966;    setp.ne.u32 p, %r964, 0;
    vote.ballot.sync.b32 %r964, p, 0xffffffff;
    @!p not.b32 %r964, %r964;
}

	// end inline asm
	and.b32  	%r978, %r964, %r977;
	mov.b32 	%r969, 128;
	// begin inline asm
	{
    .reg .pred p;
    and.b32 %r967, %r968, %r969;    setp.ne.u32 p, %r967, 0;
    vote.ballot.sync.b32 %r967, p, 0xffffffff;
    @!p not.b32 %r967, %r967;
}

	// end inline asm
	and.b32  	%r979, %r967, %r978;
	clz.b32 	%r980, %r979;
	sub.s32 	%r222, 31, %r980;
	and.b32  	%r981, %r803, %r979;
	popc.b32 	%r223, %r981;
	setp.ne.s32 	%p113, %r402, %r222;
	mov.b32 	%r1962, 0;
	@%p113 bra 	$L__BB6_189;
	atom.shared.add.u32 	%r1962, [%r105], %r223;
$L__BB6_189:
	shfl.sync.idx.b32	%r1007|%p114, %r1962, %r222, 31, -1;
	add.s32 	%r226, %r223, %r1007;
	shr.u32 	%r1008, %r1906, %r400;
	and.b32  	%r1004, %r1008, %r75;
	mov.b32 	%r984, 1;
	// begin inline asm
	{
    .reg .pred p;
    and.b32 %r982, %r1004, %r984;    setp.ne.u32 p, %r982, 0;
    vote.ballot.sync.b32 %r982, p, 0xffffffff;
    @!p not.b32 %r982, %r982;
}

	// end inline asm
	mov.b32 	%r987, 2;
	// begin inline asm
	{
    .reg .pred p;
    and.b32 %r985, %r1004, %r987;    setp.ne.u32 p, %r985, 0;
    vote.ballot.sync.b32 %r985, p, 0xffffffff;
    @!p not.b32 %r985, %r985;
}

	// end inline asm
	and.b32  	%r1009, %r985, %r982;
	mov.b32 	%r990, 4;
	// begin inline asm
	{
    .reg .pred p;
    and.b32 %r988, %r1004, %r990;    setp.ne.u32 p, %r988, 0;
    vote.ballot.sync.b32 %r988, p, 0xffffffff;
    @!p not.b32 %r988, %r988;
}

	// end inline asm
	and.b32  	%r1010, %r988, %r1009;
	mov.b32 	%r993, 8;
	// begin inline asm
	{
    .reg .pred p;
    and.b32 %r991, %r1004, %r993;    setp.ne.u32 p, %r991, 0;
    vote.ballot.sync.b32 %r991, p, 0xffffffff;
    @!p not.b32 %r991, %r991;
}

	// end inline asm
	and.b32  	%r1011, %r991, %r1010;
	mov.b32 	%r996, 16;
	// begin inline asm
	{
    .reg .pred p;
    and.b32 %r994, %r1004, %r996;    setp.ne.u32 p, %r994, 0;
    vote.ballot.sync.b32 %r994, p, 0xffffffff;
    @!p not.b32 %r994, %r994;
}

	// end inline asm
	and.b32  	%r1012, %r994, %r1011;
	mov.b32 	%r999, 32;
	// begin inline asm
	{
    .reg .pred p;
    and.b32 %r997, %r1004, %r999;    setp.ne.u32 p, %r997, 0;
    vote.ballot.sync.b32 %r997, p, 0xffffffff;
    @!p not.b32 %r997, %r997;
}

	// end inline asm
	and.b32  	%r1013, %r997, %r1012;
	mov.b32 	%r1002, 64;
	// begin inline asm
	{
    .reg .pred p;
    and.b32 %r1000, %r1004, %r1002;    setp.ne.u32 p, %r1000, 0;
    vote.ballot.sync.b32 %r1000, p, 0xffffffff;
    @!p not.b32 %r1000, %r1000;
}

	// end inline asm
	and.b32  	%r1014, %r1000, %r1013;
	mov.b32 	%r1005, 128;
	// begin inline asm
	{
    .reg .pred p;
    and.b32 %r1003, %r1004, %r1005;    setp.ne.u32 p, %r1003, 0;
    vote.ballot.sync.b32 %r1003, p, 0xffffffff;
    @!p not.b32 %r1003, %r1003;
}

	// end inline asm
	and.b32  	%r1015, %r1003, %r1014;
	clz.b32 	%r1016, %r1015;
	sub.s32 	%r227, 31, %r1016;
	and.b32  	%r1017, %r803, %r1015;
	popc.b32 	%r228, %r1017;
	setp.ne.s32 	%p115, %r402, %r227;
	mov.b32 	%r1963, 0;
	@%p115 bra 	$L__BB6_191;
	atom.shared.add.u32 	%r1963, [%r106], %r228;
$L__BB6_191:
	shfl.sync.idx.b32	%r1043|%p116, %r1963, %r227, 31, -1;
	add.s32 	%r231, %r228, %r1043;
	shr.u32 	%r1044, %r1905, %r400;
	and.b32  	%r1040, %r1044, %r75;
	mov.b32 	%r1020, 1;
	// begin inline asm
	{
    .reg .pred p;
    and.b32 %r1018, %r1040, %r1020;    setp.ne.u32 p, %r1018, 0;
    vote.ballot.sync.b32 %r1018, p, 0xffffffff;
    @!p not.b32 %r1018, %r1018;
}

	// end inline asm
	mov.b32 	%r1023, 2;
	// begin inline asm
	{
    .reg .pred p;
    and.b32 %r1021, %r1040, %r1023;    setp.ne.u32 p, %r1021, 0;
    vote.ballot.sync.b32 %r1021, p, 0xffffffff;
    @!p not.b32 %r1021, %r1021;
}

	// end inline asm
	and.b32  	%r1045, %r1021, %r1018;
	mov.b32 	%r1026, 4;
	// begin inline asm
	{
    .reg .pred p;
    and.b32 %r1024, %r1040, %r1026;    setp.ne.u32 p, %r1024, 0;
    vote.ballot.sync.b32 %r1024, p, 0xffffffff;
    @!p not.b32 %r1024, %r1024;
}

	// end inline asm
	and.b32  	%r1046, %r1024, %r1045;
	mov.b32 	%r1029, 8;
	// begin inline asm
	{
    .reg .pred p;
    and.b32 %r1027, %r1040, %r1029;    setp.ne.u32 p, %r1027, 0;
    vote.ballot.sync.b32 %r1027, p, 0xffffffff;
    @!p not.b32 %r1027, %r1027;
}

	// end inline asm
	and.b32  	%r1047, %r1027, %r1046;
	mov.b32 	%r1032, 16;
	// begin inline asm
	{
    .reg .pred p;
    and.b32 %r1030, %r1040, %r1032;    setp.ne.u32 p, %r1030, 0;
    vote.ballot.sync.b32 %r1030, p, 0xffffffff;
    @!p not.b32 %r1030, %r1030;
}

	// end inline asm
	and.b32  	%r1048, %r1030, %r1047;
	mov.b32 	%r1035, 32;
	// begin inline asm
	{
    .reg .pred p;
    and.b32 %r1033, %r1040, %r1035;    setp.ne.u32 p, %r1033, 0;
    vote.ballot.sync.b32 %r1033, p, 0xffffffff;
    @!p not.b32 %r1033, %r1033;
}

	// end inline asm
	and.b32  	%r1049, %r1033, %r1048;
	mov.b32 	%r1038, 64;
	// begin inline asm
	{
    .reg .pred p;
    and.b32 %r1036, %r1040, %r1038;    setp.ne.u32 p, %r1036, 0;
    vote.ballot.sync.b32 %r1036, p, 0xffffffff;
    @!p not.b32 %r1036, %r1036;
}

	// end inline asm
	and.b32  	%r1050, %r1036, %r1049;
	mov.b32 	%r1041, 128;
	// begin inline asm
	{
    .reg .pred p;
    and.b32 %r1039, %r1040, %r1041;    setp.ne.u32 p, %r1039, 0;
    vote.ballot.sync.b32 %r1039, p, 0xffffffff;
    @!p not.b32 %r1039, %r1039;
}

	// end inline asm
	and.b32  	%r1051, %r1039, %r1050;
	clz.b32 	%r1052, %r1051;
	sub.s32 	%r232, 31, %r1052;
	and.b32  	%r1053, %r803, %r1051;
	popc.b32 	%r233, %r1053;
	setp.ne.s32 	%p117, %r402, %r232;
	mov.b32 	%r1964, 0;
	@%p117 bra 	$L__BB6_193;
	atom.shared.add.u32 	%r1964, [%r107], %r233;
$L__BB6_193:
	shfl.sync.idx.b32	%r1079|%p118, %r1964, %r232, 31, -1;
	add.s32 	%r236, %r233, %r1079;
	shr.u32 	%r1080, %r1904, %r400;
	and.b32  	%r1076, %r1080, %r75;
	mov.b32 	%r1056, 1;
	// begin inline asm
	{
    .reg .pred p;
    and.b32 %r1054, %r1076, %r1056;    setp.ne.u32 p, %r1054, 0;
    vote.ballot.sync.b32 %r1054, p, 0xffffffff;
    @!p not.b32 %r1054, %r1054;
}

	// end inline asm
	mov.b32 	%r1059, 2;
	// begin inline asm
	{
    .reg .pred p;
    and.b32 %r1057, %r1076, %r1059;    setp.ne.u32 p, %r1057, 0;
    vote.ballot.sync.b32 %r1057, p, 0xffffffff;
    @!p not.b32 %r1057, %r1057;
}

	// end inline asm
	and.b32  	%r1081, %r1057, %r1054;
	mov.b32 	%r1062, 4;
	// begin inline asm
	{
    .reg .pred p;
    and.b32 %r1060, %r1076, %r1062;    setp.ne.u32 p, %r1060, 0;
    vote.ballot.sync.b32 %r1060, p, 0xffffffff;
    @!p not.b32 %r1060, %r1060;
}

	// end inline asm
	and.b32  	%r1082, %r1060, %r1081;
	mov.b32 	%r1065, 8;
	// begin inline asm
	{
    .reg .pred p;
    and.b32 %r1063, %r1076, %r1065;    setp.ne.u32 p, %r1063, 0;
    vote.ballot.sync.b32 %r1063, p, 0xffffffff;
    @!p not.b32 %r1063, %r1063;
}

	// end inline asm
	and.b32  	%r1083, %r1063, %r1082;
	mov.b32 	%r1068, 16;
	// begin inline asm
	{
    .reg .pred p;
    and.b32 %r1066, %r1076, %r1068;    setp.ne.u32 p, %r1066, 0;
    vote.ballot.sync.b32 %r1066, p, 0xffffffff;
    @!p not.b32 %r1066, %r1066;
}

	// end inline asm
	and.b32  	%r1084, %r1066, %r1083;
	mov.b32 	%r1071, 32;
	// begin inline asm
	{
    .reg .pred p;
    and.b32 %r1069, %r1076, %r1071;    setp.ne.u32 p, %r1069, 0;
    vote.ballot.sync.b32 %r1069, p, 0xffffffff;
    @!p not.b32 %r1069, %r1069;
}

	// end inline asm
	and.b32  	%r1085, %r1069, %r1084;
	mov.b32 	%r1074, 64;
	// begin inline asm
	{
    .reg .pred p;
    and.b32 %r1072, %r1076, %r1074;    setp.ne.u32 p, %r1072, 0;
    vote.ballot.sync.b32 %r1072, p, 0xffffffff;
    @!p not.b32 %r1072, %r1072;
}

	// end inline asm
	and.b32  	%r1086, %r1072, %r1085;
	mov.b32 	%r1077, 128;
	// begin inline asm
	{
    .reg .pred p;
    and.b32 %r1075, %r1076, %r1077;    setp.ne.u32 p, %r1075, 0;
    vote.ballot.sync.b32 %r1075, p, 0xffffffff;
    @!p not.b32 %r1075, %r1075;
}

	// end inline asm
	and.b32  	%r1087, %r1075, %r1086;
	clz.b32 	%r1088, %r1087;
	sub.s32 	%r237, 31, %r1088;
	and.b32  	%r1089, %r803, %r1087;
	popc.b32 	%r238, %r1089;
	setp.ne.s32 	%p119, %r402, %r237;
	mov.b32 	%r1965, 0;
	@%p119 bra 	$L__BB6_195;
	atom.shared.add.u32 	%r1965, [%r108], %r238;
$L__BB6_195:
	shfl.sync.idx.b32	%r1115|%p120, %r1965, %r237, 31, -1;
	add.s32 	%r241, %r238, %r1115;
	shr.u32 	%r1116, %r1903, %r400;
	and.b32  	%r1112, %r1116, %r75;
	mov.b32 	%r1092, 1;
	// begin inline asm
	{
    .reg .pred p;
    and.b32 %r1090, %r1112, %r1092;    setp.ne.u32 p, %r1090, 0;
    vote.ballot.sync.b32 %r1090, p, 0xffffffff;
    @!p not.b32 %r1090, %r1090;
}

	// end inline asm
	mov.b32 	%r1095, 2;
	// begin inline asm
	{
    .reg .pred p;
    and.b32 %r1093, %r1112, %r1095;    setp.ne.u32 p, %r1093, 0;
    vote.ballot.sync.b32 %r1093, p, 0xffffffff;
    @!p not.b32 %r1093, %r1093;
}

	// end inline asm
	and.b32  	%r1117, %r1093, %r1090;
	mov.b32 	%r1098, 4;
	// begin inline asm
	{
    .reg .pred p;
    and.b32 %r1096, %r1112, %r1098;    setp.ne.u32 p, %r1096, 0;
    vote.ballot.sync.b32 %r1096, p, 0xffffffff;
    @!p not.b32 %r1096, %r1096;
}

	// end inline asm
	and.b32  	%r1118, %r1096, %r1117;
	mov.b32 	%r1101, 8;
	// begin inline asm
	{
    .reg .pred p;
    and.b32 %r1099, %r1112, %r1101;    setp.ne.u32 p, %r1099, 0;
    vote.ballot.sync.b32 %r1099, p, 0xffffffff;
    @!p not.b32 %r1099, %r1099;
}

	// end inline asm
	and.b32  	%r1119, %r1099, %r1118;
	mov.b32 	%r1104, 16;
	// begin inline asm
	{
    .reg .pred p;
    and.b32 %r1102, %r1112, %r1104;    setp.ne.u32 p, %r1102, 0;
    vote.ballot.sync.b32 %r1102, p, 0xffffffff;
    @!p not.b32 %r1102, %r1102;
}

	// end inline asm
	and.b32  	%r1120, %r1102, %r1119;
	mov.b32 	%r1107, 32;
	// begin inline asm
	{
    .reg .pred p;
    and.b32 %r1105, %r1112, %r1107;    setp.ne.u32 p, %r1105, 0;
    vote.ballot.sync.b32 %r1105, p, 0xffffffff;
    @!p not.b32 %r1105, %r1105;
}

	// end inline asm
	and.b32  	%r1121, %r1105, %r1120;
	mov.b32 	%r1110, 64;
	// begin inline asm
	{
    .reg .pred p;
    and.b32 %r1108, %r1112, %r1110;    setp.ne.u32 p, %r1108, 0;
    vote.ballot.sync.b32 %r1108, p, 0xffffffff;
    @!p not.b32 %r1108, %r1108;
}

	// end inline asm
	and.b32  	%r1122, %r1108, %r1121;
	mov.b32 	%r1113, 128;
	// begin inline asm
	{
    .reg .pred p;
    and.b32 %r1111, %r1112, %r1113;    setp.ne.u32 p, %r1111, 0;
    vote.ballot.sync.b32 %r1111, p, 0xffffffff;
    @!p not.b32 %r1111, %r1111;
}

	// end inline asm
	and.b32  	%r1123, %r1111, %r1122;
	clz.b32 	%r1124, %r1123;
	sub.s32 	%r242, 31, %r1124;
	and.b32  	%r1125, %r803, %r1123;
	popc.b32 	%r243, %r1125;
	setp.ne.s32 	%p121, %r402, %r242;
	mov.b32 	%r1966, 0;
	@%p121 bra 	$L__BB6_197;
	atom.shared.add.u32 	%r1966, [%r109], %r243;
$L__BB6_197:
	shfl.sync.idx.b32	%r1151|%p122, %r1966, %r242, 31, -1;
	add.s32 	%r246, %r243, %r1151;
	shr.u32 	%r1152, %r1902, %r400;
	and.b32  	%r1148, %r1152, %r75;
	mov.b32 	%r1128, 1;
	// begin inline asm
	{
    .reg .pred p;
    and.b32 %r1126, %r1148, %r1128;    setp.ne.u32 p, %r1126, 0;
    vote.ballot.sync.b32 %r1126, p, 0xffffffff;
    @!p not.b32 %r1126, %r1126;
}

	// end inline asm
	mov.b32 	%r1131, 2;
	// begin inline asm
	{
    .reg .pred p;
    and.b32 %r1129, %r1148, %r1131;    setp.ne.u32 p, %r1129, 0;
    vote.ballot.sync.b32 %r1129, p, 0xffffffff;
    @!p not.b32 %r1129, %r1129;
}

	// end inline asm
	and.b32  	%r1153, %r1129, %r1126;
	mov.b32 	%r1134, 4;
	// begin inline asm
	{
    .reg .pred p;
    and.b32 %r1132, %r1148, %r1134;    setp.ne.u32 p, %r1132, 0;
    vote.ballot.sync.b32 %r1132, p, 0xffffffff;
    @!p not.b32 %r1132, %r1132;
}

	// end inline asm
	and.b32  	%r1154, %r1132, %r1153;
	mov.b32 	%r1137, 8;
	// begin inline asm
	{
    .reg .pred p;
    and.b32 %r1135, %r1148, %r1137;    setp.ne.u32 p, %r1135, 0;
    vote.ballot.sync.b32 %r1135, p, 0xffffffff;
    @!p not.b32 %r1135, %r1135;
}

	// end inline asm
	and.b32  	%r1155, %r1135, %r1154;
	mov.b32 	%r1140, 16;
	// begin inline asm
	{
    .reg .pred p;
    and.b32 %r1138, %r1148, %r1140;    setp.ne.u32 p, %r1138, 0;
    vote.ballot.sync.b32 %r1138, p, 0xffffffff;
    @!p not.b32 %r1138, %r1138;
}

	// end inline asm
	and.b32  	%r1156, %r1138, %r1155;
	mov.b32 	%r1143, 32;
	// begin inline asm
	{
    .reg .pred p;
    and.b32 %r1141, %r1148, %r1143;    setp.ne.u32 p, %r1141, 0;
    vote.ballot.sync.b32 %r1141, p, 0xffffffff;
    @!p not.b32 %r1141, %r1141;
}

	// end inline asm
	and.b32  	%r1157, %r1141, %r1156;
	mov.b32 	%r1146, 64;
	// begin inline asm
	{
    .reg .pred p;
    and.b32 %r1144, %r1148, %r1146;    setp.ne.u32 p, %r1144, 0;
    vote.ballot.sync.b32 %r1144, p, 0xffffffff;
    @!p not.b32 %r1144, %r1144;
}

	// end inline asm
	and.b32  	%r1158, %r1144, %r1157;
	mov.b32 	%r1149, 128;
	// begin inline asm
	{
    .reg .pred p;
    and.b32 %r1147, %r1148, %r1149;    setp.ne.u32 p, %r1147, 0;
    vote.ballot.sync.b32 %r1147, p, 0xffffffff;
    @!p not.b32 %r1147, %r1147;
}

	// end inline asm
	and.b32  	%r1159, %r1147, %r1158;
	clz.b32 	%r1160, %r1159;
	sub.s32 	%r247, 31, %r1160;
	and.b32  	%r1161, %r803, %r1159;
	popc.b32 	%r248, %r1161;
	setp.ne.s32 	%p123, %r402, %r247;
	mov.b32 	%r1967, 0;
	@%p123 bra 	$L__BB6_199;
	atom.shared.add.u32 	%r1967, [%r110], %r248;
$L__BB6_199:
	shfl.sync.idx.b32	%r1187|%p124, %r1967, %r247, 31, -1;
	add.s32 	%r251, %r248, %r1187;
	shr.u32 	%r1188, %r1901, %r400;
	and.b32  	%r1184, %r1188, %r75;
	mov.b32 	%r1164, 1;
	// begin inline asm
	{
    .reg .pred p;
    and.b32 %r1162, %r1184, %r1164;    setp.ne.u32 p, %r1162, 0;
    vote.ballot.sync.b32 %r1162, p, 0xffffffff;
    @!p not.b32 %r1162, %r1162;
}

	// end inline asm
	mov.b32 	%r1167, 2;
	// begin inline asm
	{
    .reg .pred p;
    and.b32 %r1165, %r1184, %r1167;    setp.ne.u32 p, %r1165, 0;
    vote.ballot.sync.b32 %r1165, p, 0xffffffff;
    @!p not.b32 %r1165, %r1165;
}

	// end inline asm
	and.b32  	%r1189, %r1165, %r1162;
	mov.b32 	%r1170, 4;
	// begin inline asm
	{
    .reg .pred p;
    and.b32 %r1168, %r1184, %r1170;    setp.ne.u32 p, %r1168, 0;
    vote.ballot.sync.b32 %r1168, p, 0xffffffff;
    @!p not.b32 %r1168, %r1168;
}

	// end inline asm
	and.b32  	%r1190, %r1168, %r1189;
	mov.b32 	%r1173, 8;
	// begin inline asm
	{
    .reg .pred p;
    and.b32 %r1171, %r1184, %r1173;    setp.ne.u32 p, %r1171, 0;
    vote.ballot.sync.b32 %r1171, p, 0xffffffff;
    @!p not.b32 %r1171, %r1171;
}

	// end inline asm
	and.b32  	%r1191, %r1171, %r1190;
	mov.b32 	%r1176, 16;
	// begin inline asm
	{
    .reg .pred p;
    and.b32 %r1174, %r1184, %r1176;    setp.ne.u32 p, %r1174, 0;
    vote.ballot.sync.b32 %r1174, p, 0xffffffff;
    @!p not.b32 %r1174, %r1174;
}

	// end inline asm
	and.b32  	%r1192, %r1174, %r1191;
	mov.b32 	%r1179, 32;
	// begin inline asm
	{
    .reg .pred p;
    and.b32 %r1177, %r1184, %r1179;    setp.ne.u32 p, %r1177, 0;
    vote.ballot.sync.b32 %r1177, p, 0xffffffff;
    @!p not.b32 %r1177, %r1177;
}

	// end inline asm
	and.b32  	%r1193, %r1177, %r1192;
	mov.b32 	%r1182, 64;
	// begin inline asm
	{
    .reg .pred p;
    and.b32 %r1180, %r1184, %r1182;    setp.ne.u32 p, %r1180, 0;
    vote.ballot.sync.b32 %r1180, p, 0xffffffff;
    @!p not.b32 %r1180, %r1180;
}

	// end inline asm
	and.b32  	%r1194, %r1180, %r1193;
	mov.b32 	%r1185, 128;
	// begin inline asm
	{
    .reg .pred p;
    and.b32 %r1183, %r1184, %r1185;    setp.ne.u32 p, %r1183, 0;
    vote.ballot.sync.b32 %r1183, p, 0xffffffff;
    @!p not.b32 %r1183, %r1183;
}

	// end inline asm
	and.b32  	%r1195, %r1183, %r1194;
	clz.b32 	%r1196, %r1195;
	sub.s32 	%r252, 31, %r1196;
	and.b32  	%r1197, %r803, %r1195;
	popc.b32 	%r253, %r1197;
	setp.ne.s32 	%p125, %r402, %r252;
	mov.b32 	%r1968, 0;
	@%p125 bra 	$L__BB6_201;
	atom.shared.add.u32 	%r1968, [%r111], %r253;
$L__BB6_201:
	shfl.sync.idx.b32	%r1223|%p126, %r1968, %r252, 31, -1;
	add.s32 	%r256, %r253, %r1223;
	shr.u32 	%r1224, %r1900, %r400;
	and.b32  	%r1220, %r1224, %r75;
	mov.b32 	%r1200, 1;
	// begin inline asm
	{
    .reg .pred p;
    and.b32 %r1198, %r1220, %r1200;    setp.ne.u32 p, %r1198, 0;
    vote.ballot.sync.b32 %r1198, p, 0xffffffff;
    @!p not.b32 %r1198, %r1198;
}

	// end inline asm
	mov.b32 	%r1203, 2;
	// begin inline asm
	{
    .reg .pred p;
    and.b32 %r1201, %r1220, %r1203;    setp.ne.u32 p, %r1201, 0;
    vote.ballot.sync.b32 %r1201, p, 0xffffffff;
    @!p not.b32 %r1201, %r1201;
}

	// end inline asm
	and.b32  	%r1225, %r1201, %r1198;
	mov.b32 	%r1206, 4;
	// begin inline asm
	{
    .reg .pred p;
    and.b32 %r1204, %r1220, %r1206;    setp.ne.u32 p, %r1204, 0;
    vote.ballot.sync.b32 %r1204, p, 0xffffffff;
    @!p not.b32 %r1204, %r1204;
}

	// end inline asm
	and.b32  	%r1226, %r1204, %r1225;
	mov.b32 	%r1209, 8;
	// begin inline asm
	{
    .reg .pred p;
    and.b32 %r1207, %r1220, %r1209;    setp.ne.u32 p, %r1207, 0;
    vote.ballot.sync.b32 %r1207, p, 0xffffffff;
    @!p not.b32 %r1207, %r1207;
}

	// end inline asm
	and.b32  	%r1227, %r1207, %r1226;
	mov.b32 	%r1212, 16;
	// begin inline asm
	{
    .reg .pred p;
    and.b32 %r1210, %r1220, %r1212;    setp.ne.u32 p, %r1210, 0;
    vote.ballot.sync.b32 %r1210, p, 0xffffffff;
    @!p not.b32 %r1210, %r1210;
}

	// end inline asm
	and.b32  	%r1228, %r1210, %r1227;
	mov.b32 	%r1215, 32;
	// begin inline asm
	{
    .reg .pred p;
    and.b32 %r1213, %r1220, %r1215;    setp.ne.u32 p, %r1213, 0;
    vote.ballot.sync.b32 %r1213, p, 0xffffffff;
    @!p not.b32 %r1213, %r1213;
}

	// end inline asm
	and.b32  	%r1229, %r1213, %r1228;
	mov.b32 	%r1218, 64;
	// begin inline asm
	{
    .reg .pred p;
    and.b32 %r1216, %r1220, %r1218;    setp.ne.u32 p, %r1216, 0;
    vote.ballot.sync.b32 %r1216, p, 0xffffffff;
    @!p not.b32 %r1216, %r1216;
}

	// end inline asm
	and.b32  	%r1230, %r1216, %r1229;
	mov.b32 	%r1221, 128;
	// begin inline asm
	{
    .reg .pred p;
    and.b32 %r1219, %r1220, %r1221;    setp.ne.u32 p, %r1219, 0;
    vote.ballot.sync.b32 %r1219, p, 0xffffffff;
    @!p not.b32 %r1219, %r1219;
}

	// end inline asm
	and.b32  	%r1231, %r1219, %r1230;
	clz.b32 	%r1232, %r1231;
	sub.s32 	%r257, 31, %r1232;
	and.b32  	%r1233, %r803, %r1231;
	popc.b32 	%r258, %r1233;
	setp.ne.s32 	%p127, %r402, %r257;
	mov.b32 	%r1969, 0;
	@%p127 bra 	$L__BB6_203;
	atom.shared.add.u32 	%r1969, [%r112], %r258;
$L__BB6_203:
	shfl.sync.idx.b32	%r1259|%p128, %r1969, %r257, 31, -1;
	add.s32 	%r261, %r258, %r1259;
	shr.u32 	%r1260, %r1899, %r400;
	and.b32  	%r1256, %r1260, %r75;
	mov.b32 	%r1236, 1;
	// begin inline asm
	{
    .reg .pred p;
    and.b32 %r1234, %r1256, %r1236;    setp.ne.u32 p, %r1234, 0;
    vote.ballot.sync.b32 %r1234, p, 0xffffffff;
    @!p not.b32 %r1234, %r1234;
}

	// end inline asm
	mov.b32 	%r1239, 2;
	// begin inline asm
	{
    .reg .pred p;
    and.b32 %r1237, %r1256, %r1239;    setp.ne.u32 p, %r1237, 0;
    vote.ballot.sync.b32 %r1237, p, 0xffffffff;
    @!p not.b32 %r1237, %r1237;
}

	// end inline asm
	and.b32  	%r1261, %r1237, %r1234;
	mov.b32 	%r1242, 4;
	// begin inline asm
	{
    .reg .pred p;
    and.b32 %r1240, %r1256, %r1242;    setp.ne.u32 p, %r1240, 0;
    vote.ballot.sync.b32 %r1240, p, 0xffffffff;
    @!p not.b32 %r1240, %r1240;
}

	// end inline asm
	and.b32  	%r1262, %r1240, %r1261;
	mov.b32 	%r1245, 8;
	// begin inline asm
	{
    .reg .pred p;
    and.b32 %r1243, %r1256, %r1245;    setp.ne.u32 p, %r1243, 0;
    vote.ballot.sync.b32 %r1243, p, 0xffffffff;
    @!p not.b32 %r1243, %r1243;
}

	// end inline asm
	and.b32  	%r1263, %r1243, %r1262;
	mov.b32 	%r1248, 16;
	// begin inline asm
	{
    .reg .pred p;
    and.b32 %r1246, %r1256, %r1248;    setp.ne.u32 p, %r1246, 0;
    vote.ballot.sync.b32 %r1246, p, 0xffffffff;
    @!p not.b32 %r1246, %r1246;
}

	// end inline asm
	and.b32  	%r1264, %r1246, %r1263;
	mov.b32 	%r1251, 32;
	// begin inline asm
	{
    .reg .pred p;
    and.b32 %r1249, %r1256, %r1251;    setp.ne.u32 p, %r1249, 0;
    vote.ballot.sync.b32 %r1249, p, 0xffffffff;
    @!p not.b32 %r1249, %r1249;
}

	// end inline asm
	and.b32  	%r1265, %r1249, %r1264;
	mov.b32 	%r1254, 64;
	// begin inline asm
	{
    .reg .pred p;
    and.b32 %r1252, %r1256, %r1254;    setp.ne.u32 p, %r1252, 0;
    vote.ballot.sync.b32 %r1252, p, 0xffffffff;
    @!p not.b32 %r1252, %r1252;
}

	// end inline asm
	and.b32  	%r1266, %r1252, %r1265;
	mov.b32 	%r1257, 128;
	// begin inline asm
	{
    .reg .pred p;
    and.b32 %r1255, %r1256, %r1257;    setp.ne.u32 p, %r1255, 0;
    vote.ballot.sync.b32 %r1255, p, 0xffffffff;
    @!p not.b32 %r1255, %r1255;
}

	// end inline asm
	and.b32  	%r1267, %r1255, %r1266;
	clz.b32 	%r1268, %r1267;
	sub.s32 	%r262, 31, %r1268;
	and.b32  	%r1269, %r803, %r1267;
	popc.b32 	%r263, %r1269;
	setp.ne.s32 	%p129, %r402, %r262;
	mov.b32 	%r1970, 0;
	@%p129 bra 	$L__BB6_205;
	shl.b32 	%r1270, %r1, 5;
	and.b32  	%r1271, %r1270, 31744;
	mov.u32 	%r1272, _ZZN3cub18CUB_300001_SM_10006detail10radix_sort29DeviceRadixSortOnesweepKernelINS1_5radix10policy_hubIjjyE10Policy1000ELNS0_9SortOrderE0EjjyiiNS1_21identity_decomposer_tEEEvPT5_SB_PT3_PKSC_PT1_PKSG_PT2_PKSK_T4_iiT6_E1s;
	add.s32 	%r1273, %r1272, %r1271;
	shr.u32 	%r1274, %r1899, %r400;
	and.b32  	%r1275, %r1274, %r75;
	shl.b32 	%r1276, %r1275, 2;
	add.s32 	%r1277, %r1273, %r1276;
	atom.shared.add.u32 	%r1970, [%r1277], %r263;
$L__BB6_205:
	shfl.sync.idx.b32	%r1303|%p130, %r1970, %r262, 31, -1;
	add.s32 	%r266, %r263, %r1303;
	shr.u32 	%r1304, %r1898, %r400;
	and.b32  	%r1300, %r1304, %r75;
	mov.b32 	%r1280, 1;
	// begin inline asm
	{
    .reg .pred p;
    and.b32 %r1278, %r1300, %r1280;    setp.ne.u32 p, %r1278, 0;
    vote.ballot.sync.b32 %r1278, p, 0xffffffff;
    @!p not.b32 %r1278, %r1278;
}

	// end inline asm
	mov.b32 	%r1283, 2;
	// begin inline asm
	{
    .reg .pred p;
    and.b32 %r1281, %r1300, %r1283;    setp.ne.u32 p, %r1281, 0;
    vote.ballot.sync.b32 %r1281, p, 0xffffffff;
    @!p not.b32 %r1281, %r1281;
}

	// end inline asm
	and.b32  	%r1305, %r1281, %r1278;
	mov.b32 	%r1286, 4;
	// begin inline asm
	{
    .reg .pred p;
    and.b32 %r1284, %r1300, %r1286;    setp.ne.u32 p, %r1284, 0;
    vote.ballot.sync.b32 %r1284, p, 0xffffffff;
    @!p not.b32 %r1284, %r1284;
}

	// end inline asm
	and.b32  	%r1306, %r1284, %r1305;
	mov.b32 	%r1289, 8;
	// begin inline asm
	{
    .reg .pred p;
    and.b32 %r1287, %r1300, %r1289;    setp.ne.u32 p, %r1287, 0;
    vote.ballot.sync.b32 %r1287, p, 0xffffffff;
    @!p not.b32 %r1287, %r1287;
}

	// end inline asm
	and.b32  	%r1307, %r1287, %r1306;
	mov.b32 	%r1292, 16;
	// begin inline asm
	{
    .reg .pred p;
    and.b32 %r1290, %r1300, %r1292;    setp.ne.u32 p, %r1290, 0;
    vote.ballot.sync.b32 %r1290, p, 0xffffffff;
    @!p not.b32 %r1290, %r1290;
}

	// end inline asm
	and.b32  	%r1308, %r1290, %r1307;
	mov.b32 	%r1295, 32;
	// begin inline asm
	{
    .reg .pred p;
    and.b32 %r1293, %r1300, %r1295;    setp.ne.u32 p, %r1293, 0;
    vote.ballot.sync.b32 %r1293, p, 0xffffffff;
    @!p not.b32 %r1293, %r1293;
}

	// end inline asm
	and.b32  	%r1309, %r1293, %r1308;
	mov.b32 	%r1298, 64;
	// begin inline asm
	{
    .reg .pred p;
    and.b32 %r1296, %r1300, %r1298;    setp.ne.u32 p, %r1296, 0;
    vote.ballot.sync.b32 %r1296, p, 0xffffffff;
    @!p not.b32 %r1296, %r1296;
}

	// end inline asm
	and.b32  	%r1310, %r1296, %r1309;
	mov.b32 	%r1301, 128;
	// begin inline asm
	{
    .reg .pred p;
    and.b32 %r1299, %r1300, %r1301;    setp.ne.u32 p, %r1299, 0;
    vote.ballot.sync.b32 %r1299, p, 0xffffffff;
    @!p not.b32 %r1299, %r1299;
}

	// end inline asm
	and.b32  	%r1311, %r1299, %r1310;
	clz.b32 	%r1312, %r1311;
	sub.s32 	%r267, 31, %r1312;
	and.b32  	%r1313, %r803, %r1311;
	popc.b32 	%r268, %r1313;
	setp.ne.s32 	%p131, %r402, %r267;
	mov.b32 	%r1971, 0;
	@%p131 bra 	$L__BB6_207;
	atom.shared.add.u32 	%r1971, [%r113], %r268;
$L__BB6_207:
	shfl.sync.idx.b32	%r1339|%p132, %r1971, %r267, 31, -1;
	add.s32 	%r271, %r268, %r1339;
	shr.u32 	%r1340, %r1897, %r400;
	and.b32  	%r1336, %r1340, %r75;
	mov.b32 	%r1316, 1;
	// begin inline asm
	{
    .reg .pred p;
    and.b32 %r1314, %r1336, %r1316;    setp.ne.u32 p, %r1314, 0;
    vote.ballot.sync.b32 %r1314, p, 0xffffffff;
    @!p not.b32 %r1314, %r1314;
}

	// end inline asm
	mov.b32 	%r1319, 2;
	// begin inline asm
	{
    .reg .pred p;
    and.b32 %r1317, %r1336, %r1319;    setp.ne.u32 p, %r1317, 0;
    vote.ballot.sync.b32 %r1317, p, 0xffffffff;
    @!p not.b32 %r1317, %r1317;
}

	// end inline asm
	and.b32  	%r1341, %r1317, %r1314;
	mov.b32 	%r1322, 4;
	// begin inline asm
	{
    .reg .pred p;
    and.b32 %r1320, %r1336, %r1322;    setp.ne.u32 p, %r1320, 0;
    vote.ballot.sync.b32 %r1320, p, 0xffffffff;
    @!p not.b32 %r1320, %r1320;
}

	// end inline asm
	and.b32  	%r1342, %r1320, %r1341;
	mov.b32 	%r1325, 8;
	// begin inline asm
	{
    .reg .pred p;
    and.b32 %r1323, %r1336, %r1325;    setp.ne.u32 p, %r1323, 0;
    vote.ballot.sync.b32 %r1323, p, 0xffffffff;
    @!p not.b32 %r1323, %r1323;
}

	// end inline asm
	and.b32  	%r1343, %r1323, %r1342;
	mov.b32 	%r1328, 16;
	// begin inline asm
	{
    .reg .pred p;
    and.b32 %r1326, %r1336, %r1328;    setp.ne.u32 p, %r1326, 0;
    vote.ballot.sync.b32 %r1326, p, 0xffffffff;
    @!p not.b32 %r1326, %r1326;
}

	// end inline asm
	and.b32  	%r1344, %r1326, %r1343;
	mov.b32 	%r1331, 32;
	// begin inline asm
	{
    .reg .pred p;
    and.b32 %r1329, %r1336, %r1331;    setp.ne.u32 p, %r1329, 0;
    vote.ballot.sync.b32 %r1329, p, 0xffffffff;
    @!p not.b32 %r1329, %r1329;
}

	// end inline asm
	and.b32  	%r1345, %r1329, %r1344;
	mov.b32 	%r1334, 64;
	// begin inline asm
	{
    .reg .pred p;
    and.b32 %r1332, %r1336, %r1334;    setp.ne.u32 p, %r1332, 0;
    vote.ballot.sync.b32 %r1332, p, 0xffffffff;
    @!p not.b32 %r1332, %r1332;
}

	// end inline asm
	and.b32  	%r1346, %r1332, %r1345;
	mov.b32 	%r1337, 128;
	// begin inline asm
	{
    .reg .pred p;
    and.b32 %r1335, %r1336, %r1337;    setp.ne.u32 p, %r1335, 0;
    vote.ballot.sync.b32 %r1335, p, 0xffffffff;
    @!p not.b32 %r1335, %r1335;
}

	// end inline asm
	and.b32  	%r1347, %r1335, %r1346;
	clz.b32 	%r1348, %r1347;
	sub.s32 	%r272, 31, %r1348;
	and.b32  	%r1349, %r803, %r1347;
	popc.b32 	%r273, %r1349;
	setp.ne.s32 	%p133, %r402, %r272;
	mov.b32 	%r1972, 0;
	@%p133 bra 	$L__BB6_209;
	atom.shared.add.u32 	%r1972, [%r114], %r273;
$L__BB6_209:
	shfl.sync.idx.b32	%r1375|%p134, %r1972, %r272, 31, -1;
	add.s32 	%r276, %r273, %r1375;
	shr.u32 	%r1376, %r1896, %r400;
	and.b32  	%r1372, %r1376, %r75;
	mov.b32 	%r1352, 1;
	// begin inline asm
	{
    .reg .pred p;
    and.b32 %r1350, %r1372, %r1352;    setp.ne.u32 p, %r1350, 0;
    vote.ballot.sync.b32 %r1350, p, 0xffffffff;
    @!p not.b32 %r1350, %r1350;
}

	// end inline asm
	mov.b32 	%r1355, 2;
	// begin inline asm
	{
    .reg .pred p;
    and.b32 %r1353, %r1372, %r1355;    setp.ne.u32 p, %r1353, 0;
    vote.ballot.sync.b32 %r1353, p, 0xffffffff;
    @!p not.b32 %r1353, %r1353;
}

	// end inline asm
	and.b32  	%r1377, %r1353, %r1350;
	mov.b32 	%r1358, 4;
	// begin inline asm
	{
    .reg .pred p;
    and.b32 %r1356, %r1372, %r1358;    setp.ne.u32 p, %r1356, 0;
    vote.ballot.sync.b32 %r1356, p, 0xffffffff;
    @!p not.b32 %r1356, %r1356;
}

	// end inline asm
	and.b32  	%r1378, %r1356, %r1377;
	mov.b32 	%r1361, 8;
	// begin inline asm
	{
    .reg .pred p;
    and.b32 %r1359, %r1372, %r1361;    setp.ne.u32 p, %r1359, 0;
    vote.ballot.sync.b32 %r1359, p, 0xffffffff;
    @!p not.b32 %r1359, %r1359;
}

	// end inline asm
	and.b32  	%r1379, %r1359, %r1378;
	mov.b32 	%r1364, 16;
	// begin inline asm
	{
    .reg .pred p;
    and.b32 %r1362, %r1372, %r1364;    setp.ne.u32 p, %r1362, 0;
    vote.ballot.sync.b32 %r1362, p, 0xffffffff;
    @!p not.b32 %r1362, %r1362;
}

	// end inline asm
	and.b32  	%r1380, %r1362, %r1379;
	mov.b32 	%r1367, 32;
	// begin inline asm
	{
    .reg .pred p;
    and.b32 %r1365, %r1372, %r1367;    setp.ne.u32 p, %r1365, 0;
    vote.ballot.sync.b32 %r1365, p, 0xffffffff;
    @!p not.b32 %r1365, %r1365;
}

	// end inline asm
	and.b32  	%r1381, %r1365, %r1380;
	mov.b32 	%r1370, 64;
	// begin inline asm
	{
    .reg .pred p;
    and.b32 %r1368, %r1372, %r1370;    setp.ne.u32 p, %r1368, 0;
    vote.ballot.sync.b32 %r1368, p, 0xffffffff;
    @!p not.b32 %r1368, %r1368;
}

	// end inline asm
	and.b32  	%r1382, %r1368, %r1381;
	mov.b32 	%r1373, 128;
	// begin inline asm
	{
    .reg .pred p;
    and.b32 %r1371, %r1372, %r1373;    setp.ne.u32 p, %r1371, 0;
    vote.ballot.sync.b32 %r1371, p, 0xffffffff;
    @!p not.b32 %r1371, %r1371;
}

	// end inline asm
	and.b32  	%r1383, %r1371, %r1382;
	clz.b32 	%r1384, %r1383;
	sub.s32 	%r277, 31, %r1384;
	and.b32  	%r1385, %r803, %r1383;
	popc.b32 	%r278, %r1385;
	setp.ne.s32 	%p135, %r402, %r277;
	mov.b32 	%r1973, 0;
	@%p135 bra 	$L__BB6_211;
	atom.shared.add.u32 	%r1973, [%r115], %r278;
$L__BB6_211:
	shfl.sync.idx.b32	%r1411|%p136, %r1973, %r277, 31, -1;
	add.s32 	%r281, %r278, %r1411;
	shr.u32 	%r1412, %r1895, %r400;
	and.b32  	%r1408, %r1412, %r75;
	mov.b32 	%r1388, 1;
	// begin inline asm
	{
    .reg .pred p;
    and.b32 %r1386, %r1408, %r1388;    setp.ne.u32 p, %r1386, 0;
    vote.ballot.sync.b32 %r1386, p, 0xffffffff;
    @!p not.b32 %r1386, %r1386;
}

	// end inline asm
	mov.b32 	%r1391, 2;
	// begin inline asm
	{
    .reg .pred p;
    and.b32 %r1389, %r1408, %r1391;    setp.ne.u32 p, %r1389, 0;
    vote.ballot.sync.b32 %r1389, p, 0xffffffff;
    @!p not.b32 %r1389, %r1389;
}

	// end inline asm
	and.b32  	%r1413, %r1389, %r1386;
	mov.b32 	%r1394, 4;
	// begin inline asm
	{
    .reg .pred p;
    and.b32 %r1392, %r1408, %r1394;    setp.ne.u32 p, %r1392, 0;
    vote.ballot.sync.b32 %r1392, p, 0xffffffff;
    @!p not.b32 %r1392, %r1392;
}

	// end inline asm
	and.b32  	%r1414, %r1392, %r1413;
	mov.b32 	%r1397, 8;
	// begin inline asm
	{
    .reg .pred p;
    and.b32 %r1395, %r1408, %r1397;    setp.ne.u32 p, %r1395, 0;
    vote.ballot.sync.b32 %r1395, p, 0xffffffff;
    @!p not.b32 %r1395, %r1395;
}

	// end inline asm
	and.b32  	%r1415, %r1395, %r1414;
	mov.b32 	%r1400, 16;
	// begin inline asm
	{
    .reg .pred p;
    and.b32 %r1398, %r1408, %r1400;    setp.ne.u32 p, %r1398, 0;
    vote.ballot.sync.b32 %r1398, p, 0xffffffff;
    @!p not.b32 %r1398, %r1398;
}

	// end inline asm
	and.b32  	%r1416, %r1398, %r1415;
	mov.b32 	%r1403, 32;
	// begin inline asm
	{
    .reg .pred p;
    and.b32 %r1401, %r1408, %r1403;    setp.ne.u32 p, %r1401, 0;
    vote.ballot.sync.b32 %r1401, p, 0xffffffff;
    @!p not.b32 %r1401, %r1401;
}

	// end inline asm
	and.b32  	%r1417, %r1401, %r1416;
	mov.b32 	%r1406, 64;
	// begin inline asm
	{
    .reg .pred p;
    and.b32 %r1404, %r1408, %r1406;    setp.ne.u32 p, %r1404, 0;
    vote.ballot.sync.b32 %r1404, p, 0xffffffff;
    @!p not.b32 %r1404, %r1404;
}

	// end inline asm
	and.b32  	%r1418, %r1404, %r1417;
	mov.b32 	%r1409, 128;
	// begin inline asm
	{
    .reg .pred p;
    and.b32 %r1407, %r1408, %r1409;    setp.ne.u32 p, %r1407, 0;
    vote.ballot.sync.b32 %r1407, p, 0xffffffff;
    @!p not.b32 %r1407, %r1407;
}

	// end inline asm
	and.b32  	%r1419, %r1407, %r1418;
	clz.b32 	%r1420, %r1419;
	sub.s32 	%r282, 31, %r1420;
	and.b32  	%r1421, %r803, %r1419;
	popc.b32 	%r283, %r1421;
	setp.ne.s32 	%p137, %r402, %r282;
	mov.b32 	%r1974, 0;
	@%p137 bra 	$L__BB6_213;
	atom.shared.add.u32 	%r1974, [%r116], %r283;
$L__BB6_213:
	shfl.sync.idx.b32	%r1422|%p139, %r1974, %r282, 31, -1;
	add.s32 	%r1423, %r283, %r1422;
	bar.sync 	0;
	shl.b32 	%r1424, %r206, 2;
	mov.u32 	%r1425, _ZZN3cub18CUB_300001_SM_10006detail10radix_sort29DeviceRadixSortOnesweepKernelINS1_5radix10policy_hubIjjyE10Policy1000ELNS0_9SortOrderE0EjjyiiNS1_21identity_decomposer_tEEEvPT5_SB_PT3_PKSC_PT1_PKSG_PT2_PKSK_T4_iiT6_E1s;
	add.s32 	%r286, %r1425, %r1424;
	st.shared.u32 	[%r286+-4], %r1911;
	shl.b32 	%r1426, %r211, 2;
	add.s32 	%r287, %r1425, %r1426;
	st.shared.u32 	[%r287+-4], %r1910;
	shl.b32 	%r1427, %r216, 2;
	add.s32 	%r288, %r1425, %r1427;
	st.shared.u32 	[%r288+-4], %r1909;
	shl.b32 	%r1428, %r221, 2;
	add.s32 	%r289, %r1425, %r1428;
	st.shared.u32 	[%r289+-4], %r1908;
	shl.b32 	%r1429, %r226, 2;
	add.s32 	%r290, %r1425, %r1429;
	st.shared.u32 	[%r290+-4], %r1907;
	shl.b32 	%r1430, %r231, 2;
	add.s32 	%r291, %r1425, %r1430;
	st.shared.u32 	[%r291+-4], %r1906;
	shl.b32 	%r1431, %r236, 2;
	add.s32 	%r292, %r1425, %r1431;
	st.shared.u32 	[%r292+-4], %r1905;
	shl.b32 	%r1432, %r241, 2;
	add.s32 	%r293, %r1425, %r1432;
	st.shared.u32 	[%r293+-4], %r1904;
	shl.b32 	%r1433, %r246, 2;
	add.s32 	%r294, %r1425, %r1433;
	st.shared.u32 	[%r294+-4], %r1903;
	shl.b32 	%r1434, %r251, 2;
	add.s32 	%r295, %r1425, %r1434;
	st.shared.u32 	[%r295+-4], %r1902;
	shl.b32 	%r1435, %r256, 2;
	add.s32 	%r296, %r1425, %r1435;
	st.shared.u32 	[%r296+-4], %r1901;
	shl.b32 	%r1436, %r261, 2;
	add.s32 	%r297, %r1425, %r1436;
	st.shared.u32 	[%r297+-4], %r1900;
	shl.b32 	%r1437, %r266, 2;
	add.s32 	%r298, %r1425, %r1437;
	st.shared.u32 	[%r298+-4], %r1899;
	shl.b32 	%r1438, %r271, 2;
	add.s32 	%r299, %r1425, %r1438;
	st.shared.u32 	[%r299+-4], %r1898;
	shl.b32 	%r1439, %r276, 2;
	add.s32 	%r300, %r1425, %r1439;
	st.shared.u32 	[%r300+-4], %r1897;
	shl.b32 	%r1440, %r281, 2;
	add.s32 	%r301, %r1425, %r1440;
	st.shared.u32 	[%r301+-4], %r1896;
	shl.b32 	%r1441, %r1423, 2;
	add.s32 	%r302, %r1425, %r1441;
	st.shared.u32 	[%r302+-4], %r1895;
	shl.b32 	%r1442, %r1, 3;
	add.s32 	%r1443, %r1425, %r1442;
	add.s32 	%r303, %r1443, 26112;
	@%p29 bra 	$L__BB6_221;
	ld.param.u64 	%rd368, [_ZN3cub18CUB_300001_SM_10006detail10radix_sort29DeviceRadixSortOnesweepKernelINS1_5radix10policy_hubIjjyE10Policy1000ELNS0_9SortOrderE0EjjyiiNS1_21identity_decomposer_tEEEvPT5_SB_PT3_PKSC_PT1_PKSG_PT2_PKSK_T4_iiT6__param_3];
	cvta.to.global.u64 	%rd85, %rd368;
	shl.b64 	%rd86, %rd10, 3;
	add.s64 	%rd87, %rd85, %rd86;
	ld.global.u64 	%rd88, [%rd87];
	cvt.s64.s32 	%rd89, %r200;
	sub.s64 	%rd371, %rd88, %rd89;
	st.shared.u64 	[%r303], %rd371;
	setp.lt.s32 	%p140, %r4, 1;
	mov.u32 	%r1978, %r1920;
	@%p140 bra 	$L__BB6_220;
	mov.b32 	%r1976, -1;
	mov.u32 	%r1975, %r4;
	mov.u32 	%r1978, %r1920;
$L__BB6_216:
	ld.param.u64 	%rd361, [_ZN3cub18CUB_300001_SM_10006detail10radix_sort29DeviceRadixSortOnesweepKernelINS1_5radix10policy_hubIjjyE10Policy1000ELNS0_9SortOrderE0EjjyiiNS1_21identity_decomposer_tEEEvPT5_SB_PT3_PKSC_PT1_PKSG_PT2_PKSK_T4_iiT6__param_0];
	add.s32 	%r307, %r1975, -1;
	shl.b32 	%r1445, %r307, 8;
	add.s32 	%r1446, %r1445, %r1;
	cvta.to.global.u64 	%rd90, %rd361;
	mul.wide.s32 	%rd91, %r1446, 4;
	add.s64 	%rd21, %rd90, %rd91;
$L__BB6_217:
	membar.cta;
	ld.volatile.global.u32 	%r308, [%rd21];
	setp.eq.s32 	%p141, %r308, 0;
	@%p141 bra 	$L__BB6_217;
	and.b32  	%r1447, %r308, 1073741823;
	add.s32 	%r1978, %r1447, %r1978;
	setp.gt.s32 	%p142, %r308, -1;
	vote.sync.ballot.b32 	%r1976, %p142, %r1976;
	setp.gt.u32 	%p144, %r1975, 1;
	and.pred  	%p145, %p142, %p144;
	mov.u32 	%r1975, %r307;
	@%p145 bra 	$L__BB6_216;
	ld.shared.u64 	%rd371, [%r303];
$L__BB6_220:
	ld.param.u64 	%rd362, [_ZN3cub18CUB_300001_SM_10006detail10radix_sort29DeviceRadixSortOnesweepKernelINS1_5radix10policy_hubIjjyE10Policy1000ELNS0_9SortOrderE0EjjyiiNS1_21identity_decomposer_tEEEvPT5_SB_PT3_PKSC_PT1_PKSG_PT2_PKSK_T4_iiT6__param_0];
	or.b32  	%r1448, %r1978, -2147483648;
	cvta.to.global.u64 	%rd92, %rd362;
	shl.b32 	%r1449, %r4, 8;
	add.s32 	%r1450, %r1449, %r1;
	mul.wide.s32 	%rd93, %r1450, 4;
	add.s64 	%rd94, %rd92, %rd93;
	st.volatile.global.u32 	[%rd94], %r1448;
	sub.s32 	%r1451, %r1978, %r1920;
	cvt.s64.s32 	%rd95, %r1451;
	add.s64 	%rd96, %rd371, %rd95;
	st.shared.u64 	[%r303], %rd96;
$L__BB6_221:
	ld.param.u64 	%rd365, [_ZN3cub18CUB_300001_SM_10006detail10radix_sort29DeviceRadixSortOnesweepKernelINS1_5radix10policy_hubIjjyE10Policy1000ELNS0_9SortOrderE0EjjyiiNS1_21identity_decomposer_tEEEvPT5_SB_PT3_PKSC_PT1_PKSG_PT2_PKSK_T4_iiT6__param_2];
	setp.gt.u32 	%p146, %r1, 255;
	setp.lt.s32 	%p147, %r5, %r399;
	setp.eq.s64 	%p148, %rd365, 0;
	or.pred  	%p149, %p148, %p147;
	or.pred  	%p150, %p146, %p149;
	@%p150 bra 	$L__BB6_223;
	ld.param.u64 	%rd366, [_ZN3cub18CUB_300001_SM_10006detail10radix_sort29DeviceRadixSortOnesweepKernelINS1_5radix10policy_hubIjjyE10Policy1000ELNS0_9SortOrderE0EjjyiiNS1_21identity_decomposer_tEEEvPT5_SB_PT3_PKSC_PT1_PKSG_PT2_PKSK_T4_iiT6__param_2];
	ld.shared.u64 	%rd97, [%r303];
	cvt.s64.s32 	%rd98, %r1920;
	cvt.s64.s32 	%rd99, %r200;
	add.s64 	%rd100, %rd99, %rd98;
	add.s64 	%rd101, %rd100, %rd97;
	cvta.to.global.u64 	%rd102, %rd366;
	shl.b64 	%rd103, %rd10, 3;
	add.s64 	%rd104, %rd102, %rd103;
	st.global.u64 	[%rd104], %rd101;
$L__BB6_223:
	setp.gt.s32 	%p151, %r5, %r399;
	bar.sync 	0;
	@%p151 bra 	$L__BB6_225;
	ld.shared.u32 	%r1452, [%r117];
	shr.u32 	%r1453, %r1452, %r400;
	and.b32  	%r1454, %r1453, %r75;
	shl.b32 	%r1455, %r1454, 3;
	add.s32 	%r1457, %r1425, 26112;
	add.s32 	%r1458, %r1457, %r1455;
	ld.shared.u64 	%rd105, [%r1458];
	add.s64 	%rd106, %rd105, %rd10;
	shl.b64 	%rd107, %rd106, 2;
	add.s64 	%rd108, %rd2, %rd107;
	st.global.u32 	[%rd108], %r1452;
	bar.warp.sync 	-1;
	ld.shared.u32 	%r1459, [%r117+1536];
	shr.u32 	%r1460, %r1459, %r400;
	and.b32  	%r1461, %r1460, %r75;
	shl.b32 	%r1462, %r1461, 3;
	add.s32 	%r1463, %r1457, %r1462;
	ld.shared.u64 	%rd109, [%r1463];
	add.s64 	%rd110, %rd109, %rd10;
	shl.b64 	%rd111, %rd110, 2;
	add.s64 	%rd112, %rd2, %rd111;
	st.global.u32 	[%rd112+1536], %r1459;
	bar.warp.sync 	-1;
	ld.shared.u32 	%r1464, [%r117+3072];
	shr.u32 	%r1465, %r1464, %r400;
	and.b32  	%r1466, %r1465, %r75;
	shl.b32 	%r1467, %r1466, 3;
	add.s32 	%r1468, %r1457, %r1467;
	ld.shared.u64 	%rd113, [%r1468];
	add.s64 	%rd114, %rd113, %rd10;
	shl.b64 	%rd115, %rd114, 2;
	add.s64 	%rd116, %rd2, %rd115;
	st.global.u32 	[%rd116+3072], %r1464;
	bar.warp.sync 	-1;
	ld.shared.u32 	%r1469, [%r117+4608];
	shr.u32 	%r1470, %r1469, %r400;
	and.b32  	%r1471, %r1470, %r75;
	shl.b32 	%r1472, %r1471, 3;
	add.s32 	%r1473, %r1457, %r1472;
	ld.shared.u64 	%rd117, [%r1473];
	add.s64 	%rd118, %rd117, %rd10;
	shl.b64 	%rd119, %rd118, 2;
	add.s64 	%rd120, %rd2, %rd119;
	st.global.u32 	[%rd120+4608], %r1469;
	bar.warp.sync 	-1;
	ld.shared.u32 	%r1474, [%r117+6144];
	shr.u32 	%r1475, %r1474, %r400;
	and.b32  	%r1476, %r1475, %r75;
	shl.b32 	%r1477, %r1476, 3;
	add.s32 	%r1478, %r1457, %r1477;
	ld.shared.u64 	%rd121, [%r1478];
	add.s64 	%rd122, %rd121, %rd10;
	shl.b64 	%rd123, %rd122, 2;
	add.s64 	%rd124, %rd2, %rd123;
	st.global.u32 	[%rd124+6144], %r1474;
	bar.warp.sync 	-1;
	ld.shared.u32 	%r1479, [%r117+7680];
	shr.u32 	%r1480, %r1479, %r400;
	and.b32  	%r1481, %r1480, %r75;
	shl.b32 	%r1482, %r1481, 3;
	add.s32 	%r1483, %r1457, %r1482;
	ld.shared.u64 	%rd125, [%r1483];
	add.s64 	%rd126, %rd125, %rd10;
	shl.b64 	%rd127, %rd126, 2;
	add.s64 	%rd128, %rd2, %rd127;
	st.global.u32 	[%rd128+7680], %r1479;
	bar.warp.sync 	-1;
	ld.shared.u32 	%r1484, [%r117+9216];
	shr.u32 	%r1485, %r1484, %r400;
	and.b32  	%r1486, %r1485, %r75;
	shl.b32 	%r1487, %r1486, 3;
	add.s32 	%r1488, %r1457, %r1487;
	ld.shared.u64 	%rd129, [%r1488];
	add.s64 	%rd130, %rd129, %rd10;
	shl.b64 	%rd131, %rd130, 2;
	add.s64 	%rd132, %rd2, %rd131;
	st.global.u32 	[%rd132+9216], %r1484;
	bar.warp.sync 	-1;
	ld.shared.u32 	%r1489, [%r117+10752];
	shr.u32 	%r1490, %r1489, %r400;
	and.b32  	%r1491, %r1490, %r75;
	shl.b32 	%r1492, %r1491, 3;
	add.s32 	%r1493, %r1457, %r1492;
	ld.shared.u64 	%rd133, [%r1493];
	add.s64 	%rd134, %rd133, %rd10;
	shl.b64 	%rd135, %rd134, 2;
	add.s64 	%rd136, %rd2, %rd135;
	st.global.u32 	[%rd136+10752], %r1489;
	bar.warp.sync 	-1;
	ld.shared.u32 	%r1494, [%r117+12288];
	shr.u32 	%r1495, %r1494, %r400;
	and.b32  	%r1496, %r1495, %r75;
	shl.b32 	%r1497, %r1496, 3;
	add.s32 	%r1498, %r1457, %r1497;
	ld.shared.u64 	%rd137, [%r1498];
	add.s64 	%rd138, %rd137, %rd10;
	shl.b64 	%rd139, %rd138, 2;
	add.s64 	%rd140, %rd2, %rd139;
	st.global.u32 	[%rd140+12288], %r1494;
	bar.warp.sync 	-1;
	ld.shared.u32 	%r1499, [%r117+13824];
	shr.u32 	%r1500, %r1499, %r400;
	and.b32  	%r1501, %r1500, %r75;
	shl.b32 	%r1502, %r1501, 3;
	add.s32 	%r1503, %r1457, %r1502;
	ld.shared.u64 	%rd141, [%r1503];
	add.s64 	%rd142, %rd141, %rd10;
	shl.b64 	%rd143, %rd142, 2;
	add.s64 	%rd144, %rd2, %rd143;
	st.global.u32 	[%rd144+13824], %r1499;
	bar.warp.sync 	-1;
	ld.shared.u32 	%r1504, [%r117+15360];
	shr.u32 	%r1505, %r1504, %r400;
	and.b32  	%r1506, %r1505, %r75;
	shl.b32 	%r1507, %r1506, 3;
	add.s32 	%r1508, %r1457, %r1507;
	ld.shared.u64 	%rd145, [%r1508];
	add.s64 	%rd146, %rd145, %rd10;
	shl.b64 	%rd147, %rd146, 2;
	add.s64 	%rd148, %rd2, %rd147;
	st.global.u32 	[%rd148+15360], %r1504;
	bar.warp.sync 	-1;
	ld.shared.u32 	%r1509, [%r117+16896];
	shr.u32 	%r1510, %r1509, %r400;
	and.b32  	%r1511, %r1510, %r75;
	shl.b32 	%r1512, %r1511, 3;
	add.s32 	%r1513, %r1457, %r1512;
	ld.shared.u64 	%rd149, [%r1513];
	add.s64 	%rd150, %rd149, %rd10;
	shl.b64 	%rd151, %rd150, 2;
	add.s64 	%rd152, %rd2, %rd151;
	st.global.u32 	[%rd152+16896], %r1509;
	bar.warp.sync 	-1;
	ld.shared.u32 	%r1514, [%r117+18432];
	shr.u32 	%r1515, %r1514, %r400;
	and.b32  	%r1516, %r1515, %r75;
	shl.b32 	%r1517, %r1516, 3;
	add.s32 	%r1518, %r1457, %r1517;
	ld.shared.u64 	%rd153, [%r1518];
	add.s64 	%rd154, %rd153, %rd10;
	shl.b64 	%rd155, %rd154, 2;
	add.s64 	%rd156, %rd2, %rd155;
	st.global.u32 	[%rd156+18432], %r1514;
	bar.warp.sync 	-1;
	ld.shared.u32 	%r1519, [%r117+19968];
	shr.u32 	%r1520, %r1519, %r400;
	and.b32  	%r1521, %r1520, %r75;
	shl.b32 	%r1522, %r1521, 3;
	add.s32 	%r1523, %r1457, %r1522;
	ld.shared.u64 	%rd157, [%r1523];
	add.s64 	%rd158, %rd157, %rd10;
	shl.b64 	%rd159, %rd158, 2;
	add.s64 	%rd160, %rd2, %rd159;
	st.global.u32 	[%rd160+19968], %r1519;
	bar.warp.sync 	-1;
	ld.shared.u32 	%r1524, [%r117+21504];
	shr.u32 	%r1525, %r1524, %r400;
	and.b32  	%r1526, %r1525, %r75;
	shl.b32 	%r1527, %r1526, 3;
	add.s32 	%r1528, %r1457, %r1527;
	ld.shared.u64 	%rd161, [%r1528];
	add.s64 	%rd162, %rd161, %rd10;
	shl.b64 	%rd163, %rd162, 2;
	add.s64 	%rd164, %rd2, %rd163;
	st.global.u32 	[%rd164+21504], %r1524;
	bar.warp.sync 	-1;
	ld.shared.u32 	%r1529, [%r117+23040];
	shr.u32 	%r1530, %r1529, %r400;
	and.b32  	%r1531, %r1530, %r75;
	shl.b32 	%r1532, %r1531, 3;
	add.s32 	%r1533, %r1457, %r1532;
	ld.shared.u64 	%rd165, [%r1533];
	add.s64 	%rd166, %rd165, %rd10;
	shl.b64 	%rd167, %rd166, 2;
	add.s64 	%rd168, %rd2, %rd167;
	st.global.u32 	[%rd168+23040], %r1529;
	bar.warp.sync 	-1;
	ld.shared.u32 	%r1534, [%r117+24576];
	shr.u32 	%r1535, %r1534, %r400;
	and.b32  	%r1536, %r1535, %r75;
	shl.b32 	%r1537, %r1536, 3;
	add.s32 	%r1538, %r1457, %r1537;
	ld.shared.u64 	%rd169, [%r1538];
	add.s64 	%rd170, %rd169, %rd10;
	shl.b64 	%rd171, %rd170, 2;
	add.s64 	%rd172, %rd2, %rd171;
	st.global.u32 	[%rd172+24576], %r1534;
	bar.warp.sync 	-1;
	bra.uni 	$L__BB6_260;
$L__BB6_225:
	mad.lo.s32 	%r312, %r4, -6528, %r399;
	setp.ge.s32 	%p152, %r1, %r312;
	@%p152 bra 	$L__BB6_227;
	ld.shared.u32 	%r1539, [%r117];
	shr.u32 	%r1540, %r1539, %r400;
	and.b32  	%r1541, %r1540, %r75;
	shl.b32 	%r1542, %r1541, 3;
	add.s32 	%r1544, %r1425, %r1542;
	ld.shared.u64 	%rd173, [%r1544+26112];
	add.s64 	%rd174, %rd173, %rd10;
	shl.b64 	%rd175, %rd174, 2;
	add.s64 	%rd176, %rd2, %rd175;
	st.global.u32 	[%rd176], %r1539;
$L__BB6_227:
	bar.warp.sync 	-1;
	add.s32 	%r1545, %r1, 384;
	setp.ge.s32 	%p153, %r1545, %r312;
	@%p153 bra 	$L__BB6_229;
	ld.shared.u32 	%r1546, [%r117+1536];
	shr.u32 	%r1547, %r1546, %r400;
	and.b32  	%r1548, %r1547, %r75;
	shl.b32 	%r1549, %r1548, 3;
	add.s32 	%r1551, %r1425, %r1549;
	ld.shared.u64 	%rd177, [%r1551+26112];
	add.s64 	%rd178, %rd177, %rd10;
	shl.b64 	%rd179, %rd178, 2;
	add.s64 	%rd180, %rd2, %rd179;
	st.global.u32 	[%rd180+1536], %r1546;
$L__BB6_229:
	bar.warp.sync 	-1;
	add.s32 	%r1552, %r1, 768;
	setp.ge.s32 	%p154, %r1552, %r312;
	@%p154 bra 	$L__BB6_231;
	ld.shared.u32 	%r1553, [%r117+3072];
	shr.u32 	%r1554, %r1553, %r400;
	and.b32  	%r1555, %r1554, %r75;
	shl.b32 	%r1556, %r1555, 3;
	add.s32 	%r1558, %r1425, %r1556;
	ld.shared.u64 	%rd181, [%r1558+26112];
	add.s64 	%rd182, %rd181, %rd10;
	shl.b64 	%rd183, %rd182, 2;
	add.s64 	%rd184, %rd2, %rd183;
	st.global.u32 	[%rd184+3072], %r1553;
$L__BB6_231:
	bar.warp.sync 	-1;
	add.s32 	%r1559, %r1, 1152;
	setp.ge.s32 	%p155, %r1559, %r312;
	@%p155 bra 	$L__BB6_233;
	ld.shared.u32 	%r1560, [%r117+4608];
	shr.u32 	%r1561, %r1560, %r400;
	and.b32  	%r1562, %r1561, %r75;
	shl.b32 	%r1563, %r1562, 3;
	add.s32 	%r1565, %r1425, %r1563;
	ld.shared.u64 	%rd185, [%r1565+26112];
	add.s64 	%rd186, %rd185, %rd10;
	shl.b64 	%rd187, %rd186, 2;
	add.s64 	%rd188, %rd2, %rd187;
	st.global.u32 	[%rd188+4608], %r1560;
$L__BB6_233:
	bar.warp.sync 	-1;
	add.s32 	%r1566, %r1, 1536;
	setp.ge.s32 	%p156, %r1566, %r312;
	@%p156 bra 	$L__BB6_235;
	ld.shared.u32 	%r1567, [%r117+6144];
	shr.u32 	%r1568, %r1567, %r400;
	and.b32  	%r1569, %r1568, %r75;
	shl.b32 	%r1570, %r1569, 3;
	add.s32 	%r1572, %r1425, %r1570;
	ld.shared.u64 	%rd189, [%r1572+26112];
	add.s64 	%rd190, %rd189, %rd10;
	shl.b64 	%rd191, %rd190, 2;
	add.s64 	%rd192, %rd2, %rd191;
	st.global.u32 	[%rd192+6144], %r1567;
$L__BB6_235:
	bar.warp.sync 	-1;
	add.s32 	%r1573, %r1, 1920;
	setp.ge.s32 	%p157, %r1573, %r312;
	@%p157 bra 	$L__BB6_237;
	ld.shared.u32 	%r1574, [%r117+7680];
	shr.u32 	%r1575, %r1574, %r400;
	and.b32  	%r1576, %r1575, %r75;
	shl.b32 	%r1577, %r1576, 3;
	add.s32 	%r1579, %r1425, %r1577;
	ld.shared.u64 	%rd193, [%r1579+26112];
	add.s64 	%rd194, %rd193, %rd10;
	shl.b64 	%rd195, %rd194, 2;
	add.s64 	%rd196, %rd2, %rd195;
	st.global.u32 	[%rd196+7680], %r1574;
$L__BB6_237:
	bar.warp.sync 	-1;
	add.s32 	%r1580, %r1, 2304;
	setp.ge.s32 	%p158, %r1580, %r312;
	@%p158 bra 	$L__BB6_239;
	ld.shared.u32 	%r1581, [%r117+9216];
	shr.u32 	%r1582, %r1581, %r400;
	and.b32  	%r1583, %r1582, %r75;
	shl.b32 	%r1584, %r1583, 3;
	add.s32 	%r1586, %r1425, %r1584;
	ld.shared.u64 	%rd197, [%r1586+26112];
	add.s64 	%rd198, %rd197, %rd10;
	shl.b64 	%rd199, %rd198, 2;
	add.s64 	%rd200, %rd2, %rd199;
	st.global.u32 	[%rd200+9216], %r1581;
$L__BB6_239:
	bar.warp.sync 	-1;
	add.s32 	%r1587, %r1, 2688;
	setp.ge.s32 	%p159, %r1587, %r312;
	@%p159 bra 	$L__BB6_241;
	ld.shared.u32 	%r1588, [%r117+10752];
	shr.u32 	%r1589, %r1588, %r400;
	and.b32  	%r1590, %r1589, %r75;
	shl.b32 	%r1591, %r1590, 3;
	add.s32 	%r1593, %r1425, %r1591;
	ld.shared.u64 	%rd201, [%r1593+26112];
	add.s64 	%rd202, %rd201, %rd10;
	shl.b64 	%rd203, %rd202, 2;
	add.s64 	%rd204, %rd2, %rd203;
	st.global.u32 	[%rd204+10752], %r1588;
$L__BB6_241:
	bar.warp.sync 	-1;
	or.b32  	%r1594, %r1, 3072;
	setp.ge.s32 	%p160, %r1594, %r312;
	@%p160 bra 	$L__BB6_243;
	ld.shared.u32 	%r1595, [%r117+12288];
	shr.u32 	%r1596, %r1595, %r400;
	and.b32  	%r1597, %r1596, %r75;
	shl.b32 	%r1598, %r1597, 3;
	add.s32 	%r1600, %r1425, %r1598;
	ld.shared.u64 	%rd205, [%r1600+26112];
	add.s64 	%rd206, %rd205, %rd10;
	shl.b64 	%rd207, %rd206, 2;
	add.s64 	%rd208, %rd2, %rd207;
	st.global.u32 	[%rd208+12288], %r1595;
$L__BB6_243:
	bar.warp.sync 	-1;
	add.s32 	%r1601, %r1, 3456;
	setp.ge.s32 	%p161, %r1601, %r312;
	@%p161 bra 	$L__BB6_245;
	ld.shared.u32 	%r1602, [%r117+13824];
	shr.u32 	%r1603, %r1602, %r400;
	and.b32  	%r1604, %r1603, %r75;
	shl.b32 	%r1605, %r1604, 3;
	add.s32 	%r1607, %r1425, %r1605;
	ld.shared.u64 	%rd209, [%r1607+26112];
	add.s64 	%rd210, %rd209, %rd10;
	shl.b64 	%rd211, %rd210, 2;
	add.s64 	%rd212, %rd2, %rd211;
	st.global.u32 	[%rd212+13824], %r1602;
$L__BB6_245:
	bar.warp.sync 	-1;
	add.s32 	%r1608, %r1, 3840;
	setp.ge.s32 	%p162, %r1608, %r312;
	@%p162 bra 	$L__BB6_247;
	ld.shared.u32 	%r1609, [%r117+15360];
	shr.u32 	%r1610, %r1609, %r400;
	and.b32  	%r1611, %r1610, %r75;
	shl.b32 	%r1612, %r1611, 3;
	add.s32 	%r1614, %r1425, %r1612;
	ld.shared.u64 	%rd213, [%r1614+26112];
	add.s64 	%rd214, %rd213, %rd10;
	shl.b64 	%rd215, %rd214, 2;
	add.s64 	%rd216, %rd2, %rd215;
	st.global.u32 	[%rd216+15360], %r1609;
$L__BB6_247:
	bar.warp.sync 	-1;
	add.s32 	%r1615, %r1, 4224;
	setp.ge.s32 	%p163, %r1615, %r312;
	@%p163 bra 	$L__BB6_249;
	ld.shared.u32 	%r1616, [%r117+16896];
	shr.u32 	%r1617, %r1616, %r400;
	and.b32  	%r1618, %r1617, %r75;
	shl.b32 	%r1619, %r1618, 3;
	add.s32 	%r1621, %r1425, %r1619;
	ld.shared.u64 	%rd217, [%r1621+26112];
	add.s64 	%rd218, %rd217, %rd10;
	shl.b64 	%rd219, %rd218, 2;
	add.s64 	%rd220, %rd2, %rd219;
	st.global.u32 	[%rd220+16896], %r1616;
$L__BB6_249:
	bar.warp.sync 	-1;
	add.s32 	%r1622, %r1, 4608;
	setp.ge.s32 	%p164, %r1622, %r312;
	@%p164 bra 	$L__BB6_251;
	ld.shared.u32 	%r1623, [%r117+18432];
	shr.u32 	%r1624, %r1623, %r400;
	and.b32  	%r1625, %r1624, %r75;
	shl.b32 	%r1626, %r1625, 3;
	add.s32 	%r1628, %r1425, %r1626;
	ld.shared.u64 	%rd221, [%r1628+26112];
	add.s64 	%rd222, %rd221, %rd10;
	shl.b64 	%rd223, %rd222, 2;
	add.s64 	%rd224, %rd2, %rd223;
	st.global.u32 	[%rd224+18432], %r1623;
$L__BB6_251:
	bar.warp.sync 	-1;
	add.s32 	%r1629, %r1, 4992;
	setp.ge.s32 	%p165, %r1629, %r312;
	@%p165 bra 	$L__BB6_253;
	ld.shared.u32 	%r1630, [%r117+19968];
	shr.u32 	%r1631, %r1630, %r400;
	and.b32  	%r1632, %r1631, %r75;
	shl.b32 	%r1633, %r1632, 3;
	add.s32 	%r1635, %r1425, %r1633;
	ld.shared.u64 	%rd225, [%r1635+26112];
	add.s64 	%rd226, %rd225, %rd10;
	shl.b64 	%rd227, %rd226, 2;
	add.s64 	%rd228, %rd2, %rd227;
	st.global.u32 	[%rd228+19968], %r1630;
$L__BB6_253:
	bar.warp.sync 	-1;
	add.s32 	%r1636, %r1, 5376;
	setp.ge.s32 	%p166, %r1636, %r312;
	@%p166 bra 	$L__BB6_255;
	ld.shared.u32 	%r1637, [%r117+21504];
	shr.u32 	%r1638, %r1637, %r400;
	and.b32  	%r1639, %r1638, %r75;
	shl.b32 	%r1640, %r1639, 3;
	add.s32 	%r1642, %r1425, %r1640;
	ld.shared.u64 	%rd229, [%r1642+26112];
	add.s64 	%rd230, %rd229, %rd10;
	shl.b64 	%rd231, %rd230, 2;
	add.s64 	%rd232, %rd2, %rd231;
	st.global.u32 	[%rd232+21504], %r1637;
$L__BB6_255:
	bar.warp.sync 	-1;
	add.s32 	%r1643, %r1, 5760;
	setp.ge.s32 	%p167, %r1643, %r312;
	@%p167 bra 	$L__BB6_257;
	ld.shared.u32 	%r1644, [%r117+23040];
	shr.u32 	%r1645, %r1644, %r400;
	and.b32  	%r1646, %r1645, %r75;
	shl.b32 	%r1647, %r1646, 3;
	add.s32 	%r1649, %r1425, %r1647;
	ld.shared.u64 	%rd233, [%r1649+26112];
	add.s64 	%rd234, %rd233, %rd10;
	shl.b64 	%rd235, %rd234, 2;
	add.s64 	%rd236, %rd2, %rd235;
	st.global.u32 	[%rd236+23040], %r1644;
$L__BB6_257:
	bar.warp.sync 	-1;
	or.b32  	%r1650, %r1, 6144;
	setp.ge.s32 	%p168, %r1650, %r312;
	@%p168 bra 	$L__BB6_259;
	ld.shared.u32 	%r1651, [%r117+24576];
	shr.u32 	%r1652, %r1651, %r400;
	and.b32  	%r1653, %r1652, %r75;
	shl.b32 	%r1654, %r1653, 3;
	add.s32 	%r1656, %r1425, %r1654;
	ld.shared.u64 	%rd237, [%r1656+26112];
	add.s64 	%rd238, %rd237, %rd10;
	shl.b64 	%rd239, %rd238, 2;
	add.s64 	%rd240, %rd2, %rd239;
	st.global.u32 	[%rd240+24576], %r1651;
$L__BB6_259:
	bar.warp.sync 	-1;
$L__BB6_260:
	setp.gt.s32 	%p169, %r5, %r399;
	ld.shared.u32 	%r1657, [%r117];
	shr.u32 	%r1658, %r1657, %r400;
	and.b32  	%r313, %r1658, %r75;
	ld.shared.u32 	%r1659, [%r117+1536];
	shr.u32 	%r1660, %r1659, %r400;
	and.b32  	%r314, %r1660, %r75;
	ld.shared.u32 	%r1661, [%r117+3072];
	shr.u32 	%r1662, %r1661, %r400;
	and.b32  	%r315, %r1662, %r75;
	ld.shared.u32 	%r1663, [%r117+4608];
	shr.u32 	%r1664, %r1663, %r400;
	and.b32  	%r316, %r1664, %r75;
	ld.shared.u32 	%r1665, [%r117+6144];
	shr.u32 	%r1666, %r1665, %r400;
	and.b32  	%r317, %r1666, %r75;
	ld.shared.u32 	%r1667, [%r117+7680];
	shr.u32 	%r1668, %r1667, %r400;
	and.b32  	%r318, %r1668, %r75;
	ld.shared.u32 	%r1669, [%r117+9216];
	shr.u32 	%r1670, %r1669, %r400;
	and.b32  	%r319, %r1670, %r75;
	ld.shared.u32 	%r1671, [%r117+10752];
	shr.u32 	%r1672, %r1671, %r400;
	and.b32  	%r320, %r1672, %r75;
	ld.shared.u32 	%r1673, [%r117+12288];
	shr.u32 	%r1674, %r1673, %r400;
	and.b32  	%r321, %r1674, %r75;
	ld.shared.u32 	%r1675, [%r117+13824];
	shr.u32 	%r1676, %r1675, %r400;
	and.b32  	%r322, %r1676, %r75;
	ld.shared.u32 	%r1677, [%r117+15360];
	shr.u32 	%r1678, %r1677, %r400;
	and.b32  	%r323, %r1678, %r75;
	ld.shared.u32 	%r1679, [%r117+16896];
	shr.u32 	%r1680, %r1679, %r400;
	and.b32  	%r324, %r1680, %r75;
	ld.shared.u32 	%r1681, [%r117+18432];
	shr.u32 	%r1682, %r1681, %r400;
	and.b32  	%r325, %r1682, %r75;
	ld.shared.u32 	%r1683, [%r117+19968];
	shr.u32 	%r1684, %r1683, %r400;
	and.b32  	%r326, %r1684, %r75;
	ld.shared.u32 	%r1685, [%r117+21504];
	shr.u32 	%r1686, %r1685, %r400;
	and.b32  	%r327, %r1686, %r75;
	ld.shared.u32 	%r1687, [%r117+23040];
	shr.u32 	%r1688, %r1687, %r400;
	and.b32  	%r328, %r1688, %r75;
	ld.shared.u32 	%r1689, [%r117+24576];
	shr.u32 	%r1690, %r1689, %r400;
	and.b32  	%r329, %r1690, %r75;
	@%p169 bra 	$L__BB6_262;
	ld.global.u32 	%r1995, [%rd9];
	ld.global.u32 	%r1996, [%rd9+128];
	ld.global.u32 	%r1997, [%rd9+256];
	ld.global.u32 	%r1998, [%rd9+384];
	ld.global.u32 	%r1999, [%rd9+512];
	ld.global.u32 	%r2000, [%rd9+640];
	ld.global.u32 	%r2001, [%rd9+768];
	ld.global.u32 	%r2002, [%rd9+896];
	ld.global.u32 	%r2003, [%rd9+1024];
	ld.global.u32 	%r2004, [%rd9+1152];
	ld.global.u32 	%r2005, [%rd9+1280];
	ld.global.u32 	%r2006, [%rd9+1408];
	ld.global.u32 	%r2007, [%rd9+1536];
	ld.global.u32 	%r2008, [%rd9+1664];
	ld.global.u32 	%r2009, [%rd9+1792];
	ld.global.u32 	%r2010, [%rd9+1920];
	ld.global.u32 	%r2011, [%rd9+2048];
	bra.uni 	$L__BB6_296;
$L__BB6_262:
	cvt.u32.u64 	%r1692, %rd8;
	mul.lo.s32 	%r1693, %r4, 6528;
	sub.s32 	%r347, %r399, %r1693;
	setp.ge.s32 	%p170, %r1692, %r347;
	@%p170 bra 	$L__BB6_264;
	ld.global.u32 	%r1995, [%rd9];
$L__BB6_264:
	add.s32 	%r1696, %r1692, 32;
	setp.ge.s32 	%p171, %r1696, %r347;
	@%p171 bra 	$L__BB6_266;
	ld.global.u32 	%r1996, [%rd9+128];
$L__BB6_266:
	add.s32 	%r1699, %r1692, 64;
	setp.ge.s32 	%p172, %r1699, %r347;
	@%p172 bra 	$L__BB6_268;
	ld.global.u32 	%r1997, [%rd9+256];
$L__BB6_268:
	add.s32 	%r1702, %r1692, 96;
	setp.ge.s32 	%p173, %r1702, %r347;
	@%p173 bra 	$L__BB6_270;
	ld.global.u32 	%r1998, [%rd9+384];
$L__BB6_270:
	add.s32 	%r1705, %r1692, 128;
	setp.ge.s32 	%p174, %r1705, %r347;
	@%p174 bra 	$L__BB6_272;
	ld.global.u32 	%r1999, [%rd9+512];
$L__BB6_272:
	add.s32 	%r1708, %r1692, 160;
	setp.ge.s32 	%p175, %r1708, %r347;
	@%p175 bra 	$L__BB6_274;
	ld.global.u32 	%r2000, [%rd9+640];
$L__BB6_274:
	add.s32 	%r1711, %r1692, 192;
	setp.ge.s32 	%p176, %r1711, %r347;
	@%p176 bra 	$L__BB6_276;
	ld.global.u32 	%r2001, [%rd9+768];
$L__BB6_276:
	cvt.u32.u64 	%r1713, %rd8;
	add.s32 	%r1714, %r1713, 224;
	setp.ge.s32 	%p177, %r1714, %r347;
	@%p177 bra 	$L__BB6_278;
	ld.global.u32 	%r2002, [%rd9+896];
$L__BB6_278:
	cvt.u32.u64 	%r1716, %rd8;
	add.s32 	%r1717, %r1716, 256;
	setp.ge.s32 	%p178, %r1717, %r347;
	@%p178 bra 	$L__BB6_280;
	ld.global.u32 	%r2003, [%rd9+1024];
$L__BB6_280:
	cvt.u32.u64 	%r1719, %rd8;
	add.s32 	%r1720, %r1719, 288;
	setp.ge.s32 	%p179, %r1720, %r347;
	@%p179 bra 	$L__BB6_282;
	ld.global.u32 	%r2004, [%rd9+1152];
$L__BB6_282:
	cvt.u32.u64 	%r1722, %rd8;
	add.s32 	%r1723, %r1722, 320;
	setp.ge.s32 	%p180, %r1723, %r347;
	@%p180 bra 	$L__BB6_284;
	ld.global.u32 	%r2005, [%rd9+1280];
$L__BB6_284:
	cvt.u32.u64 	%r1725, %rd8;
	add.s32 	%r1726, %r1725, 352;
	setp.ge.s32 	%p181, %r1726, %r347;
	@%p181 bra 	$L__BB6_286;
	ld.global.u32 	%r2006, [%rd9+1408];
$L__BB6_286:
	cvt.u32.u64 	%r1728, %rd8;
	add.s32 	%r1729, %r1728, 384;
	setp.ge.s32 	%p182, %r1729, %r347;
	@%p182 bra 	$L__BB6_288;
	ld.global.u32 	%r2007, [%rd9+1536];
$L__BB6_288:
	cvt.u32.u64 	%r1731, %rd8;
	add.s32 	%r1732, %r1731, 416;
	setp.ge.s32 	%p183, %r1732, %r347;
	@%p183 bra 	$L__BB6_290;
	ld.global.u32 	%r2008, [%rd9+1664];
$L__BB6_290:
	cvt.u32.u64 	%r1734, %rd8;
	add.s32 	%r1735, %r1734, 448;
	setp.ge.s32 	%p184, %r1735, %r347;
	@%p184 bra 	$L__BB6_292;
	ld.global.u32 	%r2009, [%rd9+1792];
$L__BB6_292:
	cvt.u32.u64 	%r1737, %rd8;
	add.s32 	%r1738, %r1737, 480;
	setp.ge.s32 	%p185, %r1738, %r347;
	@%p185 bra 	$L__BB6_294;
	ld.global.u32 	%r2010, [%rd9+1920];
$L__BB6_294:
	cvt.u32.u64 	%r1740, %rd8;
	add.s32 	%r1741, %r1740, 512;
	setp.ge.s32 	%p186, %r1741, %r347;
	@%p186 bra 	$L__BB6_296;
	ld.global.u32 	%r2011, [%rd9+2048];
$L__BB6_296:
	bar.sync 	0;
	st.shared.u32 	[%r286+-4], %r1995;
	st.shared.u32 	[%r287+-4], %r1996;
	st.shared.u32 	[%r288+-4], %r1997;
	st.shared.u32 	[%r289+-4], %r1998;
	st.shared.u32 	[%r290+-4], %r1999;
	st.shared.u32 	[%r291+-4], %r2000;
	st.shared.u32 	[%r292+-4], %r2001;
	st.shared.u32 	[%r293+-4], %r2002;
	st.shared.u32 	[%r294+-4], %r2003;
	st.shared.u32 	[%r295+-4], %r2004;
	st.shared.u32 	[%r296+-4], %r2005;
	st.shared.u32 	[%r297+-4], %r2006;
	st.shared.u32 	[%r298+-4], %r2007;
	st.shared.u32 	[%r299+-4], %r2008;
	st.shared.u32 	[%r300+-4], %r2009;
	st.shared.u32 	[%r301+-4], %r2010;
	st.shared.u32 	[%r302+-4], %r2011;
	bar.sync 	0;
	@%p169 bra 	$L__BB6_298;
	ld.shared.u32 	%r1742, [%r117];
	shl.b32 	%r1743, %r313, 3;
	mov.u32 	%r1744, _ZZN3cub18CUB_300001_SM_10006detail10radix_sort29DeviceRadixSortOnesweepKernelINS1_5radix10policy_hubIjjyE10Policy1000ELNS0_9SortOrderE0EjjyiiNS1_21identity_decomposer_tEEEvPT5_SB_PT3_PKSC_PT1_PKSG_PT2_PKSK_T4_iiT6_E1s;
	add.s32 	%r1745, %r1744, 26112;
	add.s32 	%r1746, %r1745, %r1743;
	ld.shared.u64 	%rd241, [%r1746];
	add.s64 	%rd242, %rd241, %rd10;
	shl.b64 	%rd243, %rd242, 2;
	add.s64 	%rd244, %rd1, %rd243;
	st.global.u32 	[%rd244], %r1742;
	bar.warp.sync 	-1;
	ld.shared.u32 	%r1747, [%r117+1536];
	shl.b32 	%r1748, %r314, 3;
	add.s32 	%r1749, %r1745, %r1748;
	ld.shared.u64 	%rd245, [%r1749];
	add.s64 	%rd246, %rd245, %rd10;
	shl.b64 	%rd247, %rd246, 2;
	add.s64 	%rd248, %rd1, %rd247;
	st.global.u32 	[%rd248+1536], %r1747;
	bar.warp.sync 	-1;
	ld.shared.u32 	%r1750, [%r117+3072];
	shl.b32 	%r1751, %r315, 3;
	add.s32 	%r1752, %r1745, %r1751;
	ld.shared.u64 	%rd249, [%r1752];
	add.s64 	%rd250, %rd249, %rd10;
	shl.b64 	%rd251, %rd250, 2;
	add.s64 	%rd252, %rd1, %rd251;
	st.global.u32 	[%rd252+3072], %r1750;
	bar.warp.sync 	-1;
	ld.shared.u32 	%r1753, [%r117+4608];
	shl.b32 	%r1754, %r316, 3;
	add.s32 	%r1755, %r1745, %r1754;
	ld.shared.u64 	%rd253, [%r1755];
	add.s64 	%rd254, %rd253, %rd10;
	shl.b64 	%rd255, %rd254, 2;
	add.s64 	%rd256, %rd1, %rd255;
	st.global.u32 	[%rd256+4608], %r1753;
	bar.warp.sync 	-1;
	ld.shared.u32 	%r1756, [%r117+6144];
	shl.b32 	%r1757, %r317, 3;
	add.s32 	%r1758, %r1745, %r1757;
	ld.shared.u64 	%rd257, [%r1758];
	add.s64 	%rd258, %rd257, %rd10;
	shl.b64 	%rd259, %rd258, 2;
	add.s64 	%rd260, %rd1, %rd259;
	st.global.u32 	[%rd260+6144], %r1756;
	bar.warp.sync 	-1;
	ld.shared.u32 	%r1759, [%r117+7680];
	shl.b32 	%r1760, %r318, 3;
	add.s32 	%r1761, %r1745, %r1760;
	ld.shared.u64 	%rd261, [%r1761];
	add.s64 	%rd262, %rd261, %rd10;
	shl.b64 	%rd263, %rd262, 2;
	add.s64 	%rd264, %rd1, %rd263;
	st.global.u32 	[%rd264+7680], %r1759;
	bar.warp.sync 	-1;
	ld.shared.u32 	%r1762, [%r117+9216];
	shl.b32 	%r1763, %r319, 3;
	add.s32 	%r1764, %r1745, %r1763;
	ld.shared.u64 	%rd265, [%r1764];
	add.s64 	%rd266, %rd265, %rd10;
	shl.b64 	%rd267, %rd266, 2;
	add.s64 	%rd268, %rd1, %rd267;
	st.global.u32 	[%rd268+9216], %r1762;
	bar.warp.sync 	-1;
	ld.shared.u32 	%r1765, [%r117+10752];
	shl.b32 	%r1766, %r320, 3;
	add.s32 	%r1767, %r1745, %r1766;
	ld.shared.u64 	%rd269, [%r1767];
	add.s64 	%rd270, %rd269, %rd10;
	shl.b64 	%rd271, %rd270, 2;
	add.s64 	%rd272, %rd1, %rd271;
	st.global.u32 	[%rd272+10752], %r1765;
	bar.warp.sync 	-1;
	ld.shared.u32 	%r1768, [%r117+12288];
	shl.b32 	%r1769, %r321, 3;
	add.s32 	%r1770, %r1745, %r1769;
	ld.shared.u64 	%rd273, [%r1770];
	add.s64 	%rd274, %rd273, %rd10;
	shl.b64 	%rd275, %rd274, 2;
	add.s64 	%rd276, %rd1, %rd275;
	st.global.u32 	[%rd276+12288], %r1768;
	bar.warp.sync 	-1;
	ld.shared.u32 	%r1771, [%r117+13824];
	shl.b32 	%r1772, %r322, 3;
	add.s32 	%r1773, %r1745, %r1772;
	ld.shared.u64 	%rd277, [%r1773];
	add.s64 	%rd278, %rd277, %rd10;
	shl.b64 	%rd279, %rd278, 2;
	add.s64 	%rd280, %rd1, %rd279;
	st.global.u32 	[%rd280+13824], %r1771;
	bar.warp.sync 	-1;
	ld.shared.u32 	%r1774, [%r117+15360];
	shl.b32 	%r1775, %r323, 3;
	add.s32 	%r1776, %r1745, %r1775;
	ld.shared.u64 	%rd281, [%r1776];
	add.s64 	%rd282, %rd281, %rd10;
	shl.b64 	%rd283, %rd282, 2;
	add.s64 	%rd284, %rd1, %rd283;
	st.global.u32 	[%rd284+15360], %r1774;
	bar.warp.sync 	-1;
	ld.shared.u32 	%r1777, [%r117+16896];
	shl.b32 	%r1778, %r324, 3;
	add.s32 	%r1779, %r1745, %r1778;
	ld.shared.u64 	%rd285, [%r1779];
	add.s64 	%rd286, %rd285, %rd10;
	shl.b64 	%rd287, %rd286, 2;
	add.s64 	%rd288, %rd1, %rd287;
	st.global.u32 	[%rd288+16896], %r1777;
	bar.warp.sync 	-1;
	ld.shared.u32 	%r1780, [%r117+18432];
	shl.b32 	%r1781, %r325, 3;
	add.s32 	%r1782, %r1745, %r1781;
	ld.shared.u64 	%rd289, [%r1782];
	add.s64 	%rd290, %rd289, %rd10;
	shl.b64 	%rd291, %rd290, 2;
	add.s64 	%rd292, %rd1, %rd291;
	st.global.u32 	[%rd292+18432], %r1780;
	bar.warp.sync 	-1;
	ld.shared.u32 	%r1783, [%r117+19968];
	shl.b32 	%r1784, %r326, 3;
	add.s32 	%r1785, %r1745, %r1784;
	ld.shared.u64 	%rd293, [%r1785];
	add.s64 	%rd294, %rd293, %rd10;
	shl.b64 	%rd295, %rd294, 2;
	add.s64 	%rd296, %rd1, %rd295;
	st.global.u32 	[%rd296+19968], %r1783;
	bar.warp.sync 	-1;
	ld.shared.u32 	%r1786, [%r117+21504];
	shl.b32 	%r1787, %r327, 3;
	add.s32 	%r1788, %r1745, %r1787;
	ld.shared.u64 	%rd297, [%r1788];
	add.s64 	%rd298, %rd297, %rd10;
	shl.b64 	%rd299, %rd298, 2;
	add.s64 	%rd300, %rd1, %rd299;
	st.global.u32 	[%rd300+21504], %r1786;
	bar.warp.sync 	-1;
	ld.shared.u32 	%r1789, [%r117+23040];
	shl.b32 	%r1790, %r328, 3;
	add.s32 	%r1791, %r1745, %r1790;
	ld.shared.u64 	%rd301, [%r1791];
	add.s64 	%rd302, %rd301, %rd10;
	shl.b64 	%rd303, %rd302, 2;
	add.s64 	%rd304, %rd1, %rd303;
	st.global.u32 	[%rd304+23040], %r1789;
	bar.warp.sync 	-1;
	ld.shared.u32 	%r1792, [%r117+24576];
	shl.b32 	%r1793, %r329, 3;
	add.s32 	%r1794, %r1745, %r1793;
	ld.shared.u64 	%rd305, [%r1794];
	add.s64 	%rd306, %rd305, %rd10;
	shl.b64 	%rd307, %rd306, 2;
	add.s64 	%rd308, %rd1, %rd307;
	st.global.u32 	[%rd308+24576], %r1792;
	bar.warp.sync 	-1;
	bra.uni 	$L__BB6_333;
$L__BB6_298:
	mad.lo.s32 	%r398, %r4, -6528, %r399;
	shl.b32 	%r1795, %r313, 3;
	mov.u32 	%r1796, _ZZN3cub18CUB_300001_SM_10006detail10radix_sort29DeviceRadixSortOnesweepKernelINS1_5radix10policy_hubIjjyE10Policy1000ELNS0_9SortOrderE0EjjyiiNS1_21identity_decomposer_tEEEvPT5_SB_PT3_PKSC_PT1_PKSG_PT2_PKSK_T4_iiT6_E1s;
	add.s32 	%r1797, %r1796, %r1795;
	ld.shared.u64 	%rd24, [%r1797+26112];
	setp.ge.s32 	%p188, %r1, %r398;
	@%p188 bra 	$L__BB6_300;
	ld.shared.u32 	%r1798, [%r117];
	add.s64 	%rd309, %rd24, %rd10;
	shl.b64 	%rd310, %rd309, 2;
	add.s64 	%rd311, %rd1, %rd310;
	st.global.u32 	[%rd311], %r1798;
$L__BB6_300:
	bar.warp.sync 	-1;
	shl.b32 	%r1799, %r314, 3;
	add.s32 	%r1801, %r1796, %r1799;
	ld.shared.u64 	%rd25, [%r1801+26112];
	add.s32 	%r1802, %r1, 384;
	setp.ge.s32 	%p189, %r1802, %r398;
	@%p189 bra 	$L__BB6_302;
	ld.shared.u32 	%r1803, [%r117+1536];
	add.s64 	%rd312, %rd25, %rd10;
	shl.b64 	%rd313, %rd312, 2;
	add.s64 	%rd314, %rd1, %rd313;
	st.global.u32 	[%rd314+1536], %r1803;
$L__BB6_302:
	bar.warp.sync 	-1;
	shl.b32 	%r1804, %r315, 3;
	add.s32 	%r1806, %r1796, %r1804;
	ld.shared.u64 	%rd26, [%r1806+26112];
	add.s32 	%r1807, %r1, 768;
	setp.ge.s32 	%p190, %r1807, %r398;
	@%p190 bra 	$L__BB6_304;
	ld.shared.u32 	%r1808, [%r117+3072];
	add.s64 	%rd315, %rd26, %rd10;
	shl.b64 	%rd316, %rd315, 2;
	add.s64 	%rd317, %rd1, %rd316;
	st.global.u32 	[%rd317+3072], %r1808;
$L__BB6_304:
	bar.warp.sync 	-1;
	shl.b32 	%r1809, %r316, 3;
	add.s32 	%r1811, %r1796, %r1809;
	ld.shared.u64 	%rd27, [%r1811+26112];
	add.s32 	%r1812, %r1, 1152;
	setp.ge.s32 	%p191, %r1812, %r398;
	@%p191 bra 	$L__BB6_306;
	ld.shared.u32 	%r1813, [%r117+4608];
	add.s64 	%rd318, %rd27, %rd10;
	shl.b64 	%rd319, %rd318, 2;
	add.s64 	%rd320, %rd1, %rd319;
	st.global.u32 	[%rd320+4608], %r1813;
$L__BB6_306:
	bar.warp.sync 	-1;
	shl.b32 	%r1814, %r317, 3;
	add.s32 	%r1816, %r1796, %r1814;
	ld.shared.u64 	%rd28, [%r1816+26112];
	add.s32 	%r1817, %r1, 1536;
	setp.ge.s32 	%p192, %r1817, %r398;
	@%p192 bra 	$L__BB6_308;
	ld.shared.u32 	%r1818, [%r117+6144];
	add.s64 	%rd321, %rd28, %rd10;
	shl.b64 	%rd322, %rd321, 2;
	add.s64 	%rd323, %rd1, %rd322;
	st.global.u32 	[%rd323+6144], %r1818;
$L__BB6_308:
	bar.warp.sync 	-1;
	shl.b32 	%r1819, %r318, 3;
	add.s32 	%r1821, %r1796, %r1819;
	ld.shared.u64 	%rd29, [%r1821+26112];
	add.s32 	%r1822, %r1, 1920;
	setp.ge.s32 	%p193, %r1822, %r398;
	@%p193 bra 	$L__BB6_310;
	ld.shared.u32 	%r1823, [%r117+7680];
	add.s64 	%rd324, %rd29, %rd10;
	shl.b64 	%rd325, %rd324, 2;
	add.s64 	%rd326, %rd1, %rd325;
	st.global.u32 	[%rd326+7680], %r1823;
$L__BB6_310:
	bar.warp.sync 	-1;
	shl.b32 	%r1824, %r319, 3;
	add.s32 	%r1826, %r1796, %r1824;
	ld.shared.u64 	%rd30, [%r1826+26112];
	add.s32 	%r1827, %r1, 2304;
	setp.ge.s32 	%p194, %r1827, %r398;
	@%p194 bra 	$L__BB6_312;
	ld.shared.u32 	%r1828, [%r117+9216];
	add.s64 	%rd327, %rd30, %rd10;
	shl.b64 	%rd328, %rd327, 2;
	add.s64 	%rd329, %rd1, %rd328;
	st.global.u32 	[%rd329+9216], %r1828;
$L__BB6_312:
	bar.warp.sync 	-1;
	shl.b32 	%r1829, %r320, 3;
	add.s32 	%r1831, %r1796, %r1829;
	ld.shared.u64 	%rd31, [%r1831+26112];
	add.s32 	%r1832, %r1, 2688;
	setp.ge.s32 	%p195, %r1832, %r398;
	@%p195 bra 	$L__BB6_314;
	ld.shared.u32 	%r1833, [%r117+10752];
	add.s64 	%rd330, %rd31, %rd10;
	shl.b64 	%rd331, %rd330, 2;
	add.s64 	%rd332, %rd1, %rd331;
	st.global.u32 	[%rd332+10752], %r1833;
$L__BB6_314:
	bar.warp.sync 	-1;
	shl.b32 	%r1834, %r321, 3;
	add.s32 	%r1836, %r1796, %r1834;
	ld.shared.u64 	%rd32, [%r1836+26112];
	or.b32  	%r1837, %r1, 3072;
	setp.ge.s32 	%p196, %r1837, %r398;
	@%p196 bra 	$L__BB6_316;
	ld.shared.u32 	%r1838, [%r117+12288];
	add.s64 	%rd333, %rd32, %rd10;
	shl.b64 	%rd334, %rd333, 2;
	add.s64 	%rd335, %rd1, %rd334;
	st.global.u32 	[%rd335+12288], %r1838;
$L__BB6_316:
	bar.warp.sync 	-1;
	shl.b32 	%r1839, %r322, 3;
	add.s32 	%r1841, %r1796, %r1839;
	ld.shared.u64 	%rd33, [%r1841+26112];
	add.s32 	%r1842, %r1, 3456;
	setp.ge.s32 	%p197, %r1842, %r398;
	@%p197 bra 	$L__BB6_318;
	ld.shared.u32 	%r1843, [%r117+13824];
	add.s64 	%rd336, %rd33, %rd10;
	shl.b64 	%rd337, %rd336, 2;
	add.s64 	%rd338, %rd1, %rd337;
	st.global.u32 	[%rd338+13824], %r1843;
$L__BB6_318:
	bar.warp.sync 	-1;
	shl.b32 	%r1844, %r323, 3;
	add.s32 	%r1846, %r1796, %r1844;
	ld.shared.u64 	%rd34, [%r1846+26112];
	add.s32 	%r1847, %r1, 3840;
	setp.ge.s32 	%p198, %r1847, %r398;
	@%p198 bra 	$L__BB6_320;
	ld.shared.u32 	%r1848, [%r117+15360];
	add.s64 	%rd339, %rd34, %rd10;
	shl.b64 	%rd340, %rd339, 2;
	add.s64 	%rd341, %rd1, %rd340;
	st.global.u32 	[%rd341+15360], %r1848;
$L__BB6_320:
	bar.warp.sync 	-1;
	shl.b32 	%r1849, %r324, 3;
	add.s32 	%r1851, %r1796, %r1849;
	ld.shared.u64 	%rd35, [%r1851+26112];
	add.s32 	%r1852, %r1, 4224;
	setp.ge.s32 	%p199, %r1852, %r398;
	@%p199 bra 	$L__BB6_322;
	ld.shared.u32 	%r1853, [%r117+16896];
	add.s64 	%rd342, %rd35, %rd10;
	shl.b64 	%rd343, %rd342, 2;
	add.s64 	%rd344, %rd1, %rd343;
	st.global.u32 	[%rd344+16896], %r1853;
$L__BB6_322:
	bar.warp.sync 	-1;
	shl.b32 	%r1854, %r325, 3;
	add.s32 	%r1856, %r1796, %r1854;
	ld.shared.u64 	%rd36, [%r1856+26112];
	add.s32 	%r1857, %r1, 4608;
	setp.ge.s32 	%p200, %r1857, %r398;
	@%p200 bra 	$L__BB6_324;
	ld.shared.u32 	%r1858, [%r117+18432];
	add.s64 	%rd345, %rd36, %rd10;
	shl.b64 	%rd346, %rd345, 2;
	add.s64 	%rd347, %rd1, %rd346;
	st.global.u32 	[%rd347+18432], %r1858;
$L__BB6_324:
	bar.warp.sync 	-1;
	shl.b32 	%r1859, %r326, 3;
	add.s32 	%r1861, %r1796, %r1859;
	ld.shared.u64 	%rd37, [%r1861+26112];
	add.s32 	%r1862, %r1, 4992;
	setp.ge.s32 	%p201, %r1862, %r398;
	@%p201 bra 	$L__BB6_326;
	ld.shared.u32 	%r1863, [%r117+19968];
	add.s64 	%rd348, %rd37, %rd10;
	shl.b64 	%rd349, %rd348, 2;
	add.s64 	%rd350, %rd1, %rd349;
	st.global.u32 	[%rd350+19968], %r1863;
$L__BB6_326:
	bar.warp.sync 	-1;
	shl.b32 	%r1864, %r327, 3;
	add.s32 	%r1866, %r1796, %r1864;
	ld.shared.u64 	%rd38, [%r1866+26112];
	add.s32 	%r1867, %r1, 5376;
	setp.ge.s32 	%p202, %r1867, %r398;
	@%p202 bra 	$L__BB6_328;
	ld.shared.u32 	%r1868, [%r117+21504];
	add.s64 	%rd351, %rd38, %rd10;
	shl.b64 	%rd352, %rd351, 2;
	add.s64 	%rd353, %rd1, %rd352;
	st.global.u32 	[%rd353+21504], %r1868;
$L__BB6_328:
	bar.warp.sync 	-1;
	shl.b32 	%r1869, %r328, 3;
	add.s32 	%r1871, %r1796, %r1869;
	ld.shared.u64 	%rd39, [%r1871+26112];
	add.s32 	%r1872, %r1, 5760;
	setp.ge.s32 	%p203, %r1872, %r398;
	@%p203 bra 	$L__BB6_330;
	ld.shared.u32 	%r1873, [%r117+23040];
	add.s64 	%rd354, %rd39, %rd10;
	shl.b64 	%rd355, %rd354, 2;
	add.s64 	%rd356, %rd1, %rd355;
	st.global.u32 	[%rd356+23040], %r1873;
$L__BB6_330:
	bar.warp.sync 	-1;
	shl.b32 	%r1874, %r329, 3;
	add.s32 	%r1876, %r1796, %r1874;
	ld.shared.u64 	%rd357, [%r1876+26112];
	add.s64 	%rd40, %rd357, %rd10;
	or.b32  	%r1877, %r1, 6144;
	setp.ge.s32 	%p204, %r1877, %r398;
	@%p204 bra 	$L__BB6_332;
	ld.shared.u32 	%r1878, [%r117+24576];
	shl.b64 	%rd358, %rd40, 2;
	add.s64 	%rd359, %rd1, %rd358;
	st.global.u32 	[%rd359+24576], %r1878;
$L__BB6_332:
	bar.warp.sync 	-1;
$L__BB6_333:
	ret;

}


// ===== COMPILED SASS (sm_100) =====

	.target	sm_100

	.elftype	@"ET_EXEC"


//--------------------- .note.nv.tkinfo           --------------------------
	.section	.note.nv.tkinfo,"",@"SHT_NOTE"
	.sectionflags	@"SHF_NOTE_NV_TKINFO"
	.tkinfo
        /*0018*/ 	.word	0x00000002
        /*0030*/ 	.string	""
        /*0030*/ 	.string	"ptxas"
        /*0030*/ 	.string	"Cuda compilation tools, release 13.0, V13.0.88"
        /*0030*/ 	.string	"Build cuda_13.0.r13.0/compiler.36424714_0"
        /*0030*/ 	.string	"-arch sm_100 -m 64 "



//--------------------- .note.nv.cuinfo           --------------------------
	.section	.note.nv.cuinfo,"",@"SHT_NOTE"
	.sectionflags	@"SHF_NOTE_NV_CUINFO"
        /*0018*/ 	.short	0x0002
        /*001a*/ 	.short	0x0064
        /*001c*/ 	.short	0x0082
	.zero		2


//--------------------- .nv.info                  --------------------------
	.section	.nv.info,"",@"SHT_CUDA_INFO"
	.align	4


	//----- nvinfo : EIATTR_REGCOUNT
	.align		4
        /*0000*/ 	.byte	0x04, 0x2f
        /*0002*/ 	.short	(.L_46 - .L_45)
	.align		4
.L_45:
        /*0004*/ 	.word	index@(_Z34mprts_find_block_indices_ids_total11cuda_paramsP6float4PjS2_S2_i)
        /*0008*/ 	.word	0x0000001a


	//----- nvinfo : EIATTR_FRAME_SIZE
	.align		4
.L_46:
        /*000c*/ 	.byte	0x04, 0x11
        /*000e*/ 	.short	(.L_48 - .L_47)
	.align		4
.L_47:
        /*0010*/ 	.word	index@(_Z34mprts_find_block_indices_ids_total11cuda_paramsP6float4PjS2_S2_i)
        /*0014*/ 	.word	0x00000000


	//----- nvinfo : EIATTR_REGCOUNT
	.align		4
.L_48:
        /*0018*/ 	.byte	0x04, 0x2f
        /*001a*/ 	.short	(.L_50 - .L_49)
	.align		4
.L_49:
        /*001c*/ 	.word	index@(_Z25mprts_reorder_and_offsetsiP6float4S0_S0_S0_PjS1_S1_i)
        /*0020*/ 	.word	0x0000001a


	//----- nvinfo : EIATTR_FRAME_SIZE
	.align		4
.L_50:
        /*0024*/ 	.byte	0x04, 0x11
        /*0026*/ 	.short	(.L_52 - .L_51)
	.align		4
.L_51:
        /*0028*/ 	.word	index@(_Z25mprts_reorder_and_offsetsiP6float4S0_S0_S0_PjS1_S1_i)
        /*002c*/ 	.word	0x00000000


	//----- nvinfo : EIATTR_REGCOUNT
	.align		4
.L_52:
        /*0030*/ 	.byte	0x04, 0x2f
        /*0032*/ 	.short	(.L_54 - .L_53)
	.align		4
.L_53:
        /*0034*/ 	.word	index@(_ZN3cub18CUB_300001_SM_10006detail11EmptyKernelIvEEvv)
        /*0038*/ 	.word	0x00000004


	//----- nvinfo : EIATTR_FRAME_SIZE
	.align		4
.L_54:
        /*003c*/ 	.byte	0x04, 0x11
        /*003e*/ 	.short	(.L_56 - .L_55)
	.align		4
.L_55:
        /*0040*/ 	.word	index@(_ZN3cub18CUB_300001_SM_10006detail11EmptyKernelIvEEvv)
        /*0044*/ 	.word	0x00000000


	//----- nvinfo : EIATTR_REGCOUNT
	.align		4
.L_56:
        /*0048*/ 	.byte	0x04, 0x2f
        /*004a*/ 	.short	(.L_58 - .L_57)
	.align		4
.L_57:
        /*004c*/ 	.word	index@(_ZN3cub18CUB_300001_SM_10006detail10radix_sort31DeviceRadixSortSingleTileKernelINS1_5radix10policy_hubIjjyE10Policy1000ELNS0_9SortOrderE0EjjyNS1_21identity_decomposer_tEEEvPKT1_PSA_PKT2_PSE_T3_iiT4_)
        /*0050*/ 	.word	0x00000099


	//----- nvinfo : EIATTR_FRAME_SIZE
	.align		4
.L_58:
        /*0054*/ 	.byte	0x04, 0x11
        /*0056*/ 	.short	(.L_60 - .L_59)
	.align		4
.L_59:
        /*0058*/ 	.word	index@(_ZN3cub18CUB_300001_SM_10006detail10radix_sort31DeviceRadixSortSingleTileKernelINS1_5radix10policy_hubIjjyE10Policy1000ELNS0_9SortOrderE0EjjyNS1_21identity_decomposer_tEEEvPKT1_PSA_PKT2_PSE_T3_iiT4_)
        /*005c*/ 	.word	0x00000000


	//----- nvinfo : EIATTR_REGCOUNT
	.align		4
.L_60:
        /*0060*/ 	.byte	0x04, 0x2f
        /*0062*/ 	.short	(.L_62 - .L_61)
	.align		4
.L_61:
        /*0064*/ 	.word	index@(_ZN3cub18CUB_300001_SM_10006detail10radix_sort30DeviceRadixSortHistogramKernelINS1_5radix10policy_hubIjjyE10Policy1000ELNS0_9SortOrderE0EjyNS1_21identity_decomposer_tEEEvPT2_PKT1_SA_iiT3_)
        /*0068*/ 	.word	0x00000020


	//----- nvinfo : EIATTR_FRAME_SIZE
	.align		4
.L_62:
        /*006c*/ 	.byte	0x04, 0x11
        /*006e*/ 	.short	(.L_64 - .L_63)
	.align		4
.L_63:
        /*0070*/ 	.word	index@(_ZN3cub18CUB_300001_SM_10006detail10radix_sort30DeviceRadixSortHistogramKernelINS1_5radix10policy_hubIjjyE10Policy1000ELNS0_9SortOrderE0EjyNS1_21identity_decomposer_tEEEvPT2_PKT1_SA_iiT3_)
        /*0074*/ 	.word	0x00000000


	//----- nvinfo : EIATTR_REGCOUNT
	.align		4
.L_64:
        /*0078*/ 	.byte	0x04, 0x2f
        /*007a*/ 	.short	(.L_66 - .L_65)
	.align		4
.L_65:
        /*007c*/ 	.word	index@(_ZN3cub18CUB_300001_SM_10006detail10radix_sort33DeviceRadixSortExclusiveSumKernelINS1_5radix10policy_hubIjjyE10Policy1000EyEEvPT0_)
        /*0080*/ 	.word	0x00000020


	//----- nvinfo : EIATTR_FRAME_SIZE
	.align		4
.L_66:
        /*0084*/ 	.byte	0x04, 0x11
        /*0086*/ 	.short	(.L_68 - .L_67)
	.align		4
.L_67:
        /*0088*/ 	.word	index@(_ZN3cub18CUB_300001_SM_10006detail10radix_sort33DeviceRadixSortExclusiveSumKernelINS1_5radix10policy_hubIjjyE10Policy1000EyEEvPT0_)
        /*008c*/ 	.word	0x00000000


	//----- nvinfo : EIATTR_REGCOUNT
	.align		4
.L_68:
        /*0090*/ 	.byte	0x04, 0x2f
        /*0092*/ 	.short	(.L_70 - .L_69)
	.align		4
.L_69:
        /*0094*/ 	.word	index@(_ZN3cub18CUB_300001_SM_10006detail10radix_sort29DeviceRadixSortOnesweepKernelINS1_5radix10policy_hubIjjyE10Policy1000ELNS0_9SortOrderE0EjjyiiNS1_21identity_decomposer_tEEEvPT5_SB_PT3_PKSC_PT1_PKSG_PT2_PKSK_T4_iiT6_)
        /*0098*/ 	.word	0x00000050


	//----- nvinfo : EIATTR_FRAME_SIZE
	.align		4
.L_70:
        /*009c*/ 	.byte	0x04, 0x11
        /*009e*/ 	.short	(.L_72 - .L_71)
	.align		4
.L_71:
        /*00a0*/ 	.word	index@(_ZN3cub18CUB_300001_SM_10006detail10radix_sort29DeviceRadixSortOnesweepKernelINS1_5radix10policy_hubIjjyE10Policy1000ELNS0_9SortOrderE0EjjyiiNS1_21identity_decomposer_tEEEvPT5_SB_PT3_PKSC_PT1_PKSG_PT2_PKSK_T4_iiT6_)
        /*00a4*/ 	.word	0x00000008


	//----- nvinfo : EIATTR_MIN_STACK_SIZE
	.align		4
.L_72:
        /*00a8*/ 	.byte	0x04, 0x12
        /*00aa*/ 	.short	(.L_74 - .L_73)
	.align		4
.L_73:
        /*00ac*/ 	.word	index@(_Z25mprts_reorder_and_offsetsiP6float4S0_S0_S0_PjS1_S1_i)
        /*00b0*/ 	.word	0x00000000


	//----- nvinfo : EIATTR_MIN_STACK_SIZE
	.align		4
.L_74:
        /*00b4*/ 	.byte	0x04, 0x12
        /*00b6*/ 	.short	(.L_76 - .L_75)
	.align		4
.L_75:
        /*00b8*/ 	.word	index@(_Z34mprts_find_block_indices_ids_total11cuda_paramsP6float4PjS2_S2_i)
        /*00bc*/ 	.word	0x00000000


	//----- nvinfo : EIATTR_MIN_STACK_SIZE
	.align		4
.L_76:
        /*00c0*/ 	.byte	0x04, 0x12
        /*00c2*/ 	.short	(.L_78 - .L_77)
	.align		4
.L_77:
        /*00c4*/ 	.word	index@(_ZN3cub18CUB_300001_SM_10006detail10radix_sort29DeviceRadixSortOnesweepKernelINS1_5radix10policy_hubIjjyE10Policy1000ELNS0_9SortOrderE0EjjyiiNS1_21identity_decomposer_tEEEvPT5_SB_PT3_PKSC_PT1_PKSG_PT2_PKSK_T4_iiT6_)
        /*00c8*/ 	.word	0x00000008


	//----- nvinfo : EIATTR_MIN_STACK_SIZE
	.align		4
.L_78:
        /*00cc*/ 	.byte	0x04, 0x12
        /*00ce*/ 	.short	(.L_80 - .L_79)
	.align		4
.L_79:
        /*00d0*/ 	.word	index@(_ZN3cub18CUB_300001_SM_10006detail10radix_sort33DeviceRadixSortExclusiveSumKernelINS1_5radix10policy_hubIjjyE10Policy1000EyEEvPT0_)
        /*00d4*/ 	.word	0x00000000


	//----- nvinfo : EIATTR_MIN_STACK_SIZE
	.align		4
.L_80:
        /*00d8*/ 	.byte	0x04, 0x12
        /*00da*/ 	.short	(.L_82 - .L_81)
	.align		4
.L_81:
        /*00dc*/ 	.word	index@(_ZN3cub18CUB_300001_SM_10006detail10radix_sort30DeviceRadixSortHistogramKernelINS1_5radix10policy_hubIjjyE10Policy1000ELNS0_9SortOrderE0EjyNS1_21identity_decomposer_tEEEvPT2_PKT1_SA_iiT3_)
        /*00e0*/ 	.word	0x00000000


	//----- nvinfo : EIATTR_MIN_STACK_SIZE
	.align		4
.L_82:
        /*00e4*/ 	.byte	0x04, 0x12
        /*00e6*/ 	.short	(.L_84 - .L_83)
	.align		4
.L_83:
        /*00e8*/ 	.word	index@(_ZN3cub18CUB_300001_SM_10006detail10radix_sort31DeviceRadixSortSingleTileKernelINS1_5radix10policy_hubIjjyE10Policy1000ELNS0_9SortOrderE0EjjyNS1_21identity_decomposer_tEEEvPKT1_PSA_PKT2_PSE_T3_iiT4_)
        /*00ec*/ 	.word	0x00000000


	//----- nvinfo : EIATTR_MIN_STACK_SIZE
	.align		4
.L_84:
        /*00f0*/ 	.byte	0x04, 0x12
        /*00f2*/ 	.short	(.L_86 - .L_85)
	.align		4
.L_85:
        /*00f4*/ 	.word	index@(_ZN3cub18CUB_300001_SM_10006detail11EmptyKernelIvEEvv)
        /*00f8*/ 	.word	0x00000000
.L_86:


//--------------------- .nv.compat                --------------------------
	.section	.nv.compat,"",@"SHT_CUDA_COMPAT_INFO"
	.align	4
        /*0000*/ 	.byte	0x02, 0x09, 0x00, 0x00, 0x02, 0x02, 0x01, 0x00, 0x02, 0x05, 0x05, 0x00, 0x03, 0x07, 0x01, 0x01
        /*0010*/ 	.byte	0x02, 0x03, 0x00, 0x00, 0x02, 0x06, 0x01, 0x00, 0x04, 0x0b, 0x08, 0x00, 0x09, 0x00, 0x00, 0x00
        /*0020*/ 	.byte	0x00, 0x00, 0x00, 0x00


//--------------------- .nv.info._ZN3cub18CUB_300001_SM_10006detail10radix_sort29DeviceRadixSortOnesweepKernelINS1_5radix10policy_hubIjjyE10Policy1000ELNS0_9SortOrderE0EjjyiiNS1_21identity_decomposer_tEEEvPT5_SB_PT3_PKSC_PT1_PKSG_PT2_PKSK_T4_iiT6_ --------------------------
	.section	.nv.info._ZN3cub18CUB_300001_SM_10006detail10radix_sort29DeviceRadixSortOnesweepKernelINS1_5radix10policy_hubIjjyE10Policy1000ELNS0_9SortOrderE0EjjyiiNS1_21identity_decomposer_tEEEvPT5_SB_PT3_PKSC_PT1_PKSG_PT2_PKSK_T4_iiT6_,"",@"SHT_CUDA_INFO"
	.sectionflags	@""
	.align	4


	//----- nvinfo : EIATTR_CUDA_API_VERSION
	.align		4
        /*0000*/ 	.byte	0x04, 0x37
        /*0002*/ 	.short	(.L_88 - .L_87)
.L_87:
        /*0004*/ 	.word	0x00000082


	//----- nvinfo : EIATTR_KPARAM_INFO
	.align		4
.L_88:
        /*0008*/ 	.byte	0x04, 0x17
        /*000a*/ 	.short	(.L_90 - .L_89)
.L_89:
        /*000c*/ 	.word	0x00000000
        /*0010*/ 	.short	0x000b
        /*0012*/ 	.short	0x004c
        /*0014*/ 	.byte	0x00, 0xf0, 0x05, 0x00


	//----- nvinfo : EIATTR_KPARAM_INFO
	.align		4
.L_90:
        /*0018*/ 	.byte	0x04, 0x17
        /*001a*/ 	.short	(.L_92 - .L_91)
.L_91:
        /*001c*/ 	.word	0x00000000
        /*0020*/ 	.short	0x000a
        /*0022*/ 	.short	0x0048
        /*0024*/ 	.byte	0x00, 0xf0, 0x11, 0x00


	//----- nvinfo : EIATTR_KPARAM_INFO
	.align		4
.L_92:
        /*0028*/ 	.byte	0x04, 0x17
        /*002a*/ 	.short	(.L_94 - .L_93)
.L_93:
        /*002c*/ 	.word	0x00000000
        /*0030*/ 	.short	0x0009
        /*0032*/ 	.short	0x0044
        /*0034*/ 	.byte	0x00, 0xf0, 0x11, 0x00


	//----- nvinfo : EIATTR_KPARAM_INFO
	.align		4
.L_94:
        /*0038*/ 	.byte	0x04, 0x17
        /*003a*/ 	.short	(.L_96 - .L_95)
.L_95:
        /*003c*/ 	.word	0x00000000
        /*0040*/ 	.short	0x0008
        /*0042*/ 	.short	0x0040
        /*0044*/ 	.byte	0x00, 0xf0, 0x11, 0x00


	//----- nvinfo : EIATTR_KPARAM_INFO
	.align		4
.L_96:
        /*0048*/ 	.byte	0x04, 0x17
        /*004a*/ 	.short	(.L_98 - .L_97)
.L_97:
        /*004c*/ 	.word	0x00000000
        /*0050*/ 	.short	0x0007
        /*0052*/ 	.short	0x0038
        /*0054*/ 	.byte	0x00, 0xf5, 0x21, 0x00


	//----- nvinfo : EIATTR_KPARAM_INFO
	.align		4
.L_98:
        /*0058*/ 	.byte	0x04, 0x17
        /*005a*/ 	.short	(.L_100 - .L_99)
.L_99:
        /*005c*/ 	.word	0x00000000
        /*0060*/ 	.short	0x0006
        /*0062*/ 	.short	0x0030
        /*0064*/ 	.byte	0x00, 0xf5, 0x21, 0x00


	//----- nvinfo : EIATTR_KPARAM_INFO
	.align		4
.L_100:
        /*0068*/ 	.byte	0x04, 0x17
        /*006a*/ 	.short	(.L_102 - .L_101)
.L_101:
        /*006c*/ 	.word	0x00000000
        /*0070*/ 	.short	0x0005
        /*0072*/ 	.short	0x0028
        /*0074*/ 	.byte	0x00, 0xf5, 0x21, 0x00


	//----- nvinfo : EIATTR_KPARAM_INFO
	.align		4
.L_102:
        /*0078*/ 	.byte	0x04, 0x17
        /*007a*/ 	.short	(.L_104 - .L_103)
.L_103:
        /*007c*/ 	.word	0x00000000
        /*0080*/ 	.short	0x0004
        /*0082*/ 	.short	0x0020
        /*0084*/ 	.byte	0x00, 0xf5, 0x21, 0x00


	//----- nvinfo : EIATTR_KPARAM_INFO
	.align		4
.L_104:
        /*0088*/ 	.byte	0x04, 0x17
        /*008a*/ 	.short	(.L_106 - .L_105)
.L_105:
        /*008c*/ 	.word	0x00000000
        /*0090*/ 	.short	0x0003
        /*0092*/ 	.short	0x0018
        /*0094*/ 	.byte	0x00, 0xf5, 0x21, 0x00


	//----- nvinfo : EIATTR_KPARAM_INFO
	.align		4
.L_106:
        /*0098*/ 	.byte	0x04, 0x17
        /*009a*/ 	.short	(.L_108 - .L_107)
.L_107:
        /*009c*/ 	.word	0x00000000
        /*00a0*/ 	.short	0x0002
        /*00a2*/ 	.short	0x0010
        /*00a4*/ 	.byte	0x00, 0xf5, 0x21, 0x00


	//----- nvinfo : EIATTR_KPARAM_INFO
	.align		4
.L_108:
        /*00a8*/ 	.byte	0x04, 0x17
        /*00aa*/ 	.short	(.L_110 - .L_109)
.L_109:
        /*00ac*/ 	.word	0x00000000
        /*00b0*/ 	.short	0x0001
        /*00b2*/ 	.short	0x0008
        /*00b4*/ 	.byte	0x00, 0xf5, 0x21, 0x00


	//----- nvinfo : EIATTR_KPARAM_INFO
	.align		4
.L_110:
        /*00b8*/ 	.byte	0x04, 0x17
        /*00ba*/ 	.short	(.L_112 - .L_111)
.L_111:
        /*00bc*/ 	.word	0x00000000
        /*00c0*/ 	.short	0x0000
        /*00c2*/ 	.short	0x0000
        /*00c4*/ 	.byte	0x00, 0xf5, 0x21, 0x00


	//----- nvinfo : EIATTR_SPARSE_MMA_MASK
	.align		4
.L_112:
        /*00c8*/ 	.byte	0x03, 0x50
        /*00ca*/ 	.short	0x0000


	//----- nvinfo : EIATTR_MAXREG_COUNT
	.align		4
        /*00cc*/ 	.byte	0x03, 0x1b
        /*00ce*/ 	.short	0x00a8


	//----- nvinfo : EIATTR_NUM_BARRIERS
	.align		4
        /*00d0*/ 	.byte	0x02, 0x4c
        /*00d2*/ 	.byte	0x01
	.zero		1


	//----- nvinfo : EIATTR_ANNOTATIONS
	.align		4
        /*00d4*/ 	.byte	0x04, 0x55
        /*00d6*/ 	.short	(.L_114 - .L_113)


	//   ....[0]....
.L_113:
        /*00d8*/ 	.word	0x00000001
        /*00dc*/ 	.byte	0xa0, 0x0d, 0x00, 0x00, 0x01, 0x00, 0x00, 0x00, 0xe0, 0x2b, 0x00, 0x00


	//----- nvinfo : EIATTR_MERCURY_ISA_VERSION
	.align		4
.L_114:
        /*00e8*/ 	.byte	0x03, 0x5f
        /*00ea*/ 	.short	0x0101


	//----- nvinfo : EIATTR_COOP_GROUP_MASK_REGIDS
	.align		4
        /*00ec*/ 	.byte	0x04, 0x29
        /*00ee*/ 	.short	(.L_116 - .L_115)


	//   ....[0]....
.L_115:
        /*00f0*/ 	.word	0xffffffff


	//   ....[1]....
        /*00f4*/ 	.word	0x05000000


	//   ....[2]....
        /*00f8*/ 	.word	0xffffffff


	//   ....[3]....
        /*00fc*/ 	.word	0xffffffff


	//   ....[4]....
        /*0100*/ 	.word	0xffffffff


	//   ....[5]....
        /*0104*/ 	.word	0xffffffff


	//   ....[6]....
        /*0108*/ 	.word	0xffffffff


	//   ....[7]....
        /*010c*/ 	.word	0xffffffff


	//   ....[8]....
        /*0110*/ 	.word	0xffffffff


	//   ....[9]....
        /*0114*/ 	.word	0xffffffff


	//   ....[10]....
        /*0118*/ 	.word	0xffffffff


	//   ....[11]....
        /*011c*/ 	.word	0xffffffff


	//   ....[12]....
        /*0120*/ 	.word	0xffffffff


	//   ....[13]....
        /*0124*/ 	.word	0xffffffff


	//   ....[14]....
        /*0128*/ 	.word	0xffffffff


	//   ....[15]....
        /*012c*/ 	.word	0xffffffff


	//   ....[16]....
        /*0130*/ 	.word	0xffffffff


	//   ....[17]....
        /*0134*/ 	.word	0xffffffff


	//   ....[18]....
        /*0138*/ 	.word	0xffffffff


	//   ....[19]....
        /*013c*/ 	.word	0xffffffff


	//   ....[20]....
        /*0140*/ 	.word	0xffffffff


	//   ....[21]....
        /*0144*/ 	.word	0xffffffff


	//   ....[22]....
        /*0148*/ 	.word	0xffffffff


	//   ....[23]....
        /*014c*/ 	.word	0xffffffff


	//   ....[24]....
        /*0150*/ 	.word	0xffffffff


	//   ....[25]....
        /*0154*/ 	.word	0xffffffff


	//   ....[26]....
        /*0158*/ 	.word	0xffffffff


	//   ....[27]....
        /*015c*/ 	.word	0xffffffff


	//   ....[28]....
        /*0160*/ 	.word	0xffffffff


	//   ....[29]....
        /*0164*/ 	.word	0xffffffff


	//   ....[30]....
        /*0168*/ 	.word	0xffffffff


	//   ....[31]....
        /*016c*/ 	.word	0xffffffff


	//   ....[32]....
        /*0170*/ 	.word	0xffffffff


	//   ....[33]....
        /*0174*/ 	.word	0xffffffff


	//   ....[34]....
        /*0178*/ 	.word	0xffffffff


	//   ....[35]....
        /*017c*/ 	.word	0xffffffff


	//   ....[36]....
        /*0180*/ 	.word	0xffffffff


	//   ....[37]....
        /*0184*/ 	.word	0xffffffff


	//   ....[38]....
        /*0188*/ 	.word	0xffffffff


	//   ....[39]....
        /*018c*/ 	.word	0xffffffff


	//   ....[40]....
        /*0190*/ 	.word	0xffffffff


	//   ....[41]....
        /*0194*/ 	.word	0xffffffff


	//   ....[42]....
        /*0198*/ 	.word	0xffffffff


	//   ....[43]....
        /*019c*/ 	.word	0xffffffff


	//   ....[44]....
        /*01a0*/ 	.word	0xffffffff


	//   ....[45]....
        /*01a4*/ 	.word	0xffffffff


	//   ....[46]....
        /*01a8*/ 	.word	0xffffffff


	//   ....[47]....
        /*01ac*/ 	.word	0xffffffff


	//   ....[48]....
        /*01b0*/ 	.word	0xffffffff


	//   ....[49]....
        /*01b4*/ 	.word	0xffffffff


	//   ....[50]....
        /*01b8*/ 	.word	0xffffffff


	//   ....[51]....
        /*01bc*/ 	.word	0xffffffff


	//   ....[52]....
        /*01c0*/ 	.word	0xffffffff


	//   ....[53]....
        /*01c4*/ 	.word	0xffffffff


	//   ....[54]....
        /*01c8*/ 	.word	0xffffffff


	//   ....[55]....
        /*01cc*/ 	.word	0xffffffff


	//   ....[56]....
        /*01d0*/ 	.word	0xffffffff


	//   ....[57]....
        /*01d4*/ 	.word	0xffffffff


	//   ....[58]....
        /*01d8*/ 	.word	0xffffffff


	//   ....[59]....
        /*01dc*/ 	.word	0xffffffff


	//   ....[60]....
        /*01e0*/ 	.word	0xffffffff


	//   ....[61]....
        /*01e4*/ 	.word	0xffffffff


	//   ....[62]....
        /*01e8*/ 	.word	0xffffffff


	//   ....[63]....
        /*01ec*/ 	.word	0xffffffff


	//   ....[64]....
        /*01f0*/ 	.word	0xffffffff


	//   ....[65]....
        /*01f4*/ 	.word	0xffffffff


	//   ....[66]....
        /*01f8*/ 	.word	0xffffffff


	//   ....[67]....
        /*01fc*/ 	.word	0xffffffff


	//   ....[68]....
        /*0200*/ 	.word	0xffffffff


	//   ....[69]....
        /*0204*/ 	.word	0xffffffff


	//   ....[70]....
        /*0208*/ 	.word	0xffffffff


	//   ....[71]....
        /*020c*/ 	.word	0xffffffff


	//   ....[72]....
        /*0210*/ 	.word	0xffffffff


	//   ....[73]....
        /*0214*/ 	.word	0xffffffff


	//   ....[74]....
        /*0218*/ 	.word	0xffffffff


	//   ....[75]....
        /*021c*/ 	.word	0xffffffff


	//   ....[76]....
        /*0220*/ 	.word	0xffffffff


	//   ....[77]....
        /*0224*/ 	.word	0xffffffff


	//   ....[78]....
        /*0228*/ 	.word	0xffffffff


	//   ....[79]....
        /*022c*/ 	.word	0xffffffff


	//   ....[80]....
        /*0230*/ 	.word	0xffffffff


	//   ....[81]....
        /*0234*/ 	.word	0xffffffff


	//   ....[82]....
        /*0238*/ 	.word	0xffffffff


	//   ....[83]....
        /*023c*/ 	.word	0xffffffff


	//   ....[84]....
        /*0240*/ 	.word	0xffffffff


	//   ....[85]....
        /*0244*/ 	.word	0xffffffff


	//   ....[86]....
        /*0248*/ 	.word	0xffffffff


	//   ....[87]....
        /*024c*/ 	.word	0xffffffff


	//   ....[88]....
        /*0250*/ 	.word	0xffffffff


	//   ....[89]....
        /*0254*/ 	.word	0xffffffff


	//   ....[90]....
        /*0258*/ 	.word	0xffffffff


	//   ....[91]....
        /*025c*/ 	.word	0xffffffff


	//   ....[92]....
        /*0260*/ 	.word	0xffffffff


	//   ....[93]....
        /*0264*/ 	.word	0xffffffff


	//   ....[94]....
        /*0268*/ 	.word	0xffffffff


	//   ....[95]....
        /*026c*/ 	.word	0xffffffff


	//   ....[96]....
        /*0270*/ 	.word	0xffffffff


	//   ....[97]....
        /*0274*/ 	.word	0xffffffff


	//   ....[98]....
        /*0278*/ 	.word	0xffffffff


	//   ....[99]....
        /*027c*/ 	.word	0xffffffff


	//   ....[100]....
        /*0280*/ 	.word	0xffffffff


	//   ....[101]....
        /*0284*/ 	.word	0xffffffff


	//   ....[102]....
        /*0288*/ 	.word	0xffffffff


	//   ....[103]....
        /*028c*/ 	.word	0xffffffff


	//   ....[104]....
        /*0290*/ 	.word	0xffffffff


	//   ....[105]....
        /*0294*/ 	.word	0xffffffff


	//   ....[106]....
        /*0298*/ 	.word	0xffffffff


	//   ....[107]....
        /*029c*/ 	.word	0xffffffff


	//   ....[108]....
        /*02a0*/ 	.word	0xffffffff


	//   ....[109]....
        /*02a4*/ 	.word	0xffffffff


	//   ....[110]....
        /*02a8*/ 	.word	0xffffffff


	//   ....[111]....
        /*02ac*/ 	.word	0xffffffff


	//   ....[112]....
        /*02b0*/ 	.word	0xffffffff


	//   ....[113]....
        /*02b4*/ 	.word	0xffffffff


	//   ....[114]....
        /*02b8*/ 	.word	0xffffffff


	//   ....[115]....
        /*02bc*/ 	.word	0xffffffff


	//   ....[116]....
        /*02c0*/ 	.word	0xffffffff


	//   ....[117]....
        /*02c4*/ 	.word	0xffffffff


	//   ....[118]....
        /*02c8*/ 	.word	0xffffffff


	//   ....[119]....
        /*02cc*/ 	.word	0xffffffff


	//   ....[120]....
        /*02d0*/ 	.word	0xffffffff


	//   ....[121]....
        /*02d4*/ 	.word	0xffffffff


	//   ....[122]....
        /*02d8*/ 	.word	0xffffffff


	//   ....[123]....
        /*02dc*/ 	.word	0xffffffff


	//   ....[124]....
        /*02e0*/ 	.word	0xffffffff


	//   ....[125]....
        /*02e4*/ 	.word	0xffffffff


	//   ....[126]....
        /*02e8*/ 	.word	0xffffffff


	//   ....[127]....
        /*02ec*/ 	.word	0xffffffff


	//   ....[128]....
        /*02f0*/ 	.word	0xffffffff


	//   ....[129]....
        /*02f4*/ 	.word	0xffffffff


	//   ....[130]....
        /*02f8*/ 	.word	0xffffffff


	//   ....[131]....
        /*02fc*/ 	.word	0xffffffff


	//   ....[132]....
        /*0300*/ 	.word	0xffffffff


	//   ....[133]....
        /*0304*/ 	.word	0xffffffff


	//   ....[134]....
        /*0308*/ 	.word	0xffffffff


	//   ....[135]....
        /*030c*/ 	.word	0xffffffff


	//   ....[136]....
        /*0310*/ 	.word	0xffffffff


	//   ....[137]....
        /*0314*/ 	.word	0xffffffff


	//   ....[138]....
        /*0318*/ 	.word	0xffffffff


	//   ....[139]....
        /*031c*/ 	.word	0xffffffff


	//   ....[140]....
        /*0320*/ 	.word	0xffffffff


	//   ....[141]....
        /*0324*/ 	.word	0xffffffff


	//   ....[142]....
        /*0328*/ 	.word	0xffffffff


	//   ....[143]....
        /*032c*/ 	.word	0xffffffff


	//   ....[144]....
        /*0330*/ 	.word	0xffffffff


	//   ....[145]....
        /*0334*/ 	.word	0xffffffff


	//   ....[146]....
        /*0338*/ 	.word	0xffffffff


	//   ....[147]....
        /*033c*/ 	.word	0xffffffff


	//   ....[148]....
        /*0340*/ 	.word	0xffffffff


	//   ....[149]....
        /*0344*/ 	.word	0xffffffff


	//   ....[150]....
        /*0348*/ 	.word	0xffffffff


	//   ....[151]....
        /*034c*/ 	.word	0xffffffff


	//   ....[152]....
        /*0350*/ 	.word	0xffffffff


	//   ....[153]....
        /*0354*/ 	.word	0xffffffff


	//   ....[154]....
        /*0358*/ 	.word	0xffffffff


	//   ....[155]....
        /*035c*/ 	.word	0xffffffff


	//   ....[156]....
        /*0360*/ 	.word	0xffffffff


	//   ....[157]....
        /*0364*/ 	.word	0xffffffff


	//   ....[158]....
        /*0368*/ 	.word	0xffffffff


	//   ....[159]....
        /*036c*/ 	.word	0xffffffff


	//   ....[160]....
        /*0370*/ 	.word	0x0500000c


	//   ....[161]....
        /*0374*/ 	.word	0xffffffff


	//   ....[162]....
        /*0378*/ 	.word	0xffffffff


	//   ....[163]....
        /*037c*/ 	.word	0xffffffff


	//   ....[164]....
        /*0380*/ 	.word	0xffffffff


	//   ....[165]....
        /*0384*/ 	.word	0xffffffff


	//   ....[166]....
        /*0388*/ 	.word	0xffffffff


	//   ....[167]....
        /*038c*/ 	.word	0xffffffff


	//   ....[168]....
        /*0390*/ 	.word	0xffffffff


	//   ....[169]....
        /*0394*/ 	.word	0xffffffff


	//   ....[170]....
        /*0398*/ 	.word	0xffffffff


	//   ....[171]....
        /*039c*/ 	.word	0xffffffff


	//   ....[172]....
        /*03a0*/ 	.word	0xffffffff


	//   ....[173]....
        /*03a4*/ 	.word	0xffffffff


	//   ....[174]....
        /*03a8*/ 	.word	0xffffffff


	//   ....[175]....
        /*03ac*/ 	.word	0xffffffff


	//   ....[176]....
        /*03b0*/ 	.word	0xffffffff


	//   ....[177]....
        /*03b4*/ 	.word	0xffffffff


	//   ....[178]....
        /*03b8*/ 	.word	0xffffffff


	//   ....[179]....
        /*03bc*/ 	.word	0xffffffff


	//   ....[180]....
        /*03c0*/ 	.word	0xffffffff


	//   ....[181]....
        /*03c4*/ 	.word	0xffffffff


	//   ....[182]....
        /*03c8*/ 	.word	0xffffffff


	//   ....[183]....
        /*03cc*/ 	.word	0xffffffff


	//   ....[184]....
        /*03d0*/ 	.word	0xffffffff


	//   ....[185]....
        /*03d4*/ 	.word	0xffffffff


	//   ....[186]....
        /*03d8*/ 	.word	0xffffffff


	//   ....[187]....
        /*03dc*/ 	.word	0xffffffff


	//   ....[188]....
        /*03e0*/ 	.word	0xffffffff


	//   ....[189]....
        /*03e4*/ 	.word	0xffffffff


	//   ....[190]....
        /*03e8*/ 	.word	0xffffffff


	//   ....[191]....
        /*03ec*/ 	.word	0xffffffff


	//   ....[192]....
        /*03f0*/ 	.word	0xffffffff


	//   ....[193]....
        /*03f4*/ 	.word	0xffffffff


	//   ....[194]....
        /*03f8*/ 	.word	0xffffffff


	//   ....[195]....
        /*03fc*/ 	.word	0xffffffff


	//   ....[196]....
        /*0400*/ 	.word	0xffffffff


	//   ....[197]....
        /*0404*/ 	.word	0xffffffff


	//   ....[198]....
        /*0408*/ 	.word	0xffffffff


	//   ....[199]....
        /*040c*/ 	.word	0xffffffff


	//   ....[200]....
        /*0410*/ 	.word	0xffffffff


	//   ....[201]....
        /*0414*/ 	.word	0xffffffff


	//   ....[202]....
        /*0418*/ 	.word	0xffffffff


	//   ....[203]....
        /*041c*/ 	.word	0xffffffff


	//   ....[204]....
        /*0420*/ 	.word	0xffffffff


	//   ....[205]....
        /*0424*/ 	.word	0xffffffff


	//   ....[206]....
        /*0428*/ 	.word	0xffffffff


	//   ....[207]....
        /*042c*/ 	.word	0xffffffff


	//   ....[208]....
        /*0430*/ 	.word	0xffffffff


	//   ....[209]....
        /*0434*/ 	.word	0xffffffff


	//   ....[210]....
        /*0438*/ 	.word	0xffffffff


	//   ....[211]....
        /*043c*/ 	.word	0xffffffff


	//   ....[212]....
        /*0440*/ 	.word	0xffffffff


	//   ....[213]....
        /*0444*/ 	.word	0xffffffff


	//   ....[214]....
        /*0448*/ 	.word	0xffffffff


	//   ....[215]....
        /*044c*/ 	.word	0xffffffff


	//   ....[216]....
        /*0450*/ 	.word	0xffffffff


	//   ....[217]....
        /*0454*/ 	.word	0xffffffff


	//   ....[218]....
        /*0458*/ 	.word	0xffffffff


	//   ....[219]....
        /*045c*/ 	.word	0xffffffff


	//   ....[220]....
        /*0460*/ 	.word	0xffffffff


	//   ....[221]....
        /*0464*/ 	.word	0xffffffff


	//   ....[222]....
        /*0468*/ 	.word	0xffffffff


	//   ....[223]....
        /*046c*/ 	.word	0xffffffff


	//   ....[224]....
        /*0470*/ 	.word	0xffffffff


	//   ....[225]....
        /*0474*/ 	.word	0xffffffff


	//   ....[226]....
        /*0478*/ 	.word	0xffffffff


	//   ....[227]....
        /*047c*/ 	.word	0xffffffff


	//   ....[228]....
        /*0480*/ 	.word	0xffffffff


	//   ....[229]....
        /*0484*/ 	.word	0x0500004c


	//   ....[230]....
        /*0488*/ 	.word	0x0500004c


	//   ....[231]....
        /*048c*/ 	.word	0x0500004c


	//   ....[232]....
        /*0490*/ 	.word	0x0500004c


	//   ....[233]....
        /*0494*/ 	.word	0x0500004c


	//----- nvinfo : EIATTR_COOP_GROUP_INSTR_OFFSETS
	.align		4
.L_116:
        /*0498*/ 	.byte	0x04, 0x28
        /*049a*/ 	.short	(.L_118 - .L_117)


	//   ....[0]....
.L_117:
        /*049c*/ 	.word	0x00000e60


	//   ....[1]....
        /*04a0*/ 	.word	0x00001770


	//   ....[2]....
        /*04a4*/ 	.word	0x000029b0


	//   ....[3]....
        /*04a8*/ 	.word	0x000029d0


	//   ....[4]....
        /*04ac*/ 	.word	0x000029f0


	//   ....[5]....
        /*04b0*/ 	.word	0x00002a10


	//   ....[6]....
        /*04b4*/ 	.word	0x00002a30


	//   ....[7]....
        /*04b8*/ 	.word	0x00002f20


	//   ....[8]....
        /*04bc*/ 	.word	0x00002f30


	//   ....[9]....
        /*04c0*/ 	.word	0x00002f50


	//   ....[10]....
        /*04c4*/ 	.word	0x00002f70


	//   ....[11]....
        /*04c8*/ 	.word	0x00002fc0


	//   ....[12]....
        /*04cc*/ 	.word	0x00003000


	//   ....[13]....
        /*04d0*/ 	.word	0x00003030


	//   ....[14]....
        /*04d4*/ 	.word	0x00003060


	//   ....[15]....
        /*04d8*/ 	.word	0x00003160


	//   ....[16]....
        /*04dc*/ 	.word	0x00003170


	//   ....[17]....
        /*04e0*/ 	.word	0x00003190


	//   ....[18]....
        /*04e4*/ 	.word	0x000031d0


	//   ....[19]....
        /*04e8*/ 	.word	0x00003200


	//   ....[20]....
        /*04ec*/ 	.word	0x00003240


	//   ....[21]....
        /*04f0*/ 	.word	0x00003260


	//   ....[22]....
        /*04f4*/ 	.word	0x00003280


	//   ....[23]....
        /*04f8*/ 	.word	0x000032e0


	//   ....[24]....
        /*04fc*/ 	.word	0x00003380


	//   ....[25]....
        /*0500*/ 	.word	0x00003390


	//   ....[26]....
        /*0504*/ 	.word	0x000033b0


	//   ....[27]....
        /*0508*/ 	.word	0x000033f0


	//   ....[28]....
        /*050c*/ 	.word	0x00003420


	//   ....[29]....
        /*0510*/ 	.word	0x00003460


	//   ....[30]....
        /*0514*/ 	.word	0x00003480


	//   ....[31]....
        /*0518*/ 	.word	0x000034a0


	//   ....[32]....
        /*051c*/ 	.word	0x00003510


	//   ....[33]....
        /*0520*/ 	.word	0x000035c0


	//   ....[34]....
        /*0524*/ 	.word	0x000035d0


	//   ....[35]....
        /*0528*/ 	.word	0x000035f0


	//   ....[36]....
        /*052c*/ 	.word	0x00003630


	//   ....[37]....
        /*0530*/ 	.word	0x00003660


	//   ....[38]....
        /*0534*/ 	.word	0x000036a0


	//   ....[39]....
        /*0538*/ 	.word	0x000036c0


	//   ....[40]....
        /*053c*/ 	.word	0x000036e0


	//   ....[41]....
        /*0540*/ 	.word	0x00003740


	//   ....[42]....
        /*0544*/ 	.word	0x000037e0


	//   ....[43]....
        /*0548*/ 	.word	0x000037f0


	//   ....[44]....
        /*054c*/ 	.word	0x00003810


	//   ....[45]....
        /*0550*/ 	.word	0x00003850


	//   ....[46]....
        /*0554*/ 	.word	0x00003880


	//   ....[47]....
        /*0558*/ 	.word	0x000038c0


	//   ....[48]....
        /*055c*/ 	.word	0x000038e0


	//   ....[49]....
        /*0560*/ 	.word	0x00003900


	//   ....[50]....
        /*0564*/ 	.word	0x00003970


	//   ....[51]....
        /*0568*/ 	.word	0x00003a20


	//   ....[52]....
        /*056c*/ 	.word	0x00003a30


	//   ....[53]....
        /*0570*/ 	.word	0x00003a50


	//   ....[54]....
        /*0574*/ 	.word	0x00003a90


	//   ....[55]....
        /*0578*/ 	.word	0x00003ac0


	//   ....[56]....
        /*057c*/ 	.word	0x00003b00


	//   ....[57]....
        /*0580*/ 	.word	0x00003b20


	//   ....[58]....
        /*0584*/ 	.word	0x00003b40


	//   ....[59]....
        /*0588*/ 	.word	0x00003ba0


	//   ....[60]....
        /*058c*/ 	.word	0x00003c40


	//   ....[61]....
        /*0590*/ 	.word	0x00003c50


	//   ....[62]....
        /*0594*/ 	.word	0x00003c70


	//   ....[63]....
        /*0598*/ 	.word	0x00003cb0


	//   ....[64]....
        /*059c*/ 	.word	0x00003ce0


	//   ....[65]....
        /*05a0*/ 	.word	0x00003cf0


	//   ....[66]....
        /*05a4*/ 	.word	0x00003d30


	//   ....[67]....
        /*05a8*/ 	.word	0x00003d50


	//   ....[68]....
        /*05ac*/ 	.word	0x00003d70


	//   ....[69]....
        /*05b0*/ 	.word	0x00003e80


	//   ....[70]....
        /*05b4*/ 	.word	0x00003e90


	//   ....[71]....
        /*05b8*/ 	.word	0x00003eb0


	//   ....[72]....
        /*05bc*/ 	.word	0x00003ef0


	//   ....[73]....
        /*05c0*/ 	.word	0x00003f20


	//   ....[74]....
        /*05c4*/ 	.word	0x00003f60


	//   ....[75]....
        /*05c8*/ 	.word	0x00003f80


	//   ....[76]....
        /*05cc*/ 	.word	0x00003fa0


	//   ....[77]....
        /*05d0*/ 	.word	0x00004000


	//   ....[78]....
        /*05d4*/ 	.word	0x000040a0


	//   ....[79]....
        /*05d8*/ 	.word	0x000040b0


	//   ....[80]....
        /*05dc*/ 	.word	0x000040d0


	//   ....[81]....
        /*05e0*/ 	.word	0x00004110


	//   ....[82]....
        /*05e4*/ 	.word	0x00004140


	//   ....[83]....
        /*05e8*/ 	.word	0x00004180


	//   ....[84]....
        /*05ec*/ 	.word	0x000041a0


	//   ....[85]....
        /*05f0*/ 	.word	0x000041c0


	//   ....[86]....
        /*05f4*/ 	.word	0x00004230


	//   ....[87]....
        /*05f8*/ 	.word	0x000042e0


	//   ....[88]....
        /*05fc*/ 	.word	0x000042f0


	//   ....[89]....
        /*0600*/ 	.word	0x00004310


	//   ....[90]....
        /*0604*/ 	.word	0x00004350


	//   ....[91]....
        /*0608*/ 	.word	0x00004380


	//   ....[92]....
        /*060c*/ 	.word	0x000043c0


	//   ....[93]....
        /*0610*/ 	.word	0x000043e0


	//   ....[94]....
        /*0614*/ 	.word	0x00004400


	//   ....[95]....
        /*0618*/ 	.word	0x00004460


	//   ....[96]....
        /*061c*/ 	.word	0x00004500


	//   ....[97]....
        /*0620*/ 	.word	0x00004510


	//   ....[98]....
        /*0624*/ 	.word	0x00004530


	//   ....[99]....
        /*0628*/ 	.word	0x00004570


	//   ....[100]....
        /*062c*/ 	.word	0x000045a0


	//   ....[101]....
        /*0630*/ 	.word	0x000045e0


	//   ....[102]....
        /*0634*/ 	.word	0x00004600


	//   ....[103]....
        /*0638*/ 	.word	0x00004620


	//   ....[104]....
        /*063c*/ 	.word	0x00004690


	//   ....[105]....
        /*0640*/ 	.word	0x00004740


	//   ....[106]....
        /*0644*/ 	.word	0x00004750


	//   ....[107]....
        /*0648*/ 	.word	0x00004770


	//   ....[108]....
        /*064c*/ 	.word	0x000047b0


	//   ....[109]....
        /*0650*/ 	.word	0x000047e0


	//   ....[110]....
        /*0654*/ 	.word	0x00004820


	//   ....[111]....
        /*0658*/ 	.word	0x00004840


	//   ....[112]....
        /*065c*/ 	.word	0x00004860


	//   ....[113]....
        /*0660*/ 	.word	0x000048c0


	//   ....[114]....
        /*0664*/ 	.word	0x00004960


	//   ....[115]....
        /*0668*/ 	.word	0x00004970


	//   ....[116]....
        /*066c*/ 	.word	0x00004990


	//   ....[117]....
        /*0670*/ 	.word	0x000049d0


	//   ....[118]....
        /*0674*/ 	.word	0x00004a00


	//   ....[119]....
        /*0678*/ 	.word	0x00004a40


	//   ....[120]....
        /*067c*/ 	.word	0x00004a60


	//   ....[121]....
        /*0680*/ 	.word	0x00004a80


	//   ....[122]....
        /*0684*/ 	.word	0x00004af0


	//   ....[123]....
        /*0688*/ 	.word	0x00004b80


	//   ....[124]....
        /*068c*/ 	.word	0x00004ba0


	//   ....[125]....
        /*0690*/ 	.word	0x00004bb0


	//   ....[126]....
        /*0694*/ 	.word	0x00004bd0


	//   ....[127]....
        /*0698*/ 	.word	0x00004c10


	//   ....[128]....
        /*069c*/ 	.word	0x00004c40


	//   ....[129]....
        /*06a0*/ 	.word	0x00004c80


	//   ....[130]....
        /*06a4*/ 	.word	0x00004ca0


	//   ....[131]....
        /*06a8*/ 	.word	0x00004cc0


	//   ....[132]....
        /*06ac*/ 	.word	0x00004db0


	//   ....[133]....
        /*06b0*/ 	.word	0x00004dd0


	//   ....[134]....
        /*06b4*/ 	.word	0x00004de0


	//   ....[135]....
        /*06b8*/ 	.word	0x00004e00


	//   ....[136]....
        /*06bc*/ 	.word	0x00004e40


	//   ....[137]....
        /*06c0*/ 	.word	0x00004e70


	//   ....[138]....
        /*06c4*/ 	.word	0x00004eb0


	//   ....[139]....
        /*06c8*/ 	.word	0x00004ed0


	//   ....[140]....
        /*06cc*/ 	.word	0x00004ef0


	//   ....[141]....
        /*06d0*/ 	.word	0x00004fe0


	//   ....[142]....
        /*06d4*/ 	.word	0x00005000


	//   ....[143]....
        /*06d8*/ 	.word	0x00005010


	//   ....[144]....
        /*06dc*/ 	.word	0x00005030


	//   ....[145]....
        /*06e0*/ 	.word	0x00005070


	//   ....[146]....
        /*06e4*/ 	.word	0x000050a0


	//   ....[147]....
        /*06e8*/ 	.word	0x000050e0


	//   ....[148]....
        /*06ec*/ 	.word	0x00005100


	//   ....[149]....
        /*06f0*/ 	.word	0x00005120


	//   ....[150]....
        /*06f4*/ 	.word	0x00005210


	//   ....[151]....
        /*06f8*/ 	.word	0x00005230


	//   ....[152]....
        /*06fc*/ 	.word	0x00005240


	//   ....[153]....
        /*0700*/ 	.word	0x00005260


	//   ....[154]....
        /*0704*/ 	.word	0x000052a0


	//   ....[155]....
        /*0708*/ 	.word	0x000052d0


	//   ....[156]....
        /*070c*/ 	.word	0x00005310


	//   ....[157]....
        /*0710*/ 	.word	0x00005330


	//   ....[158]....
        /*0714*/ 	.word	0x00005350


	//   ....[159]....
        /*0718*/ 	.word	0x000054a0


	//   ....[160]....
        /*071c*/ 	.word	0x000059b0


	//   ....[161]....
        /*0720*/ 	.word	0x00005cd0


	//   ....[162]....
        /*0724*/ 	.word	0x00005d80


	//   ....[163]....
        /*0728*/ 	.word	0x00005e30


	//   ....[164]....
        /*072c*/ 	.word	0x00005ee0


	//   ....[165]....
        /*0730*/ 	.word	0x00005f90


	//   ....[166]....
        /*0734*/ 	.word	0x00006040


	//   ....[167]....
        /*0738*/ 	.word	0x000060f0


	//   ....[168]....
        /*073c*/ 	.word	0x000061a0


	//   ....[169]....
        /*0740*/ 	.word	0x00006250


	//   ....[170]....
        /*0744*/ 	.word	0x00006300


	//   ....[171]....
        /*0748*/ 	.word	0x000063b0


	//   ....[172]....
        /*074c*/ 	.word	0x00006460


	//   ....[173]....
        /*0750*/ 	.word	0x00006510


	//   ....[174]....
        /*0754*/ 	.word	0x000065c0


	//   ....[175]....
        /*0758*/ 	.word	0x00006670


	//   ....[176]....
        /*075c*/ 	.word	0x00006720


	//   ....[177]....
        /*0760*/ 	.word	0x000067d0


	//   ....[178]....
        /*0764*/ 	.word	0x000069b0


	//   ....[179]....
        /*0768*/ 	.word	0x00006ad0


	//   ....[180]....
        /*076c*/ 	.word	0x00006bf0


	//   ....[181]....
        /*0770*/ 	.word	0x00006d10


	//   ....[182]....
        /*0774*/ 	.word	0x00006e30


	//   ....[183]....
        /*0778*/ 	.word	0x00006f50


	//   ....[184]....
        /*077c*/ 	.word	0x00007070


	//   ....[185]....
        /*0780*/ 	.word	0x00007190


	//   ....[186]....
        /*0784*/ 	.word	0x000072b0


	//   ....[187]....
        /*0788*/ 	.word	0x000073d0


	//   ....[188]....
        /*078c*/ 	.word	0x000074f0


	//   ....[189]....
        /*0790*/ 	.word	0x00007600


	//   ....[190]....
        /*0794*/ 	.word	0x00007700


	//   ....[191]....
        /*0798*/ 	.word	0x00007800


	//   ....[192]....
        /*079c*/ 	.word	0x00007900


	//   ....[193]....
        /*07a0*/ 	.word	0x00007a00


	//   ....[194]....
        /*07a4*/ 	.word	0x00007b00


	//   ....[195]....
        /*07a8*/ 	.word	0x000085a0


	//   ....[196]....
        /*07ac*/ 	.word	0x00008620


	//   ....[197]....
        /*07b0*/ 	.word	0x000086a0


	//   ....[198]....
        /*07b4*/ 	.word	0x00008720


	//   ....[199]....
        /*07b8*/ 	.word	0x000087a0


	//   ....[200]....
        /*07bc*/ 	.word	0x00008820


	//   ....[201]....
        /*07c0*/ 	.word	0x000088a0


	//   ....[202]....
        /*07c4*/ 	.word	0x00008920


	//   ....[203]....
        /*07c8*/ 	.word	0x000089a0


	//   ....[204]....
        /*07cc*/ 	.word	0x00008a20


	//   ....[205]....
        /*07d0*/ 	.word	0x00008aa0


	//   ....[206]....
        /*07d4*/ 	.word	0x00008b20


	//   ....[207]....
        /*07d8*/ 	.word	0x00008ba0


	//   ....[208]....
        /*07dc*/ 	.word	0x00008c20


	//   ....[209]....
        /*07e0*/ 	.word	0x00008ca0


	//   ....[210]....
        /*07e4*/ 	.word	0x00008d20


	//   ....[211]....
        /*07e8*/ 	.word	0x00008da0


	//   ....[212]....
        /*07ec*/ 	.word	0x00008f80


	//   ....[213]....
        /*07f0*/ 	.word	0x00009020


	//   ....[214]....
        /*07f4*/ 	.word	0x000090d0


	//   ....[215]....
        /*07f8*/ 	.word	0x00009180


	//   ....[216]....
        /*07fc*/ 	.word	0x00009230


	//   ....[217]....
        /*0800*/ 	.word	0x000092f0


	//   ....[218]....
        /*0804*/ 	.word	0x000093b0


	//   ....[219]....
        /*0808*/ 	.word	0x00009460


	//   ....[220]....
        /*080c*/ 	.word	0x00009520


	//   ....[221]....
        /*0810*/ 	.word	0x000095d0


	//   ....[222]....
        /*0814*/ 	.word	0x00009690


	//   ....[223]....
        /*0818*/ 	.word	0x00009740


	//   ....[224]....
        /*081c*/ 	.word	0x00009800


	//   ....[225]....
        /*0820*/ 	.word	0x000098b0


	//   ....[226]....
        /*0824*/ 	.word	0x00009950


	//   ....[227]....
        /*0828*/ 	.word	0x00009a00


	//   ....[228]....
        /*082c*/ 	.word	0x00009aa0


	//   ....[229]....
        /*0830*/ 	.word	0x00009b10


	//   ....[230]....
        /*0834*/ 	.word	0x00009b70


	//   ....[231]....
        /*0838*/ 	.word	0x00009be0


	//   ....[232]....
        /*083c*/ 	.word	0x00009c40


	//   ....[233]....
        /*0840*/ 	.word	0x00009cb0


	//----- nvinfo : EIATTR_VRC_CTA_INIT_COUNT
	.align		4
.L_118:
        /*0844*/ 	.byte	0x02, 0x4a
	.zero		1
	.zero		1


	//----- nvinfo : EIATTR_EXIT_INSTR_OFFSETS
	.align		4
        /*0848*/ 	.byte	0x04, 0x1c
        /*084a*/ 	.short	(.L_120 - .L_119)


	//   ....[0]....
.L_119:
        /*084c*/ 	.word	0x00002450


	//   ....[1]....
        /*0850*/ 	.word	0x000027b0


	//   ....[2]....
        /*0854*/ 	.word	0x000027d0


	//   ....[3]....
        /*0858*/ 	.word	0x00008db0


	//   ....[4]....
        /*085c*/ 	.word	0x00009ab0


	//----- nvinfo : EIATTR_MAX_THREADS
	.align		4
.L_120:
        /*0860*/ 	.byte	0x04, 0x05
        /*0862*/ 	.short	(.L_122 - .L_121)
.L_121:
        /*0864*/ 	.word	0x00000180
        /*0868*/ 	.word	0x00000001
        /*086c*/ 	.word	0x00000001


	//----- nvinfo : EIATTR_CRS_STACK_SIZE
	.align		4
.L_122:
        /*0870*/ 	.byte	0x04, 0x1e
        /*0872*/ 	.short	(.L_124 - .L_123)
.L_123:
        /*0874*/ 	.word	0x00000000


	//----- nvinfo : EIATTR_CBANK_PARAM_SIZE
	.align		4
.L_124:
        /*0878*/ 	.byte	0x03, 0x19
        /*087a*/ 	.short	0x004d


	//----- nvinfo : EIATTR_PARAM_CBANK
	.align		4
        /*087c*/ 	.byte	0x04, 0x0a
        /*087e*/ 	.short	(.L_126 - .L_125)
	.align		4
.L_125:
        /*0880*/ 	.word	index@(.nv.constant0._ZN3cub18CUB_300001_SM_10006detail10radix_sort29DeviceRadixSortOnesweepKernelINS1_5radix10policy_hubIjjyE10Policy1000ELNS0_9SortOrderE0EjjyiiNS1_21identity_decomposer_tEEEvPT5_SB_PT3_PKSC_PT1_PKSG_PT2_PKSK_T4_iiT6_)
        /*0884*/ 	.short	0x0380
        /*0886*/ 	.short	0x004d


	//----- nvinfo : EIATTR_SW_WAR
	.align		4
.L_126:
        /*0888*/ 	.byte	0x04, 0x36
        /*088a*/ 	.short	(.L_128 - .L_127)
.L_127:
        /*088c*/ 	.word	0x00000008
.L_128:


//--------------------- .nv.info._ZN3cub18CUB_300001_SM_10006detail10radix_sort33DeviceRadixSortExclusiveSumKernelINS1_5radix10policy_hubIjjyE10Policy1000EyEEvPT0_ --------------------------
	.section	.nv.info._ZN3cub18CUB_300001_SM_10006detail10radix_sort33DeviceRadixSortExclusiveSumKernelINS1_5radix10policy_hubIjjyE10Policy1000EyEEvPT0_,"",@"SHT_CUDA_INFO"
	.sectionflags	@""
	.align	4


	//----- nvinfo : EIATTR_CUDA_API_VERSION
	.align		4
        /*0000*/ 	.byte	0x04, 0x37
        /*0002*/ 	.short	(.L_130 - .L_129)
.L_129:
        /*0004*/ 	.word	0x00000082


	//----- nvinfo : EIATTR_KPARAM_INFO
	.align		4
.L_130:
        /*0008*/ 	.byte	0x04, 0x17
        /*000a*/ 	.short	(.L_132 - .L_131)
.L_131:
        /*000c*/ 	.word	0x00000000
        /*0010*/ 	.short	0x0000
        /*0012*/ 	.short	0x0000
        /*0014*/ 	.byte	0x00, 0xf5, 0x21, 0x00


	//----- nvinfo : EIATTR_SPARSE_MMA_MASK
	.align		4
.L_132:
        /*0018*/ 	.byte	0x03, 0x50
        /*001a*/ 	.short	0x0000


	//----- nvinfo : EIATTR_MAXREG_COUNT
	.align		4
        /*001c*/ 	.byte	0x03, 0x1b
        /*001e*/ 	.short	0x00ff


	//----- nvinfo : EIATTR_NUM_BARRIERS
	.align		4
        /*0020*/ 	.byte	0x02, 0x4c
        /*0022*/ 	.byte	0x01
	.zero		1


	//----- nvinfo : EIATTR_MERCURY_ISA_VERSION
	.align		4
        /*0024*/ 	.byte	0x03, 0x5f
        /*0026*/ 	.short	0x0101


	//----- nvinfo : EIATTR_COOP_GROUP_MASK_REGIDS
	.align		4
        /*0028*/ 	.byte	0x04, 0x29
        /*002a*/ 	.short	(.L_134 - .L_133)


	//   ....[0]....
.L_133:
        /*002c*/ 	.word	0xffffffff


	//   ....[1]....
        /*0030*/ 	.word	0xffffffff


	//   ....[2]....
        /*0034*/ 	.word	0xffffffff


	//   ....[3]....
        /*0038*/ 	.word	0xffffffff


	//   ....[4]....
        /*003c*/ 	.word	0xffffffff


	//   ....[5]....
        /*0040*/ 	.word	0xffffffff


	//   ....[6]....
        /*0044*/ 	.word	0xffffffff


	//   ....[7]....
        /*0048*/ 	.word	0xffffffff


	//   ....[8]....
        /*004c*/ 	.word	0xffffffff


	//   ....[9]....
        /*0050*/ 	.word	0xffffffff


	//   ....[10]....
        /*0054*/ 	.word	0x05000015


	//   ....[11]....
        /*0058*/ 	.word	0x05000015


	//   ....[12]....
        /*005c*/ 	.word	0x05000015


	//   ....[13]....
        /*0060*/ 	.word	0x05000015


	//   ....[14]....
        /*0064*/ 	.word	0x05000015


	//   ....[15]....
        /*0068*/ 	.word	0x05000015


	//   ....[16]....
        /*006c*/ 	.word	0x05000015


	//   ....[17]....
        /*0070*/ 	.word	0x05000015


	//   ....[18]....
        /*0074*/ 	.word	0x05000015


	//   ....[19]....
        /*0078*/ 	.word	0x05000015


	//----- nvinfo : EIATTR_COOP_GROUP_INSTR_OFFSETS
	.align		4
.L_134:
        /*007c*/ 	.byte	0x04, 0x28
        /*007e*/ 	.short	(.L_136 - .L_135)


	//   ....[0]....
.L_135:
        /*0080*/ 	.word	0x00000250


	//   ....[1]....
        /*0084*/ 	.word	0x00000260


	//   ....[2]....
        /*0088*/ 	.word	0x000002a0


	//   ....[3]....
        /*008c*/ 	.word	0x000002c0


	//   ....[4]....
        /*0090*/ 	.word	0x00000310


	//   ....[5]....
        /*0094*/ 	.word	0x00000320


	//   ....[6]....
        /*0098*/ 	.word	0x00000360


	//   ....[7]....
        /*009c*/ 	.word	0x00000380


	//   ....[8]....
        /*00a0*/ 	.word	0x000003d0


	//   ....[9]....
        /*00a4*/ 	.word	0x000003e0


	//   ....[10]....
        /*00a8*/ 	.word	0x00000660


	//   ....[11]....
        /*00ac*/ 	.word	0x000006b0


	//   ....[12]....
        /*00b0*/ 	.word	0x00000740


	//   ....[13]....
        /*00b4*/ 	.word	0x00000790


	//   ....[14]....
        /*00b8*/ 	.word	0x00000820


	//   ....[15]....
        /*00bc*/ 	.word	0x00000870


	//   ....[16]....
        /*00c0*/ 	.word	0x00000900


	//   ....[17]....
        /*00c4*/ 	.word	0x00000950


	//   ....[18]....
        /*00c8*/ 	.word	0x000009e0


	//   ....[19]....
        /*00cc*/ 	.word	0x00000a30


	//----- nvinfo : EIATTR_VRC_CTA_INIT_COUNT
	.align		4
.L_136:
        /*00d0*/ 	.byte	0x02, 0x4a
	.zero		1
	.zero		1


	//----- nvinfo : EIATTR_EXIT_INSTR_OFFSETS
	.align		4
        /*00d4*/ 	.byte	0x04, 0x1c
        /*00d6*/ 	.short	(.L_138 - .L_137)


	//   ....[0]....
.L_137:
        /*00d8*/ 	.word	0x000005d0


	//   ....[1]....
        /*00dc*/ 	.word	0x00000600


	//----- nvinfo : EIATTR_CRS_STACK_SIZE
	.align		4
.L_138:
        /*00e0*/ 	.byte	0x04, 0x1e
        /*00e2*/ 	.short	(.L_140 - .L_139)
.L_139:
        /*00e4*/ 	.word	0x00000000


	//----- nvinfo : EIATTR_CBANK_PARAM_SIZE
	.align		4
.L_140:
        /*00e8*/ 	.byte	0x03, 0x19
        /*00ea*/ 	.short	0x0008


	//----- nvinfo : EIATTR_PARAM_CBANK
	.align		4
        /*00ec*/ 	.byte	0x04, 0x0a
        /*00ee*/ 	.short	(.L_142 - .L_141)
	.align		4
.L_141:
        /*00f0*/ 	.word	index@(.nv.constant0._ZN3cub18CUB_300001_SM_10006detail10radix_sort33DeviceRadixSortExclusiveSumKernelINS1_5radix10policy_hubIjjyE10Policy1000EyEEvPT0_)
        /*00f4*/ 	.short	0x0380
        /*00f6*/ 	.short	0x0008


	//----- nvinfo : EIATTR_SW_WAR
	.align		4
.L_142:
        /*00f8*/ 	.byte	0x04, 0x36
        /*00fa*/ 	.short	(.L_144 - .L_143)
.L_143:
        /*00fc*/ 	.word	0x00000008
.L_144:


//--------------------- .nv.info._ZN3cub18CUB_300001_SM_10006detail10radix_sort30DeviceRadixSortHistogramKernelINS1_5radix10policy_hubIjjyE10Policy1000ELNS0_9SortOrderE0EjyNS1_21identity_decomposer_tEEEvPT2_PKT1_SA_iiT3_ --------------------------
	.section	.nv.info._ZN3cub18CUB_300001_SM_10006detail10radix_sort30DeviceRadixSortHistogramKernelINS1_5radix10policy_hubIjjyE10Policy1000ELNS0_9SortOrderE0EjyNS1_21identity_decomposer_tEEEvPT2_PKT1_SA_iiT3_,"",@"SHT_CUDA_INFO"
	.sectionflags	@""
	.align	4


	//----- nvinfo : EIATTR_CUDA_API_VERSION
	.align		4
        /*0000*/ 	.byte	0x04, 0x37
        /*0002*/ 	.short	(.L_146 - .L_145)
.L_145:
        /*0004*/ 	.word	0x00000082


	//----- nvinfo : EIATTR_KPARAM_INFO
	.align		4
.L_146:
        /*0008*/ 	.byte	0x04, 0x17
        /*000a*/ 	.short	(.L_148 - .L_147)
.L_147:
        /*000c*/ 	.word	0x00000000
        /*0010*/ 	.short	0x0005
        /*0012*/ 	.short	0x0020
        /*0014*/ 	.byte	0x00, 0xf0, 0x05, 0x00


	//----- nvinfo : EIATTR_KPARAM_INFO
	.align		4
.L_148:
        /*0018*/ 	.byte	0x04, 0x17
        /*001a*/ 	.short	(.L_150 - .L_149)
.L_149:
        /*001c*/ 	.word	0x00000000
        /*0020*/ 	.short	0x0004
        /*0022*/ 	.short	0x001c
        /*0024*/ 	.byte	0x00, 0xf0, 0x11, 0x00


	//----- nvinfo : EIATTR_KPARAM_INFO
	.align		4
.L_150:
        /*0028*/ 	.byte	0x04, 0x17
        /*002a*/ 	.short	(.L_152 - .L_151)
.L_151:
        /*002c*/ 	.word	0x00000000
        /*0030*/ 	.short	0x0003
        /*0032*/ 	.short	0x0018
        /*0034*/ 	.byte	0x00, 0xf0, 0x11, 0x00


	//----- nvinfo : EIATTR_KPARAM_INFO
	.align		4
.L_152:
        /*0038*/ 	.byte	0x04, 0x17
        /*003a*/ 	.short	(.L_154 - .L_153)
.L_153:
        /*003c*/ 	.word	0x00000000
        /*0040*/ 	.short	0x0002
        /*0042*/ 	.short	0x0010
        /*0044*/ 	.byte	0x00, 0xf0, 0x21, 0x00


	//----- nvinfo : EIATTR_KPARAM_INFO
	.align		4
.L_154:
        /*0048*/ 	.byte	0x04, 0x17
        /*004a*/ 	.short	(.L_156 - .L_155)
.L_155:
        /*004c*/ 	.word	0x00000000
        /*0050*/ 	.short	0x0001
        /*0052*/ 	.short	0x0008
        /*0054*/ 	.byte	0x00, 0xf5, 0x21, 0x00


	//----- nvinfo : EIATTR_KPARAM_INFO
	.align		4
.L_156:
        /*0058*/ 	.byte	0x04, 0x17
        /*005a*/ 	.short	(.L_158 - .L_157)
.L_157:
        /*005c*/ 	.word	0x00000000
        /*0060*/ 	.short	0x0000
        /*0062*/ 	.short	0x0000
        /*0064*/ 	.byte	0x00, 0xf5, 0x21, 0x00


	//----- nvinfo : EIATTR_SPARSE_MMA_MASK
	.align		4
.L_158:
        /*0068*/ 	.byte	0x03, 0x50
        /*006a*/ 	.short	0x0000


	//----- nvinfo : EIATTR_MAXREG_COUNT
	.align		4
        /*006c*/ 	.byte	0x03, 0x1b
        /*006e*/ 	.short	0x00ff


	//----- nvinfo : EIATTR_NUM_BARRIERS
	.align		4
        /*0070*/ 	.byte	0x02, 0x4c
        /*0072*/ 	.byte	0x01
	.zero		1


	//----- nvinfo : EIATTR_MERCURY_ISA_VERSION
	.align		4
        /*0074*/ 	.byte	0x03, 0x5f
        /*0076*/ 	.short	0x0101


	//----- nvinfo : EIATTR_VRC_CTA_INIT_COUNT
	.align		4
        /*0078*/ 	.byte	0x02, 0x4a
	.zero		1
	.zero		1


	//----- nvinfo : EIATTR_EXIT_INSTR_OFFSETS
	.align		4
        /*007c*/ 	.byte	0x04, 0x1c
        /*007e*/ 	.short	(.L_160 - .L_159)


	//   ....[0]....
.L_159:
        /*0080*/ 	.word	0x00000040


	//   ....[1]....
        /*0084*/ 	.word	0x00002ec0


	//----- nvinfo : EIATTR_MAX_THREADS
	.align		4
.L_160:
        /*0088*/ 	.byte	0x04, 0x05
        /*008a*/ 	.short	(.L_162 - .L_161)
.L_161:
        /*008c*/ 	.word	0x00000080
        /*0090*/ 	.word	0x00000001
        /*0094*/ 	.word	0x00000001


	//----- nvinfo : EIATTR_CRS_STACK_SIZE
	.align		4
.L_162:
        /*0098*/ 	.byte	0x04, 0x1e
        /*009a*/ 	.short	(.L_164 - .L_163)
.L_163:
        /*009c*/ 	.word	0x00000000


	//----- nvinfo : EIATTR_CBANK_PARAM_SIZE
	.align		4
.L_164:
        /*00a0*/ 	.byte	0x03, 0x19
        /*00a2*/ 	.short	0x0021


	//----- nvinfo : EIATTR_PARAM_CBANK
	.align		4
        /*00a4*/ 	.byte	0x04, 0x0a
        /*00a6*/ 	.short	(.L_166 - .L_165)
	.align		4
.L_165:
        /*00a8*/ 	.word	index@(.nv.constant0._ZN3cub18CUB_300001_SM_10006detail10radix_sort30DeviceRadixSortHistogramKernelINS1_5radix10policy_hubIjjyE10Policy1000ELNS0_9SortOrderE0EjyNS1_21identity_decomposer_tEEEvPT2_PKT1_SA_iiT3_)
        /*00ac*/ 	.short	0x0380
        /*00ae*/ 	.short	0x0021


	//----- nvinfo : EIATTR_SW_WAR
	.align		4
.L_166:
        /*00b0*/ 	.byte	0x04, 0x36
        /*00b2*/ 	.short	(.L_168 - .L_167)
.L_167:
        /*00b4*/ 	.word	0x00000008
.L_168:


//--------------------- .nv.info._ZN3cub18CUB_300001_SM_10006detail10radix_sort31DeviceRadixSortSingleTileKernelINS1_5radix10policy_hubIjjyE10Policy1000ELNS0_9SortOrderE0EjjyNS1_21identity_decomposer_tEEEvPKT1_PSA_PKT2_PSE_T3_iiT4_ --------------------------
	.section	.nv.info._ZN3cub18CUB_300001_SM_10006detail10radix_sort31DeviceRadixSortSingleTileKernelINS1_5radix10policy_hubIjjyE10Policy1000ELNS0_9SortOrderE0EjjyNS1_21identity_decomposer_tEEEvPKT1_PSA_PKT2_PSE_T3_iiT4_,"",@"SHT_CUDA_INFO"
	.sectionflags	@""
	.align	4


	//----- nvinfo : EIATTR_CUDA_API_VERSION
	.align		4
        /*0000*/ 	.byte	0x04, 0x37
        /*0002*/ 	.short	(.L_170 - .L_169)
.L_169:
        /*0004*/ 	.word	0x00000082


	//----- nvinfo : EIATTR_KPARAM_INFO
	.align		4
.L_170:
        /*0008*/ 	.byte	0x04, 0x17
        /*000a*/ 	.short	(.L_172 - .L_171)
.L_171:
        /*000c*/ 	.word	0x00000000
        /*0010*/ 	.short	0x0007
        /*0012*/ 	.short	0x0030
        /*0014*/ 	.byte	0x00, 0xf0, 0x05, 0x00


	//----- nvinfo : EIATTR_KPARAM_INFO
	.align		4
.L_172:
        /*0018*/ 	.byte	0x04, 0x17
        /*001a*/ 	.short	(.L_174 - .L_173)
.L_173:
        /*001c*/ 	.word	0x00000000
        /*0020*/ 	.short	0x0006
        /*0022*/ 	.short	0x002c
        /*0024*/ 	.byte	0x00, 0xf0, 0x11, 0x00


	//----- nvinfo : EIATTR_KPARAM_INFO
	.align		4
.L_174:
        /*0028*/ 	.byte	0x04, 0x17
        /*002a*/ 	.short	(.L_176 - .L_175)
.L_175:
        /*002c*/ 	.word	0x00000000
        /*0030*/ 	.short	0x0005
        /*0032*/ 	.short	0x0028
        /*0034*/ 	.byte	0x00, 0xf0, 0x11, 0x00


	//----- nvinfo : EIATTR_KPARAM_INFO
	.align		4
.L_176:
        /*0038*/ 	.byte	0x04, 0x17
        /*003a*/ 	.short	(.L_178 - .L_177)
.L_177:
        /*003c*/ 	.word	0x00000000
        /*0040*/ 	.short	0x0004
        /*0042*/ 	.short	0x0020
        /*0044*/ 	.byte	0x00, 0xf0, 0x21, 0x00


	//----- nvinfo : EIATTR_KPARAM_INFO
	.align		4
.L_178:
        /*0048*/ 	.byte	0x04, 0x17
        /*004a*/ 	.short	(.L_180 - .L_179)
.L_179:
        /*004c*/ 	.word	0x00000000
        /*0050*/ 	.short	0x0003
        /*0052*/ 	.short	0x0018
        /*0054*/ 	.byte	0x00, 0xf5, 0x21, 0x00


	//----- nvinfo : EIATTR_KPARAM_INFO
	.align		4
.L_180:
        /*0058*/ 	.byte	0x04, 0x17
        /*005a*/ 	.short	(.L_182 - .L_181)
.L_181:
        /*005c*/ 	.word	0x00000000
        /*0060*/ 	.short	0x0002
        /*0062*/ 	.short	0x0010
        /*0064*/ 	.byte	0x00, 0xf5, 0x21, 0x00


	//----- nvinfo : EIATTR_KPARAM_INFO
	.align		4
.L_182:
        /*0068*/ 	.byte	0x04, 0x17
        /*006a*/ 	.short	(.L_184 - .L_183)
.L_183:
        /*006c*/ 	.word	0x00000000
        /*0070*/ 	.short	0x0001
        /*0072*/ 	.short	0x0008
        /*0074*/ 	.byte	0x00, 0xf5, 0x21, 0x00


	//----- nvinfo : EIATTR_KPARAM_INFO
	.align		4
.L_184:
        /*0078*/ 	.byte	0x04, 0x17
        /*007a*/ 	.short	(.L_186 - .L_185)
.L_185:
        /*007c*/ 	.word	0x00000000
        /*0080*/ 	.short	0x0000
        /*0082*/ 	.short	0x0000
        /*0084*/ 	.byte	0x00, 0xf5, 0x21, 0x00


	//----- nvinfo : EIATTR_SPARSE_MMA_MASK
	.align		4
.L_186:
        /*0088*/ 	.byte	0x03, 0x50
        /*008a*/ 	.short	0x0000


	//----- nvinfo : EIATTR_MAXREG_COUNT
	.align		4
        /*008c*/ 	.byte	0x03, 0x1b
        /*008e*/ 	.short	0x00ff


	//----- nvinfo : EIATTR_NUM_BARRIERS
	.align		4
        /*0090*/ 	.byte	0x02, 0x4c
        /*0092*/ 	.byte	0x01
	.zero		1


	//----- nvinfo : EIATTR_MERCURY_ISA_VERSION
	.align		4
        /*0094*/ 	.byte	0x03, 0x5f
        /*0096*/ 	.short	0x0101


	//----- nvinfo : EIATTR_COOP_GROUP_MASK_REGIDS
	.align		4
        /*0098*/ 	.byte	0x04, 0x29
        /*009a*/ 	.short	(.L_188 - .L_187)


	//   ....[0]....
.L_187:
        /*009c*/ 	.word	0xffffffff


	//   ....[1]....
        /*00a0*/ 	.word	0xffffffff


	//   ....[2]....
        /*00a4*/ 	.word	0xffffffff


	//   ....[3]....
        /*00a8*/ 	.word	0xffffffff


	//   ....[4]....
        /*00ac*/ 	.word	0xffffffff


	//----- nvinfo : EIATTR_COOP_GROUP_INSTR_OFFSETS
	.align		4
.L_188:
        /*00b0*/ 	.byte	0x04, 0x28
        /*00b2*/ 	.short	(.L_190 - .L_189)


	//   ....[0]....
.L_189:
        /*00b4*/ 	.word	0x00001d10


	//   ....[1]....
        /*00b8*/ 	.word	0x00001d30


	//   ....[2]....
        /*00bc*/ 	.word	0x00001d50


	//   ....[3]....
        /*00c0*/ 	.word	0x00001d70


	//   ....[4]....
        /*00c4*/ 	.word	0x00001d90


	//----- nvinfo : EIATTR_VRC_CTA_INIT_COUNT
	.align		4
.L_190:
        /*00c8*/ 	.byte	0x02, 0x4a
	.zero		1
	.zero		1


	//----- nvinfo : EIATTR_EXIT_INSTR_OFFSETS
	.align		4
        /*00cc*/ 	.byte	0x04, 0x1c
        /*00ce*/ 	.short	(.L_192 - .L_191)


	//   ....[0]....
.L_191:
        /*00d0*/ 	.word	0x000039a0


	//   ....[1]....
        /*00d4*/ 	.word	0x000039e0


	//----- nvinfo : EIATTR_MAX_THREADS
	.align		4
.L_192:
        /*00d8*/ 	.byte	0x04, 0x05
        /*00da*/ 	.short	(.L_194 - .L_193)
.L_193:
        /*00dc*/ 	.word	0x00000100
        /*00e0*/ 	.word	0x00000001
        /*00e4*/ 	.word	0x00000001


	//----- nvinfo : EIATTR_CBANK_PARAM_SIZE
	.align		4
.L_194:
        /*00e8*/ 	.byte	0x03, 0x19
        /*00ea*/ 	.short	0x0031


	//----- nvinfo : EIATTR_PARAM_CBANK
	.align		4
        /*00ec*/ 	.byte	0x04, 0x0a
        /*00ee*/ 	.short	(.L_196 - .L_195)
	.align		4
.L_195:
        /*00f0*/ 	.word	index@(.nv.constant0._ZN3cub18CUB_300001_SM_10006detail10radix_sort31DeviceRadixSortSingleTileKernelINS1_5radix10policy_hubIjjyE10Policy1000ELNS0_9SortOrderE0EjjyNS1_21identity_decomposer_tEEEvPKT1_PSA_PKT2_PSE_T3_iiT4_)
        /*00f4*/ 	.short	0x0380
        /*00f6*/ 	.short	0x0031


	//----- nvinfo : EIATTR_SW_WAR
	.align		4
.L_196:
        /*00f8*/ 	.byte	0x04, 0x36
        /*00fa*/ 	.short	(.L_198 - .L_197)
.L_197:
        /*00fc*/ 	.word	0x00000008
.L_198:


//--------------------- .nv.info._ZN3cub18CUB_300001_SM_10006detail11EmptyKernelIvEEvv --------------------------
	.section	.nv.info._ZN3cub18CUB_300001_SM_10006detail11EmptyKernelIvEEvv,"",@"SHT_CUDA_INFO"
	.sectionflags	@""
	.align	4


	//----- nvinfo : EIATTR_CUDA_API_VERSION
	.align		4
        /*0000*/ 	.byte	0x04, 0x37
        /*0002*/ 	.short	(.L_200 - .L_199)
.L_199:
        /*0004*/ 	.word	0x00000082


	//----- nvinfo : EIATTR_SPARSE_MMA_MASK
	.align		4
.L_200:
        /*0008*/ 	.byte	0x03, 0x50
        /*000a*/ 	.short	0x0000


	//----- nvinfo : EIATTR_MAXREG_COUNT
	.align		4
        /*000c*/ 	.byte	0x03, 0x1b
        /*000e*/ 	.short	0x00ff


	//----- nvinfo : EIATTR_MERCURY_ISA_VERSION
	.align		4
        /*0010*/ 	.byte	0x03, 0x5f
        /*0012*/ 	.short	0x0101


	//----- nvinfo : EIATTR_VRC_CTA_INIT_COUNT
	.align		4
        /*0014*/ 	.byte	0x02, 0x4a
	.zero		1
	.zero		1


	//----- nvinfo : EIATTR_EXIT_INSTR_OFFSETS
	.align		4
        /*0018*/ 	.byte	0x04, 0x1c
        /*001a*/ 	.short	(.L_202 - .L_201)


	//   ....[0]....
.L_201:
        /*001c*/ 	.word	0x00000010


	//----- nvinfo : EIATTR_SW_WAR
	.align		4
.L_202:
        /*0020*/ 	.byte	0x04, 0x36
        /*0022*/ 	.short	(.L_204 - .L_203)
.L_203:
        /*0024*/ 	.word	0x00000008
.L_204:


//--------------------- .nv.info._Z25mprts_reorder_and_offsetsiP6float4S0_S0_S0_PjS1_S1_i --------------------------
	.section	.nv.info._Z25mprts_reorder_and_offsetsiP6float4S0_S0_S0_PjS1_S1_i,"",@"SHT_CUDA_INFO"
	.sectionflags	@""
	.align	4


	//----- nvinfo : EIATTR_CUDA_API_VERSION
	.align		4
        /*0000*/ 	.byte	0x04, 0x37
        /*0002*/ 	.short	(.L_206 - .L_205)
.L_205:
        /*0004*/ 	.word	0x00000082


	//----- nvinfo : EIATTR_KPARAM_INFO
	.align		4
.L_206:
        /*0008*/ 	.byte	0x04, 0x17
        /*000a*/ 	.short	(.L_208 - .L_207)
.L_207:
        /*000c*/ 	.word	0x00000000
        /*0010*/ 	.short	0x0008
        /*0012*/ 	.short	0x0040
        /*0014*/ 	.byte	0x00, 0xf0, 0x11, 0x00


	//----- nvinfo : EIATTR_KPARAM_INFO
	.align		4
.L_208:
        /*0018*/ 	.byte	0x04, 0x17
        /*001a*/ 	.short	(.L_210 - .L_209)
.L_209:
        /*001c*/ 	.word	0x00000000
        /*0020*/ 	.short	0x0007
        /*0022*/ 	.short	0x0038
        /*0024*/ 	.byte	0x00, 0xf5, 0x21, 0x00


	//----- nvinfo : EIATTR_KPARAM_INFO
	.align		4
.L_210:
        /*0028*/ 	.byte	0x04, 0x17
        /*002a*/ 	.short	(.L_212 - .L_211)
.L_211:
        /*002c*/ 	.word	0x00000000
        /*0030*/ 	.short	0x0006
        /*0032*/ 	.short	0x0030
        /*0034*/ 	.byte	0x00, 0xf5, 0x21, 0x00


	//----- nvinfo : EIATTR_KPARAM_INFO
	.align		4
.L_212:
        /*0038*/ 	.byte	0x04, 0x17
        /*003a*/ 	.short	(.L_214 - .L_213)
.L_213:
        /*003c*/ 	.word	0x00000000
        /*0040*/ 	.short	0x0005
        /*0042*/ 	.short	0x0028
        /*0044*/ 	.byte	0x00, 0xf5, 0x21, 0x00


	//----- nvinfo : EIATTR_KPARAM_INFO
	.align		4
.L_214:
        /*0048*/ 	.byte	0x04, 0x17
        /*004a*/ 	.short	(.L_216 - .L_215)
.L_215:
        /*004c*/ 	.word	0x00000000
        /*0050*/ 	.short	0x0004
        /*0052*/ 	.short	0x0020
        /*0054*/ 	.byte	0x00, 0xf5, 0x21, 0x00


	//----- nvinfo : EIATTR_KPARAM_INFO
	.align		4
.L_216:
        /*0058*/ 	.byte	0x04, 0x17
        /*005a*/ 	.short	(.L_218 - .L_217)
.L_217:
        /*005c*/ 	.word	0x00000000
        /*0060*/ 	.short	0x0003
        /*0062*/ 	.short	0x0018
        /*0064*/ 	.byte	0x00, 0xf5, 0x21, 0x00


	//----- nvinfo : EIATTR_KPARAM_INFO
	.align		4
.L_218:
        /*0068*/ 	.byte	0x04, 0x17
        /*006a*/ 	.short	(.L_220 - .L_219)
.L_219:
        /*006c*/ 	.word	0x00000000
        /*0070*/ 	.short	0x0002
        /*0072*/ 	.short	0x0010
        /*0074*/ 	.byte	0x00, 0xf5, 0x21, 0x00


	//----- nvinfo : EIATTR_KPARAM_INFO
	.align		4
.L_220:
        /*0078*/ 	.byte	0x04, 0x17
        /*007a*/ 	.short	(.L_222 - .L_221)
.L_221:
        /*007c*/ 	.word	0x00000000
        /*0080*/ 	.short	0x0001
        /*0082*/ 	.short	0x0008
        /*0084*/ 	.byte	0x00, 0xf5, 0x21, 0x00


	//----- nvinfo : EIATTR_KPARAM_INFO
	.align		4
.L_222:
        /*0088*/ 	.byte	0x04, 0x17
        /*008a*/ 	.short	(.L_224 - .L_223)
.L_223:
        /*008c*/ 	.word	0x00000000
        /*0090*/ 	.short	0x0000
        /*0092*/ 	.short	0x0000
        /*0094*/ 	.byte	0x00, 0xf0, 0x11, 0x00


	//----- nvinfo : EIATTR_SPARSE_MMA_MASK
	.align		4
.L_224:
        /*0098*/ 	.byte	0x03, 0x50
        /*009a*/ 	.short	0x0000


	//----- nvinfo : EIATTR_MAXREG_COUNT
	.align		4
        /*009c*/ 	.byte	0x03, 0x1b
        /*009e*/ 	.short	0x00ff


	//----- nvinfo : EIATTR_MERCURY_ISA_VERSION
	.align		4
        /*00a0*/ 	.byte	0x03, 0x5f
        /*00a2*/ 	.short	0x0101


	//----- nvinfo : EIATTR_VRC_CTA_INIT_COUNT
	.align		4
        /*00a4*/ 	.byte	0x02, 0x4a
	.zero		1
	.zero		1


	//----- nvinfo : EIATTR_EXIT_INSTR_OFFSETS
	.align		4
        /*00a8*/ 	.byte	0x04, 0x1c
        /*00aa*/ 	.short	(.L_226 - .L_225)


	//   ....[0]....
.L_225:
        /*00ac*/ 	.word	0x00000060


	//   ....[1]....
        /*00b0*/ 	.word	0x00000260


	//   ....[2]....
        /*00b4*/ 	.word	0x00000470


	//   ....[3]....
        /*00b8*/ 	.word	0x00000590


	//   ....[4]....
        /*00bc*/ 	.word	0x00000630


	//   ....[5]....
        /*00c0*/ 	.word	0x000006d0


	//----- nvinfo : EIATTR_CRS_STACK_SIZE
	.align		4
.L_226:
        /*00c4*/ 	.byte	0x04, 0x1e
        /*00c6*/ 	.short	(.L_228 - .L_227)
.L_227:
        /*00c8*/ 	.word	0x00000000


	//----- nvinfo : EIATTR_CBANK_PARAM_SIZE
	.align		4
.L_228:
        /*00cc*/ 	.byte	0x03, 0x19
        /*00ce*/ 	.short	0x0044


	//----- nvinfo : EIATTR_PARAM_CBANK
	.align		4
        /*00d0*/ 	.byte	0x04, 0x0a
        /*00d2*/ 	.short	(.L_230 - .L_229)
	.align		4
.L_229:
        /*00d4*/ 	.word	index@(.nv.constant0._Z25mprts_reorder_and_offsetsiP6float4S0_S0_S0_PjS1_S1_i)
        /*00d8*/ 	.short	0x0380
        /*00da*/ 	.short	0x0044


	//----- nvinfo : EIATTR_SW_WAR
	.align		4
.L_230:
        /*00dc*/ 	.byte	0x04, 0x36
        /*00de*/ 	.short	(.L_232 - .L_231)
.L_231:
        /*00e0*/ 	.word	0x00000008
.L_232:


//--------------------- .nv.info._Z34mprts_find_block_indices_ids_total11cuda_paramsP6float4PjS2_S2_i --------------------------
	.section	.nv.info._Z34mprts_find_block_indices_ids_total11cuda_paramsP6float4PjS2_S2_i,"",@"SHT_CUDA_INFO"
	.sectionflags	@""
	.align	4


	//----- nvinfo : EIATTR_CUDA_API_VERSION
	.align		4
        /*0000*/ 	.byte	0x04, 0x37
        /*0002*/ 	.short	(.L_234 - .L_233)
.L_233:
        /*0004*/ 	.word	0x00000082


	//----- nvinfo : EIATTR_KPARAM_INFO
	.align		4
.L_234:
        /*0008*/ 	.byte	0x04, 0x17
        /*000a*/ 	.short	(.L_236 - .L_235)
.L_235:
        /*000c*/ 	.word	0x00000000
        /*0010*/ 	.short	0x0005
        /*0012*/ 	.short	0x0038
        /*0014*/ 	.byte	0x00, 0xf0, 0x11, 0x00


	//----- nvinfo : EIATTR_KPARAM_INFO
	.align		4
.L_236:
        /*0018*/ 	.byte	0x04, 0x17
        /*001a*/ 	.short	(.L_238 - .L_237)
.L_237:
        /*001c*/ 	.word	0x00000000
        /*0020*/ 	.short	0x0004
        /*0022*/ 	.short	0x0030
        /*0024*/ 	.byte	0x00, 0xf5, 0x21, 0x00


	//----- nvinfo : EIATTR_KPARAM_INFO
	.align		4
.L_238:
        /*0028*/ 	.byte	0x04, 0x17
        /*002a*/ 	.short	(.L_240 - .L_239)
.L_239:
        /*002c*/ 	.word	0x00000000
        /*0030*/ 	.short	0x0003
        /*0032*/ 	.short	0x0028
        /*0034*/ 	.byte	0x00, 0xf5, 0x21, 0x00


	//----- nvinfo : EIATTR_KPARAM_INFO
	.align		4
.L_240:
        /*0038*/ 	.byte	0x04, 0x17
        /*003a*/ 	.short	(.L_242 - .L_241)
.L_241:
        /*003c*/ 	.word	0x00000000
        /*0040*/ 	.short	0x0002
        /*0042*/ 	.short	0x0020
        /*0044*/ 	.byte	0x00, 0xf5, 0x21, 0x00


	//----- nvinfo : EIATTR_KPARAM_INFO
	.align		4
.L_242:
        /*0048*/ 	.byte	0x04, 0x17
        /*004a*/ 	.short	(.L_244 - .L_243)
.L_243:
        /*004c*/ 	.word	0x00000000
        /*0050*/ 	.short	0x0001
        /*0052*/ 	.short	0x0018
        /*0054*/ 	.byte	0x00, 0xf5, 0x21, 0x00


	//----- nvinfo : EIATTR_KPARAM_INFO
	.align		4
.L_244:
        /*0058*/ 	.byte	0x04, 0x17
        /*005a*/ 	.short	(.L_246 - .L_245)
.L_245:
        /*005c*/ 	.word	0x00000000
        /*0060*/ 	.short	0x0000
        /*0062*/ 	.short	0x0000
        /*0064*/ 	.byte	0x00, 0xf0, 0x61, 0x00


	//----- nvinfo : EIATTR_SPARSE_MMA_MASK
	.align		4
.L_246:
        /*0068*/ 	.byte	0x03, 0x50
        /*006a*/ 	.short	0x0000


	//----- nvinfo : EIATTR_MAXREG_COUNT
	.align		4
        /*006c*/ 	.byte	0x03, 0x1b
        /*006e*/ 	.short	0x00ff


	//----- nvinfo : EIATTR_MERCURY_ISA_VERSION
	.align		4
        /*0070*/ 	.byte	0x03, 0x5f
        /*0072*/ 	.short	0x0101


	//----- nvinfo : EIATTR_VRC_CTA_INIT_COUNT
	.align		4
        /*0074*/ 	.byte	0x02, 0x4a
	.zero		1
	.zero		1


	//----- nvinfo : EIATTR_EXIT_INSTR_OFFSETS
	.align		4
        /*0078*/ 	.byte	0x04, 0x1c
        /*007a*/ 	.short	(.L_248 - .L_247)


	//   ....[0]....
.L_247:
        /*007c*/ 	.word	0x00000050


	//   ....[1]....
        /*0080*/ 	.word	0x000008a0


	//   ....[2]....
        /*0084*/ 	.word	0x00000d20


	//   ....[3]....
        /*0088*/ 	.word	0x00000d70


	//   ....[4]....
        /*008c*/ 	.word	0x00000f00


	//----- nvinfo : EIATTR_CRS_STACK_SIZE
	.align		4
.L_248:
        /*0090*/ 	.byte	0x04, 0x1e
        /*0092*/ 	.short	(.L_250 - .L_249)
.L_249:
        /*0094*/ 	.word	0x00000000


	//----- nvinfo : EIATTR_CBANK_PARAM_SIZE
	.align		4
.L_250:
        /*0098*/ 	.byte	0x03, 0x19
        /*009a*/ 	.short	0x003c


	//----- nvinfo : EIATTR_PARAM_CBANK
	.align		4
        /*009c*/ 	.byte	0x04, 0x0a
        /*009e*/ 	.short	(.L_252 - .L_251)
	.align		4
.L_251:
        /*00a0*/ 	.word	index@(.nv.constant0._Z34mprts_find_block_indices_ids_total11cuda_paramsP6float4PjS2_S2_i)
        /*00a4*/ 	.short	0x0380
        /*00a6*/ 	.short	0x003c


	//----- nvinfo : EIATTR_SW_WAR
	.align		4
.L_252:
        /*00a8*/ 	.byte	0x04, 0x36
        /*00aa*/ 	.short	(.L_254 - .L_253)
.L_253:
        /*00ac*/ 	.word	0x00000008
.L_254:


//--------------------- .nv.callgraph             --------------------------
	.section	.nv.callgraph,"",@"SHT_CUDA_CALLGRAPH"
	.align	4
	.sectionentsize	8
	.align		4
        /*0000*/ 	.word	0x00000000
	.align		4
        /*0004*/ 	.word	0xffffffff
	.align		4
        /*0008*/ 	.word	0x00000000
	.align		4
        /*000c*/ 	.word	0xfffffffe
	.align		4
        /*0010*/ 	.word	0x00000000
	.align		4
        /*0014*/ 	.word	0xfffffffd
	.align		4
        /*0018*/ 	.word	0x00000000
	.align		4
        /*001c*/ 	.word	0xfffffffc


//--------------------- .nv.constant4             --------------------------
	.section	.nv.constant4,"a",@progbits
	.align	8
	.align		8
.nv.constant4:
        /*0000*/ 	.dword	_ZN34_INTERNAL_6533cb6f_4_k_cu_74d1492b4cuda3std3__45__cpo5beginE
	.align		8
        /*0008*/ 	.dword	_ZN34_INTERNAL_6533cb6f_4_k_cu_74d1492b4cuda3std3__45__cpo3endE
	.align		8
        /*0010*/ 	.dword	_ZN34_INTERNAL_6533cb6f_4_k_cu_74d1492b4cuda3std3__45__cpo6cbeginE
	.align		8
        /*0018*/ 	.dword	_ZN34_INTERNAL_6533cb6f_4_k_cu_74d1492b4cuda3std3__45__cpo4cendE
	.align		8
        /*0020*/ 	.dword	_ZN34_INTERNAL_6533cb6f_4_k_cu_74d1492b4cuda3std3__45__cpo6rbeginE
	.align		8
        /*0028*/ 	.dword	_ZN34_INTERNAL_6533cb6f_4_k_cu_74d1492b4cuda3std3__45__cpo4rendE
	.align		8
        /*0030*/ 	.dword	_ZN34_INTERNAL_6533cb6f_4_k_cu_74d1492b4cuda3std3__45__cpo7crbeginE
	.align		8
        /*0038*/ 	.dword	_ZN34_INTERNAL_6533cb6f_4_k_cu_74d1492b4cuda3std3__45__cpo5crendE
	.align		8
        /*0040*/ 	.dword	_ZN34_INTERNAL_6533cb6f_4_k_cu_74d1492b4cuda3std3__436_GLOBAL__N__6533cb6f_4_k_cu_74d1492b6ignoreE
	.align		8
        /*0048*/ 	.dword	_ZN34_INTERNAL_6533cb6f_4_k_cu_74d1492b4cuda3std3__419piecewise_constructE
	.align		8
        /*0050*/ 	.dword	_ZN34_INTERNAL_6533cb6f_4_k_cu_74d1492b4cuda3std3__48in_placeE
	.align		8
        /*0058*/ 	.dword	_ZN34_INTERNAL_6533cb6f_4_k_cu_74d1492b4cuda3std3__420unreachable_sentinelE
	.align		8
        /*0060*/ 	.dword	_ZN34_INTERNAL_6533cb6f_4_k_cu_74d1492b4cuda3std3__47nulloptE
	.align		8
        /*0068*/ 	.dword	_ZN34_INTERNAL_6533cb6f_4_k_cu_74d1492b4cuda3std3__48unexpectE
	.align		8
        /*0070*/ 	.dword	_ZN34_INTERNAL_6533cb6f_4_k_cu_74d1492b4cuda3std6ranges3__45__cpo4swapE
	.align		8
        /*0078*/ 	.dword	_ZN34_INTERNAL_6533cb6f_4_k_cu_74d1492b4cuda3std6ranges3__45__cpo9iter_moveE
	.align		8
        /*0080*/ 	.dword	_ZN34_INTERNAL_6533cb6f_4_k_cu_74d1492b4cuda3std6ranges3__45__cpo5beginE
	.align		8
        /*0088*/ 	.dword	_ZN34_INTERNAL_6533cb6f_4_k_cu_74d1492b4cuda3std6ranges3__45__cpo3endE
	.align		8
        /*0090*/ 	.dword	_ZN34_INTERNAL_6533cb6f_4_k_cu_74d1492b4cuda3std6ranges3__45__cpo6cbeginE
	.align		8
        /*0098*/ 	.dword	_ZN34_INTERNAL_6533cb6f_4_k_cu_74d1492b4cuda3std6ranges3__45__cpo4cendE
	.align		8
        /*00a0*/ 	.dword	_ZN34_INTERNAL_6533cb6f_4_k_cu_74d1492b4cuda3std6ranges3__45__cpo7advanceE
	.align		8
        /*00a8*/ 	.dword	_ZN34_INTERNAL_6533cb6f_4_k_cu_74d1492b4cuda3std6ranges3__45__cpo9iter_swapE
	.align		8
        /*00b0*/ 	.dword	_ZN34_INTERNAL_6533cb6f_4_k_cu_74d1492b4cuda3std6ranges3__45__cpo4nextE
	.align		8
        /*00b8*/ 	.dword	_ZN34_INTERNAL_6533cb6f_4_k_cu_74d1492b4cuda3std6ranges3__45__cpo4prevE
	.align		8
        /*00c0*/ 	.dword	_ZN34_INTERNAL_6533cb6f_4_k_cu_74d1492b4cuda3std6ranges3__45__cpo4dataE
	.align		8
        /*00c8*/ 	.dword	_ZN34_INTERNAL_6533cb6f_4_k_cu_74d1492b4cuda3std6ranges3__45__cpo5cdataE
	.align		8
        /*00d0*/ 	.dword	_ZN34_INTERNAL_6533cb6f_4_k_cu_74d1492b4cuda3std6ranges3__45__cpo4sizeE
	.align		8
        /*00d8*/ 	.dword	_ZN34_INTERNAL_6533cb6f_4_k_cu_74d1492b4cuda3std6ranges3__45__cpo5ssizeE
	.align		8
        /*00e0*/ 	.dword	_ZN34_INTERNAL_6533cb6f_4_k_cu_74d1492b4cuda3std6ranges3__45__cpo8distanceE
	.align		8
        /*00e8*/ 	.dword	_ZN34_INTERNAL_6533cb6f_4_k_cu_74d1492b6thrust24THRUST_300001_SM_1000_NS8cuda_cub3parE
	.align		8
        /*00f0*/ 	.dword	_ZN34_INTERNAL_6533cb6f_4_k_cu_74d1492b6thrust24THRUST_300001_SM_1000_NS8cuda_cub10par_nosyncE
	.align		8
        /*00f8*/ 	.dword	_ZN34_INTERNAL_6533cb6f_4_k_cu_74d1492b6thrust24THRUST_300001_SM_1000_NS6system6detail10sequential3seqE
	.align		8
        /*0100*/ 	.dword	_ZN34_INTERNAL_6533cb6f_4_k_cu_74d1492b6thrust24THRUST_300001_SM_1000_NS6system3cpp3parE
	.align		8
        /*0108*/ 	.dword	_ZN34_INTERNAL_6533cb6f_4_k_cu_74d1492b6thrust24THRUST_300001_SM_1000_NS12placeholders2_1E
	.align		8
        /*0110*/ 	.dword	_ZN34_INTERNAL_6533cb6f_4_k_cu_74d1492b6thrust24THRUST_300001_SM_1000_NS12placeholders2_2E
	.align		8
        /*0118*/ 	.dword	_ZN34_INTERNAL_6533cb6f_4_k_cu_74d1492b6thrust24THRUST_300001_SM_1000_NS12placeholders2_3E
	.align		8
        /*0120*/ 	.dword	_ZN34_INTERNAL_6533cb6f_4_k_cu_74d1492b6thrust24THRUST_300001_SM_1000_NS12placeholders2_4E
	.align		8
        /*0128*/ 	.dword	_ZN34_INTERNAL_6533cb6f_4_k_cu_74d1492b6thrust24THRUST_300001_SM_1000_NS12placeholders2_5E
	.align		8
        /*0130*/ 	.dword	_ZN34_INTERNAL_6533cb6f_4_k_cu_74d1492b6thrust24THRUST_300001_SM_1000_NS12placeholders2_6E
	.align		8
        /*0138*/ 	.dword	_ZN34_INTERNAL_6533cb6f_4_k_cu_74d1492b6thrust24THRUST_300001_SM_1000_NS12placeholders2_7E
	.align		8
        /*0140*/ 	.dword	_ZN34_INTERNAL_6533cb6f_4_k_cu_74d1492b6thrust24THRUST_300001_SM_1000_NS12placeholders2_8E
	.align		8
        /*0148*/ 	.dword	_ZN34_INTERNAL_6533cb6f_4_k_cu_74d1492b6thrust24THRUST_300001_SM_1000_NS12placeholders2_9E
	.align		8
        /*0150*/ 	.dword	_ZN34_INTERNAL_6533cb6f_4_k_cu_74d1492b6thrust24THRUST_300001_SM_1000_NS12placeholders3_10E
	.align		8
        /*0158*/ 	.dword	_ZN34_INTERNAL_6533cb6f_4_k_cu_74d1492b6thrust24THRUST_300001_SM_1000_NS3seqE
	.align		8
        /*0160*/ 	.dword	_ZN34_INTERNAL_6533cb6f_4_k_cu_74d1492b6thrust24THRUST_300001_SM_1000_NS6deviceE


//--------------------- .text._ZN3cub18CUB_300001_SM_10006detail10radix_sort29DeviceRadixSortOnesweepKernelINS1_5radix10policy_hubIjjyE10Policy1000ELNS0_9SortOrderE0EjjyiiNS1_21identity_decomposer_tEEEvPT5_SB_PT3_PKSC_PT1_PKSG_PT2_PKSK_T4_iiT6_ --------------------------
	.section	.text._ZN3cub18CUB_300001_SM_10006detail10radix_sort29DeviceRadixSortOnesweepKernelINS1_5radix10policy_hubIjjyE10Policy1000ELNS0_9SortOrderE0EjjyiiNS1_21identity_decomposer_tEEEvPT5_SB_PT3_PKSC_PT1_PKSG_PT2_PKSK_T4_iiT6_,"ax",@progbits
	.align	128
        .global         _ZN3cub18CUB_300001_SM_10006detail10radix_sort29DeviceRadixSortOnesweepKernelINS1_5radix10policy_hubIjjyE10Policy1000ELNS0_9SortOrderE0EjjyiiNS1_21identity_decomposer_tEEEvPT5_SB_PT3_PKSC_PT1_PKSG_PT2_PKSK_T4_iiT6_
        .type           _ZN3cub18CUB_300001_SM_10006detail10radix_sort29DeviceRadixSortOnesweepKernelINS1_5radix10policy_hubIjjyE10Policy1000ELNS0_9SortOrderE0EjjyiiNS1_21identity_decomposer_tEEEvPT5_SB_PT3_PKSC_PT1_PKSG_PT2_PKSK_T4_iiT6_,@function
        .size           _ZN3cub18CUB_300001_SM_10006detail10radix_sort29DeviceRadixSortOnesweepKernelINS1_5radix10policy_hubIjjyE10Policy1000ELNS0_9SortOrderE0EjjyiiNS1_21identity_decomposer_tEEEvPT5_SB_PT3_PKSC_PT1_PKSG_PT2_PKSK_T4_iiT6_,(.L_x_248 - _ZN3cub18CUB_300001_SM_10006detail10radix_sort29DeviceRadixSortOnesweepKernelINS1_5radix10policy_hubIjjyE10Policy1000ELNS0_9SortOrderE0EjjyiiNS1_21identity_decomposer_tEEEvPT5_SB_PT3_PKSC_PT1_PKSG_PT2_PKSK_T4_iiT6_)
        .other          _ZN3cub18CUB_300001_SM_10006detail10radix_sort29DeviceRadixSortOnesweepKernelINS1_5radix10policy_hubIjjyE10Policy1000ELNS0_9SortOrderE0EjjyiiNS1_21identity_decomposer_tEEEvPT5_SB_PT3_PKSC_PT1_PKSG_PT2_PKSK_T4_iiT6_,@"STO_CUDA_ENTRY STV_DEFAULT"
_ZN3cub18CUB_300001_SM_10006detail10radix_sort29DeviceRadixSortOnesweepKernelINS1_5radix10policy_hubIjjyE10Policy1000ELNS0_9SortOrderE0EjjyiiNS1_21identity_decomposer_tEEEvPT5_SB_PT3_PKSC_PT1_PKSG_PT2_PKSK_T4_iiT6_:
.text._ZN3cub18CUB_300001_SM_10006detail10radix_sort29DeviceRadixSortOnesweepKernelINS1_5radix10policy_hubIjjyE10Policy1000ELNS0_9SortOrderE0EjjyiiNS1_21identity_decomposer_tEEEvPT5_SB_PT3_PKSC_PT1_PKSG_PT2_PKSK_T4_iiT6_:
[----:B------:R-:W0:Y:S01]  /*0000*/  LDC R1, c[0x0][0x37c] ;  /* 0x0000df00ff017b82 */ /* 0x000e220000000800 */
[----:B------:R-:W1:Y:S01]  /*0010*/  S2R R37, SR_TID.X ;  /* 0x0000000000257919 */ /* 0x000e620000002100 */
[----:B------:R-:W-:Y:S01]  /*0020*/  MOV R0, 0x400 ;  /* 0x0000040000007802 */ /* 0x000fe20000000f00 */
[----:B------:R-:W2:Y:S01]  /*0030*/  LDCU.64 UR8, c[0x0][0x358] ;  /* 0x00006b00ff0877ac */ /* 0x000ea20008000a00 */
[----:B------:R-:W-:Y:S01]  /*0040*/  BSSY.RECONVERGENT B0, `(.L_x_0) ;  /* 0x000000d000007945 */ /* 0x000fe20003800200 */
[----:B------:R-:W3:Y:S01]  /*0050*/  S2R R3, SR_CgaCtaId ;  /* 0x0000000000037919 */ /* 0x000ee20000008800 */
[----:B0-----:R-:W-:Y:S01]  /*0060*/  VIADD R1, R1, 0xfffffff8 ;  /* 0xfffffff801017836 */ /* 0x001fe20000000000 */
[----:B-1----:R-:W-:Y:S02]  /*0070*/  ISETP.NE.AND P0, PT, R37, RZ, PT ;  /* 0x000000ff2500720c */ /* 0x002fe40003f05270 */
[----:B---3--:R-:W-:-:S11]  /*0080*/  LEA R0, R3, R0, 0x18 ;  /* 0x0000000003007211 */ /* 0x008fd600078ec0ff */
[----:B--2---:R-:W-:Y:S05]  /*0090*/  @P0 BRA `(.L_x_1) ;  /* 0x00000000001c0947 */ /* 0x004fea0003800000 */
[----:B------:R-:W0:Y:S01]  /*00a0*/  LDC.64 R2, c[0x0][0x388] ;  /* 0x0000e200ff027b82 */ /* 0x000e220000000a00 */
[----:B------:R-:W-:-:S05]  /*00b0*/  IMAD.MOV.U32 R5, RZ, RZ, 0x1 ;  /* 0x00000001ff057424 */ /* 0x000fca00078e00ff */
[----:B0-----:R-:W2:Y:S02]  /*00c0*/  ATOMG.E.ADD.STRONG.GPU PT, R2, desc[UR8][R2.64], R5 ;  /* 0x80000005020279a8 */ /* 0x001ea400081ef108 */
[----:B------:R-:W0:Y:S01]  /*00d0*/  S2UR UR5, SR_CgaCtaId ;  /* 0x00000000000579c3 */ /* 0x000e220000008800 */
[----:B------:R-:W-:Y:S02]  /*00e0*/  UMOV UR4, 0x400 ;  /* 0x0000040000047882 */ /* 0x000fe40000000000 */
[----:B0-----:R-:W-:-:S09]  /*00f0*/  ULEA UR4, UR5, UR4, 0x18 ;  /* 0x0000000405047291 */ /* 0x001fd2000f8ec0ff */
[----:B--2---:R0:W-:Y:S03]  /*0100*/  STS [UR4+0x6600], R2 ;  /* 0x00660002ff007988 */ /* 0x0041e60008000804 */
.L_x_1:
[----:B------:R-:W-:Y:S05]  /*0110*/  BSYNC.RECONVERGENT B0 ;  /* 0x0000000000007941 */ /* 0x000fea0003800200 */
.L_x_0:
[----:B------:R-:W-:Y:S01]  /*0120*/  BAR.SYNC.DEFER_BLOCKING 0x0 ;  /* 0x0000000000007b1d */ /* 0x000fe20000010000 */
[----:B------:R-:W-:-:S05]  /*0130*/  SHF.R.U32.HI R21, RZ, 0x5, R37 ;  /* 0x00000005ff157819 */ /* 0x000fca0000011625 */
[----:B------:R-:W1:Y:S01]  /*0140*/  LDCU UR4, c[0x0][0x3c0] ;  /* 0x00007800ff0477ac */ /* 0x000e620008000800 */
[----:B------:R-:W2:Y:S01]  /*0150*/  S2R R26, SR_LANEID ;  /* 0x00000000001a7919 */ /* 0x000ea20000000000 */
[----:B0-----:R-:W0:Y:S02]  /*0160*/  LDS R2, [R0+0x6600] ;  /* 0x0066000000027984 */ /* 0x001e240000000800 */
[----:B0-----:R-:W-:-:S04]  /*0170*/  IMAD R4, R2, 0x1980, RZ ;  /* 0x0000198002047824 */ /* 0x001fc800078e02ff */
[----:B------:R-:W-:Y:S01]  /*0180*/  VIADD R63, R4, 0x1980 ;  /* 0x00001980043f7836 */ /* 0x000fe20000000000 */
[----:B------:R-:W-:-:S04]  /*0190*/  SHF.R.S32.HI R64, RZ, 0x1f, R4 ;  /* 0x0000001fff407819 */ /* 0x000fc80000011404 */
[----:B-1----:R-:W-:-:S13]  /*01a0*/  ISETP.GT.AND P0, PT, R63, UR4, PT ;  /* 0x000000043f007c0c */ /* 0x002fda000bf04270 */
[----:B--2---:R-:W-:Y:S05]  /*01b0*/  @P0 BRA `(.L_x_2) ;  /* 0x0000000000680947 */ /* 0x004fea0003800000 */
[----:B------:R-:W0:Y:S01]  /*01c0*/  LDCU.64 UR4, c[0x0][0x3a8] ;  /* 0x00007500ff0477ac */ /* 0x000e220008000a00 */
[C---:B------:R-:W-:Y:S02]  /*01d0*/  LOP3.LUT R3, R37.reuse, 0x1f, RZ, 0xc0, !PT ;  /* 0x0000001f25037812 */ /* 0x040fe400078ec0ff */
[----:B------:R-:W-:-:S05]  /*01e0*/  LOP3.LUT R6, R37, 0x3e0, RZ, 0xc0, !PT ;  /* 0x000003e025067812 */ /* 0x000fca00078ec0ff */
[----:B------:R-:W-:-:S05]  /*01f0*/  IMAD R3, R6, 0x11, R3 ;  /* 0x0000001106037824 */ /* 0x000fca00078e0203 */
[----:B------:R-:W-:-:S05]  /*0200*/  IADD3 R41, P0, PT, R4, R3, RZ ;  /* 0x0000000304297210 */ /* 0x000fca0007f1e0ff */
[----:B------:R-:W-:Y:S01]  /*0210*/  IMAD.X R64, RZ, RZ, R64, P0 ;  /* 0x000000ffff407224 */ /* 0x000fe200000e0640 */
[----:B0-----:R-:W-:-:S04]  /*0220*/  LEA R22, P0, R41, UR4, 0x2 ;  /* 0x0000000429167c11 */ /* 0x001fc8000f8010ff */
[----:B------:R-:W-:-:S05]  /*0230*/  LEA.HI.X R23, R41, UR5, R64, 0x2, P0 ;  /* 0x0000000529177c11 */ /* 0x000fca00080f1440 */
[----:B------:R0:W5:Y:S04]  /*0240*/  LDG.E R4, desc[UR8][R22.64] ;  /* 0x0000000816047981 */ /* 0x000168000c1e1900 */
        /* <DEDUP_REMOVED lines=15> */
[----:B------:R0:W5:Y:S01]  /*0340*/  LDG.E R20, desc[UR8][R22.64+0x800] ;  /* 0x0008000816147981 */ /* 0x000162000c1e1900 */
[----:B------:R-:W-:Y:S05]  /*0350*/  BRA `(.L_x_3) ;  /* 0x0000000400307947 */ /* 0x000fea0003800000 */
.L_x_2:
[C---:B------:R-:W-:Y:S01]  /*0360*/  LOP3.LUT R3, R37.reuse, 0x1f, RZ, 0xc0, !PT ;  /* 0x0000001f25037812 */ /* 0x040fe200078ec0ff */
[----:B------:R-:W0:Y:S01]  /*0370*/  LDCU.64 UR6, c[0x0][0x3a8] ;  /* 0x00007500ff0677ac */ /* 0x000e220008000a00 */
[----:B------:R-:W-:Y:S02]  /*0380*/  LOP3.LUT R6, R37, 0x3e0, RZ, 0xc0, !PT ;  /* 0x000003e025067812 */ /* 0x000fe400078ec0ff */
[----:B------:R-:W-:-:S03]  /*0390*/  IADD3 R14, PT, PT, -R4, UR4, RZ ;  /* 0x00000004040e7c10 */ /* 0x000fc6000fffe1ff */
[----:B------:R-:W-:-:S04]  /*03a0*/  IMAD R3, R6, 0x11, R3 ;  /* 0x0000001106037824 */ /* 0x000fc800078e0203 */
[C---:B------:R-:W-:Y:S01]  /*03b0*/  VIADD R5, R3.reuse, 0x20 ;  /* 0x0000002003057836 */ /* 0x040fe20000000000 */
[----:B------:R-:W-:Y:S01]  /*03c0*/  IADD3 R41, P0, PT, R4, R3, RZ ;  /* 0x0000000304297210 */ /* 0x000fe20007f1e0ff */
[C---:B------:R-:W-:Y:S01]  /*03d0*/  VIADD R7, R3.reuse, 0x40 ;  /* 0x0000004003077836 */ /* 0x040fe20000000000 */
[-C--:B------:R-:W-:Y:S01]  /*03e0*/  ISETP.GE.AND P2, PT, R3, R14.reuse, PT ;  /* 0x0000000e0300720c */ /* 0x080fe20003f46270 */
[----:B------:R-:W-:Y:S01]  /*03f0*/  IMAD.MOV.U32 R4, RZ, RZ, -0x1 ;  /* 0xffffffffff047424 */ /* 0x000fe200078e00ff */
[-C--:B------:R-:W-:Y:S01]  /*0400*/  ISETP.GE.AND P3, PT, R5, R14.reuse, PT ;  /* 0x0000000e0500720c */ /* 0x080fe20003f66270 */
[----:B------:R-:W-:Y:S01]  /*0410*/  VIADD R5, R3, 0x60 ;  /* 0x0000006003057836 */ /* 0x000fe20000000000 */
[-C--:B------:R-:W-:Y:S01]  /*0420*/  ISETP.GE.AND P4, PT, R7, R14.reuse, PT ;  /* 0x0000000e0700720c */ /* 0x080fe20003f86270 */
[----:B------:R-:W-:Y:S01]  /*0430*/  IMAD.X R64, RZ, RZ, R64, P0 ;  /* 0x000000ffff407224 */ /* 0x000fe200000e0640 */
[----:B0-----:R-:W-:Y:S01]  /*0440*/  LEA R22, P0, R41, UR6, 0x2 ;  /* 0x0000000629167c11 */ /* 0x001fe2000f8010ff */
[----:B------:R-:W-:Y:S01]  /*0450*/  VIADD R7, R3, 0x80 ;  /* 0x0000008003077836 */ /* 0x000fe20000000000 */
[-C--:B------:R-:W-:Y:S01]  /*0460*/  ISETP.GE.AND P5, PT, R5, R14.reuse, PT ;  /* 0x0000000e0500720c */ /* 0x080fe20003fa6270 */
[----:B------:R-:W-:Y:S01]  /*0470*/  VIADD R5, R3, 0xa0 ;  /* 0x000000a003057836 */ /* 0x000fe20000000000 */
[----:B------:R-:W-:Y:S01]  /*0480*/  LEA.HI.X R23, R41, UR7, R64, 0x2, P0 ;  /* 0x0000000729177c11 */ /* 0x000fe200080f1440 */
[----:B------:R-:W-:Y:S01]  /*0490*/  IMAD.MOV.U32 R6, RZ, RZ, -0x1 ;  /* 0xffffffffff067424 */ /* 0x000fe200078e00ff */
[-C--:B------:R-:W-:Y:S01]  /*04a0*/  ISETP.GE.AND P6, PT, R7, R14.reuse, PT ;  /* 0x0000000e0700720c */ /* 0x080fe20003fc6270 */
[----:B------:R-:W-:Y:S01]  /*04b0*/  VIADD R7, R3, 0xc0 ;  /* 0x000000c003077836 */ /* 0x000fe20000000000 */
[-C--:B------:R-:W-:Y:S01]  /*04c0*/  ISETP.GE.AND P0, PT, R5, R14.reuse, PT ;  /* 0x0000000e0500720c */ /* 0x080fe20003f06270 */
[C---:B------:R-:W-:Y:S01]  /*04d0*/  VIADD R5, R3.reuse, 0xe0 ;  /* 0x000000e003057836 */ /* 0x040fe20000000000 */
[----:B------:R1:W5:Y:S01]  /*04e0*/  @!P2 LDG.E R4, desc[UR8][R22.64] ;  /* 0x000000081604a981 */ /* 0x000362000c1e1900 */
[----:B------:R-:W-:Y:S01]  /*04f0*/  VIADD R11, R3, 0x120 ;  /* 0x00000120030b7836 */ /* 0x000fe20000000000 */
[----:B------:R-:W-:-:S02]  /*0500*/  ISETP.GE.AND P1, PT, R7, R14, PT ;  /* 0x0000000e0700720c */ /* 0x000fc40003f26270 */
[-C--:B------:R-:W-:Y:S01]  /*0510*/  ISETP.GE.AND P2, PT, R5, R14.reuse, PT ;  /* 0x0000000e0500720c */ /* 0x080fe20003f46270 */
[----:B------:R-:W-:Y:S01]  /*0520*/  IMAD.MOV.U32 R5, RZ, RZ, -0x1 ;  /* 0xffffffffff057424 */ /* 0x000fe200078e00ff */
[----:B------:R1:W5:Y:S01]  /*0530*/  @!P4 LDG.E R6, desc[UR8][R22.64+0x100] ;  /* 0x000100081606c981 */ /* 0x000362000c1e1900 */
[----:B------:R-:W-:Y:S01]  /*0540*/  VIADD R9, R3, 0x100 ;  /* 0x0000010003097836 */ /* 0x000fe20000000000 */
[-C--:B------:R-:W-:Y:S01]  /*0550*/  ISETP.GE.AND P4, PT, R11, R14.reuse, PT ;  /* 0x0000000e0b00720c */ /* 0x080fe20003f86270 */
[----:B------:R-:W-:Y:S02]  /*0560*/  IMAD.MOV.U32 R8, RZ, RZ, -0x1 ;  /* 0xffffffffff087424 */ /* 0x000fe400078e00ff */
[----:B------:R-:W-:Y:S01]  /*0570*/  VIADD R11, R3, 0x160 ;  /* 0x00000160030b7836 */ /* 0x000fe20000000000 */
[----:B------:R1:W5:Y:S01]  /*0580*/  @!P3 LDG.E R5, desc[UR8][R22.64+0x80] ;  /* 0x000080081605b981 */ /* 0x000362000c1e1900 */
[----:B------:R-:W-:Y:S01]  /*0590*/  IMAD.MOV.U32 R7, RZ, RZ, -0x1 ;  /* 0xffffffffff077424 */ /* 0x000fe200078e00ff */
[-C--:B------:R-:W-:Y:S01]  /*05a0*/  ISETP.GE.AND P3, PT, R9, R14.reuse, PT ;  /* 0x0000000e0900720c */ /* 0x080fe20003f66270 */
[----:B------:R-:W-:Y:S01]  /*05b0*/  VIADD R9, R3, 0x140 ;  /* 0x0000014003097836 */ /* 0x000fe20000000000 */
[----:B------:R1:W5:Y:S01]  /*05c0*/  @!P6 LDG.E R8, desc[UR8][R22.64+0x200] ;  /* 0x000200081608e981 */ /* 0x000362000c1e1900 */
[----:B------:R-:W-:Y:S01]  /*05d0*/  IMAD.MOV.U32 R10, RZ, RZ, -0x1 ;  /* 0xffffffffff0a7424 */ /* 0x000fe200078e00ff */
[-C--:B------:R-:W-:Y:S01]  /*05e0*/  ISETP.GE.AND P6, PT, R11, R14.reuse, PT ;  /* 0x0000000e0b00720c */ /* 0x080fe20003fc6270 */
[----:B------:R-:W-:Y:S01]  /*05f0*/  VIADD R11, R3, 0x1a0 ;  /* 0x000001a0030b7836 */ /* 0x000fe20000000000 */
[----:B------:R1:W5:Y:S01]  /*0600*/  @!P5 LDG.E R7, desc[UR8][R22.64+0x180] ;  /* 0x000180081607d981 */ /* 0x000362000c1e1900 */
[----:B------:R-:W-:Y:S01]  /*0610*/  ISETP.GE.AND P5, PT, R9, R14, PT ;  /* 0x0000000e0900720c */ /* 0x000fe20003fa6270 */
[----:B------:R-:W-:-:S02]  /*0620*/  IMAD.MOV.U32 R9, RZ, RZ, -0x1 ;  /* 0xffffffffff097424 */ /* 0x000fc400078e00ff */
[----:B------:R1:W5:Y:S01]  /*0630*/  @!P1 LDG.E R10, desc[UR8][R22.64+0x300] ;  /* 0x00030008160a9981 */ /* 0x000362000c1e1900 */
[-C--:B------:R-:W-:Y:S01]  /*0640*/  ISETP.GE.AND P1, PT, R11, R14.reuse, PT ;  /* 0x0000000e0b00720c */ /* 0x080fe20003f26270 */
[C---:B------:R-:W-:Y:S02]  /*0650*/  VIADD R13, R3.reuse, 0x180 ;  /* 0x00000180030d7836 */ /* 0x040fe40000000000 */
[----:B------:R-:W-:Y:S01]  /*0660*/  IMAD.MOV.U32 R11, RZ, RZ, -0x1 ;  /* 0xffffffffff0b7424 */ /* 0x000fe200078e00ff */
[----:B------:R1:W5:Y:S01]  /*0670*/  @!P0 LDG.E R9, desc[UR8][R22.64+0x280] ;  /* 0x0002800816098981 */ /* 0x000362000c1e1900 */
[----:B------:R-:W-:Y:S01]  /*0680*/  VIADD R15, R3, 0x1c0 ;  /* 0x000001c0030f7836 */ /* 0x000fe20000000000 */
[-C--:B------:R-:W-:Y:S01]  /*0690*/  ISETP.GE.AND P0, PT, R13, R14.reuse, PT ;  /* 0x0000000e0d00720c */ /* 0x080fe20003f06270 */
[----:B------:R-:W-:Y:S02]  /*06a0*/  IMAD.MOV.U32 R12, RZ, RZ, -0x1 ;  /* 0xffffffffff0c7424 */ /* 0x000fe400078e00ff */
[----:B------:R-:W-:Y:S01]  /*06b0*/  IMAD.MOV.U32 R13, RZ, RZ, -0x1 ;  /* 0xffffffffff0d7424 */ /* 0x000fe200078e00ff */
[----:B------:R1:W5:Y:S01]  /*06c0*/  @!P2 LDG.E R11, desc[UR8][R22.64+0x380] ;  /* 0x00038008160ba981 */ /* 0x000362000c1e1900 */
[----:B------:R-:W-:Y:S01]  /*06d0*/  ISETP.GE.AND P2, PT, R15, R14, PT ;  /* 0x0000000e0f00720c */ /* 0x000fe20003f46270 */
[----:B------:R-:W-:-:S02]  /*06e0*/  VIADD R17, R3, 0x1e0 ;  /* 0x000001e003117836 */ /* 0x000fc40000000000 */
[----:B------:R-:W-:Y:S01]  /*06f0*/  VIADD R15, R3, 0x200 ;  /* 0x00000200030f7836 */ /* 0x000fe20000000000 */
[----:B------:R1:W5:Y:S02]  /*0700*/  @!P3 LDG.E R12, desc[UR8][R22.64+0x400] ;  /* 0x00040008160cb981 */ /* 0x000364000c1e1900 */
[-C--:B------:R-:W-:Y:S02]  /*0710*/  ISETP.GE.AND P3, PT, R17, R14.reuse, PT ;  /* 0x0000000e1100720c */ /* 0x080fe40003f66270 */
[----:B------:R1:W5:Y:S01]  /*0720*/  @!P4 LDG.E R13, desc[UR8][R22.64+0x480] ;  /* 0x00048008160dc981 */ /* 0x000362000c1e1900 */
[----:B------:R-:W-:Y:S01]  /*0730*/  ISETP.GE.AND P4, PT, R15, R14, PT ;  /* 0x0000000e0f00720c */ /* 0x000fe20003f86270 */
[----:B------:R-:W-:Y:S02]  /*0740*/  IMAD.MOV.U32 R14, RZ, RZ, -0x1 ;  /* 0xffffffffff0e7424 */ /* 0x000fe400078e00ff */
[----:B------:R-:W-:Y:S02]  /*0750*/  IMAD.MOV.U32 R15, RZ, RZ, -0x1 ;  /* 0xffffffffff0f7424 */ /* 0x000fe400078e00ff */
[----:B------:R-:W-:-:S02]  /*0760*/  IMAD.MOV.U32 R16, RZ, RZ, -0x1 ;  /* 0xffffffffff107424 */ /* 0x000fc400078e00ff */
[----:B------:R-:W-:Y:S01]  /*0770*/  IMAD.MOV.U32 R17, RZ, RZ, -0x1 ;  /* 0xffffffffff117424 */ /* 0x000fe200078e00ff */
[----:B------:R1:W5:Y:S01]  /*0780*/  @!P5 LDG.E R14, desc[UR8][R22.64+0x500] ;  /* 0x00050008160ed981 */ /* 0x000362000c1e1900 */
[----:B------:R-:W-:Y:S02]  /*0790*/  IMAD.MOV.U32 R18, RZ, RZ, -0x1 ;  /* 0xffffffffff127424 */ /* 0x000fe400078e00ff */
[----:B------:R-:W-:Y:S01]  /*07a0*/  IMAD.MOV.U32 R19, RZ, RZ, -0x1 ;  /* 0xffffffffff137424 */ /* 0x000fe200078e00ff */
[----:B------:R1:W5:Y:S01]  /*07b0*/  @!P6 LDG.E R15, desc[UR8][R22.64+0x580] ;  /* 0x00058008160fe981 */ /* 0x000362000c1e1900 */
[----:B------:R-:W-:-:S03]  /*07c0*/  IMAD.MOV.U32 R20, RZ, RZ, -0x1 ;  /* 0xffffffffff147424 */ /* 0x000fc600078e00ff */
[----:B------:R1:W5:Y:S04]  /*07d0*/  @!P0 LDG.E R16, desc[UR8][R22.64+0x600] ;  /* 0x0006000816108981 */ /* 0x000368000c1e1900 */
[----:B------:R1:W5:Y:S04]  /*07e0*/  @!P1 LDG.E R17, desc[UR8][R22.64+0x680] ;  /* 0x0006800816119981 */ /* 0x000368000c1e1900 */
[----:B------:R1:W5:Y:S04]  /*07f0*/  @!P2 LDG.E R18, desc[UR8][R22.64+0x700] ;  /* 0x000700081612a981 */ /* 0x000368000c1e1900 */
[----:B------:R1:W5:Y:S04]  /*0800*/  @!P3 LDG.E R19, desc[UR8][R22.64+0x780] ;  /* 0x000780081613b981 */ /* 0x000368000c1e1900 */
[----:B------:R1:W5:Y:S02]  /*0810*/  @!P4 LDG.E R20, desc[UR8][R22.64+0x800] ;  /* 0x000800081614c981 */ /* 0x000364000c1e1900 */
.L_x_3:
[----:B01----:R-:W-:Y:S01]  /*0820*/  VIMNMX R22, PT, PT, R26, 0xe0, !PT ;  /* 0x000000e01a167848 */ /* 0x003fe20007fe0100 */
[----:B------:R-:W0:Y:S01]  /*0830*/  LDCU UR4, c[0x0][0x3c8] ;  /* 0x00007900ff0477ac */ /* 0x000e220008000800 */
[----:B------:R-:W-:Y:S01]  /*0840*/  BSSY.RECONVERGENT B0, `(.L_x_4) ;  /* 0x0000025000007945 */ /* 0x000fe20003800200 */
[----:B------:R-:W-:Y:S01]  /*0850*/  IMAD.SHL.U32 R21, R21, 0x400, RZ ;  /* 0x0000040015157824 */ /* 0x000fe200078e00ff */
[--C-:B------:R-:W-:Y:S01]  /*0860*/  IADD3 R22, PT, PT, R22, 0x1f, -R26.reuse ;  /* 0x0000001f16167810 */ /* 0x100fe20007ffe81a */
[----:B------:R-:W-:Y:S01]  /*0870*/  UMOV UR5, 0xffffffff ;  /* 0xffffffff00057882 */ /* 0x000fe20000000000 */
[----:B------:R-:W-:Y:S02]  /*0880*/  IMAD.MOV.U32 R25, RZ, RZ, R26 ;  /* 0x000000ffff197224 */ /* 0x000fe400078e001a */
[C---:B------:R-:W-:Y:S02]  /*0890*/  ISETP.GE.U32.AND P0, PT, R22.reuse, 0x1e0, PT ;  /* 0x000001e01600780c */ /* 0x040fe40003f06070 */
[----:B------:R-:W-:-:S04]  /*08a0*/  LEA.HI R23, R22, 0x1, RZ, 0x1b ;  /* 0x0000000116177811 */ /* 0x000fc800078fd8ff */
[----:B------:R-:W-:-:S04]  /*08b0*/  LOP3.LUT R24, R23, 0xf, RZ, 0xc0, !PT ;  /* 0x0000000f17187812 */ /* 0x000fc800078ec0ff */
[----:B------:R-:W-:Y:S01]  /*08c0*/  ISETP.NE.AND P1, PT, R24, RZ, PT ;  /* 0x000000ff1800720c */ /* 0x000fe20003f25270 */
[----:B0-----:R-:W-:Y:S02]  /*08d0*/  USHF.L.U32 UR4, UR5, UR4, URZ ;  /* 0x0000000405047299 */ /* 0x001fe400080006ff */
[----:B------:R-:W-:Y:S10]  /*08e0*/  @!P0 BRA `(.L_x_5) ;  /* 0x0000000000688947 */ /* 0x000ff40003800000 */
[----:B------:R-:W-:Y:S01]  /*08f0*/  IMAD R27, R26, 0x4, R21 ;  /* 0x000000041a1b7824 */ /* 0x000fe200078e0215 */
[----:B------:R-:W-:Y:S01]  /*0900*/  LOP3.LUT R22, R23, 0xffffff0, RZ, 0xc0, !PT ;  /* 0x0ffffff017167812 */ /* 0x000fe200078ec0ff */
[----:B------:R-:W-:-:S03]  /*0910*/  IMAD.MOV.U32 R25, RZ, RZ, R26 ;  /* 0x000000ffff197224 */ /* 0x000fc600078e001a */
[----:B------:R-:W-:Y:S01]  /*0920*/  IADD3 R27, PT, PT, R27, 0x400, R0 ;  /* 0x000004001b1b7810 */ /* 0x000fe20007ffe000 */
[----:B------:R-:W-:-:S07]  /*0930*/  IMAD.MOV R22, RZ, RZ, -R22 ;  /* 0x000000ffff167224 */ /* 0x000fce00078e0a16 */
.L_x_6:
[----:B------:R-:W-:Y:S01]  /*0940*/  VIADD R22, R22, 0x10 ;  /* 0x0000001016167836 */ /* 0x000fe20000000000 */
[----:B------:R-:W-:Y:S01]  /*0950*/  STS [R27+-0x400], RZ ;  /* 0xfffc00ff1b007388 */ /* 0x000fe20000000800 */
[----:B------:R-:W-:-:S03]  /*0960*/  VIADD R25, R25, 0x200 ;  /* 0x0000020019197836 */ /* 0x000fc60000000000 */
[----:B------:R-:W-:Y:S01]  /*0970*/  ISETP.NE.AND P0, PT, R22, RZ, PT ;  /* 0x000000ff1600720c */ /* 0x000fe20003f05270 */
[----:B------:R-:W-:Y:S04]  /*0980*/  STS [R27+-0x380], RZ ;  /* 0xfffc80ff1b007388 */ /* 0x000fe80000000800 */
[----:B------:R-:W-:Y:S04]  /*0990*/  STS [R27+-0x300], RZ ;  /* 0xfffd00ff1b007388 */ /* 0x000fe80000000800 */
[----:B------:R-:W-:Y:S04]  /*09a0*/  STS [R27+-0x280], RZ ;  /* 0xfffd80ff1b007388 */ /* 0x000fe80000000800 */
[----:B------:R-:W-:Y:S04]  /*09b0*/  STS [R27+-0x200], RZ ;  /* 0xfffe00ff1b007388 */ /* 0x000fe80000000800 */
[----:B------:R-:W-:Y:S04]  /*09c0*/  STS [R27+-0x180], RZ ;  /* 0xfffe80ff1b007388 */ /* 0x000fe80000000800 */
[----:B------:R-:W-:Y:S04]  /*09d0*/  STS [R27+-0x100], RZ ;  /* 0xffff00ff1b007388 */ /* 0x000fe80000000800 */
[----:B------:R-:W-:Y:S04]  /*09e0*/  STS [R27+-0x80], RZ ;  /* 0xffff80ff1b007388 */ /* 0x000fe80000000800 */
[----:B------:R-:W-:Y:S04]  /*09f0*/  STS [R27], RZ ;  /* 0x000000ff1b007388 */ /* 0x000fe80000000800 */
[----:B------:R-:W-:Y:S04]  /*0a00*/  STS [R27+0x80], RZ ;  /* 0x000080ff1b007388 */ /* 0x000fe80000000800 */
[----:B------:R-:W-:Y:S04]  /*0a10*/  STS [R27+0x100], RZ ;  /* 0x000100ff1b007388 */ /* 0x000fe80000000800 */
[----:B------:R-:W-:Y:S04]  /*0a20*/  STS [R27+0x180], RZ ;  /* 0x000180ff1b007388 */ /* 0x000fe80000000800 */
[----:B------:R-:W-:Y:S04]  /*0a30*/  STS [R27+0x200], RZ ;  /* 0x000200ff1b007388 */ /* 0x000fe80000000800 */
[----:B------:R-:W-:Y:S04]  /*0a40*/  STS [R27+0x280], RZ ;  /* 0x000280ff1b007388 */ /* 0x000fe80000000800 */
[----:B------:R-:W-:Y:S04]  /*0a50*/  STS [R27+0x300], RZ ;  /* 0x000300ff1b007388 */ /* 0x000fe80000000800 */
[----:B------:R0:W-:Y:S02]  /*0a60*/  STS [R27+0x380], RZ ;  /* 0x000380ff1b007388 */ /* 0x0001e40000000800 */
[----:B0-----:R-:W-:Y:S01]  /*0a70*/  VIADD R27, R27, 0x800 ;  /* 0x000008001b1b7836 */ /* 0x001fe20000000000 */
[----:B------:R-:W-:Y:S06]  /*0a80*/  @P0 BRA `(.L_x_6) ;  /* 0xfffffffc00ac0947 */ /* 0x000fec000383ffff */
.L_x_5:
[----:B------:R-:W-:Y:S05]  /*0a90*/  BSYNC.RECONVERGENT B0 ;  /* 0x0000000000007941 */ /* 0x000fea0003800200 */
.L_x_4:
[----:B------:R-:W-:Y:S01]  /*0aa0*/  BSSY.RECONVERGENT B0, `(.L_x_7) ;  /* 0x0000026000007945 */ /* 0x000fe20003800200 */
[----:B------:R-:W-:-:S03]  /*0ab0*/  IMAD.IADD R22, R0, 0x1, R21 ;  /* 0x0000000100167824 */ /* 0x000fc600078e0215 */
[----:B------:R-:W-:Y:S05]  /*0ac0*/  @!P1 BRA `(.L_x_8) ;  /* 0x00000000008c9947 */ /* 0x000fea0003800000 */
[----:B------:R-:W-:Y:S01]  /*0ad0*/  ISETP.GE.U32.AND P0, PT, R24, 0x8, PT ;  /* 0x000000081800780c */ /* 0x000fe20003f06070 */
[----:B------:R-:W-:Y:S01]  /*0ae0*/  BSSY.RECONVERGENT B1, `(.L_x_9) ;  /* 0x000000e000017945 */ /* 0x000fe20003800200 */
[----:B------:R-:W-:-:S04]  /*0af0*/  LOP3.LUT R26, R23, 0x7, RZ, 0xc0, !PT ;  /* 0x00000007171a7812 */ /* 0x000fc800078ec0ff */
[----:B------:R-:W-:-:S07]  /*0b00*/  ISETP.NE.AND P1, PT, R26, RZ, PT ;  /* 0x000000ff1a00720c */ /* 0x000fce0003f25270 */
[----:B------:R-:W-:Y:S06]  /*0b10*/  @!P0 BRA `(.L_x_10) ;  /* 0x0000000000288947 */ /* 0x000fec0003800000 */
[C---:B------:R-:W-:Y:S02]  /*0b20*/  IMAD R24, R25.reuse, 0x4, R22 ;  /* 0x0000000419187824 */ /* 0x040fe400078e0216 */
[----:B------:R-:W-:-:S03]  /*0b30*/  VIADD R25, R25, 0x100 ;  /* 0x0000010019197836 */ /* 0x000fc60000000000 */
[----:B------:R0:W-:Y:S04]  /*0b40*/  STS [R24], RZ ;  /* 0x000000ff18007388 */ /* 0x0001e80000000800 */
[----:B------:R0:W-:Y:S04]  /*0b50*/  STS [R24+0x80], RZ ;  /* 0x000080ff18007388 */ /* 0x0001e80000000800 */
[----:B------:R0:W-:Y:S04]  /*0b60*/  STS [R24+0x100], RZ ;  /* 0x000100ff18007388 */ /* 0x0001e80000000800 */
[----:B------:R0:W-:Y:S04]  /*0b70*/  STS [R24+0x180], RZ ;  /* 0x000180ff18007388 */ /* 0x0001e80000000800 */
[----:B------:R0:W-:Y:S04]  /*0b80*/  STS [R24+0x200], RZ ;  /* 0x000200ff18007388 */ /* 0x0001e80000000800 */
[----:B------:R0:W-:Y:S04]  /*0b90*/  STS [R24+0x280], RZ ;  /* 0x000280ff18007388 */ /* 0x0001e80000000800 */
[----:B------:R0:W-:Y:S04]  /*0ba0*/  STS [R24+0x300], RZ ;  /* 0x000300ff18007388 */ /* 0x0001e80000000800 */
[----:B------:R0:W-:Y:S02]  /*0bb0*/  STS [R24+0x380], RZ ;  /* 0x000380ff18007388 */ /* 0x0001e40000000800 */
.L_x_10:
[----:B------:R-:W-:Y:S05]  /*0bc0*/  BSYNC.RECONVERGENT B1 ;  /* 0x0000000000017941 */ /* 0x000fea0003800200 */
.L_x_9:
[----:B------:R-:W-:Y:S05]  /*0bd0*/  @!P1 BRA `(.L_x_8) ;  /* 0x0000000000489947 */ /* 0x000fea0003800000 */
[----:B------:R-:W-:Y:S02]  /*0be0*/  ISETP.GE.U32.AND P0, PT, R26, 0x4, PT ;  /* 0x000000041a00780c */ /* 0x000fe40003f06070 */
[----:B------:R-:W-:-:S04]  /*0bf0*/  LOP3.LUT R23, R23, 0x3, RZ, 0xc0, !PT ;  /* 0x0000000317177812 */ /* 0x000fc800078ec0ff */
[----:B------:R-:W-:-:S07]  /*0c00*/  ISETP.NE.AND P1, PT, R23, RZ, PT ;  /* 0x000000ff1700720c */ /* 0x000fce0003f25270 */
[C---:B------:R-:W-:Y:S02]  /*0c10*/  @P0 IMAD R22, R25.reuse, 0x4, R22 ;  /* 0x0000000419160824 */ /* 0x040fe400078e0216 */
[----:B------:R-:W-:-:S03]  /*0c20*/  @P0 VIADD R25, R25, 0x80 ;  /* 0x0000008019190836 */ /* 0x000fc60000000000 */
[----:B------:R1:W-:Y:S04]  /*0c30*/  @P0 STS [R22], RZ ;  /* 0x000000ff16000388 */ /* 0x0003e80000000800 */
[----:B------:R1:W-:Y:S04]  /*0c40*/  @P0 STS [R22+0x80], RZ ;  /* 0x000080ff16000388 */ /* 0x0003e80000000800 */
[----:B------:R1:W-:Y:S04]  /*0c50*/  @P0 STS [R22+0x100], RZ ;  /* 0x000100ff16000388 */ /* 0x0003e80000000800 */
[----:B------:R1:W-:Y:S01]  /*0c60*/  @P0 STS [R22+0x180], RZ ;  /* 0x000180ff16000388 */ /* 0x0003e20000000800 */
[----:B------:R-:W-:Y:S05]  /*0c70*/  @!P1 BRA `(.L_x_8) ;  /* 0x0000000000209947 */ /* 0x000fea0003800000 */
[----:B------:R-:W-:Y:S02]  /*0c80*/  IMAD R21, R25, 0x4, R21 ;  /* 0x0000000419157824 */ /* 0x000fe400078e0215 */
[----:B------:R-:W-:Y:S02]  /*0c90*/  IMAD.MOV R23, RZ, RZ, -R23 ;  /* 0x000000ffff177224 */ /* 0x000fe400078e0a17 */
[----:B------:R-:W-:-:S07]  /*0ca0*/  IMAD.IADD R21, R0, 0x1, R21 ;  /* 0x0000000100157824 */ /* 0x000fce00078e0215 */
.L_x_11:
[----:B------:R-:W-:Y:S01]  /*0cb0*/  VIADD R23, R23, 0x1 ;  /* 0x0000000117177836 */ /* 0x000fe20000000000 */
[----:B------:R2:W-:Y:S04]  /*0cc0*/  STS [R21], RZ ;  /* 0x000000ff15007388 */ /* 0x0005e80000000800 */
[----:B------:R-:W-:Y:S01]  /*0cd0*/  ISETP.NE.AND P0, PT, R23, RZ, PT ;  /* 0x000000ff1700720c */ /* 0x000fe20003f05270 */
[----:B--2---:R-:W-:-:S12]  /*0ce0*/  VIADD R21, R21, 0x80 ;  /* 0x0000008015157836 */ /* 0x004fd80000000000 */
[----:B------:R-:W-:Y:S05]  /*0cf0*/  @P0 BRA `(.L_x_11) ;  /* 0xfffffffc00ec0947 */ /* 0x000fea000383ffff */
.L_x_8:
[----:B------:R-:W-:Y:S05]  /*0d00*/  BSYNC.RECONVERGENT B0 ;  /* 0x0000000000007941 */ /* 0x000fea0003800200 */
.L_x_7:
[----:B------:R-:W2:Y:S01]  /*0d10*/  LDCU UR5, c[0x0][0x3c4] ;  /* 0x00007880ff0577ac */ /* 0x000ea20008000800 */
[C---:B------:R-:W-:Y:S01]  /*0d20*/  ISETP.GT.U32.AND P2, PT, R37.reuse, 0xff, PT ;  /* 0x000000ff2500780c */ /* 0x040fe20003f44070 */
[C---:B------:R-:W-:Y:S01]  /*0d30*/  IMAD.SHL.U32 R23, R37.reuse, 0x20, RZ ;  /* 0x0000002025177824 */ /* 0x040fe200078e00ff */
[----:B------:R-:W3:Y:S01]  /*0d40*/  LDC.64 R38, c[0x0][0x380] ;  /* 0x0000e000ff267b82 */ /* 0x000ee20000000a00 */
[----:B------:R-:W-:Y:S01]  /*0d50*/  BSSY.RECONVERGENT B0, `(.L_x_12) ;  /* 0x0000071000007945 */ /* 0x000fe20003800200 */
[----:B0-----:R-:W-:Y:S01]  /*0d60*/  P2R R24, PR, RZ, 0x4 ;  /* 0x00000004ff187803 */ /* 0x001fe20000000000 */
[----:B------:R-:W-:Y:S01]  /*0d70*/  IMAD R21, R37, 0x4, R0 ;  /* 0x0000000425157824 */ /* 0x000fe200078e0200 */
[----:B------:R-:W-:Y:S01]  /*0d80*/  LOP3.LUT R25, R23, 0x7c00, RZ, 0xc0, !PT ;  /* 0x00007c0017197812 */ /* 0x000fe200078ec0ff */
[----:B-1----:R-:W-:Y:S02]  /*0d90*/  IMAD.MOV.U32 R22, RZ, RZ, RZ ;  /* 0x000000ffff167224 */ /* 0x002fe400078e00ff */
[----:B------:R0:W-:Y:S02]  /*0da0*/  STL [R1], R24 ;  /* 0x0000001801007387 */ /* 0x0001e40000100800 */
[----:B------:R-:W-:Y:S01]  /*0db0*/  IMAD.IADD R62, R0, 0x1, R25 ;  /* 0x00000001003e7824 */ /* 0x000fe200078e0219 */
[----:B--2--5:R-:W-:-:S02]  /*0dc0*/  SHF.R.U32.HI R23, RZ, UR5, R4 ;  /* 0x00000005ff177c19 */ /* 0x024fc40008011604 */
[----:B0-----:R-:W-:Y:S02]  /*0dd0*/  SHF.R.U32.HI R24, RZ, UR5, R5 ;  /* 0x00000005ff187c19 */ /* 0x001fe40008011605 */
[----:B------:R-:W-:Y:S02]  /*0de0*/  SHF.R.U32.HI R26, RZ, UR5, R6 ;  /* 0x00000005ff1a7c19 */ /* 0x000fe40008011606 */
[----:B------:R-:W-:Y:S02]  /*0df0*/  SHF.R.U32.HI R27, RZ, UR5, R7 ;  /* 0x00000005ff1b7c19 */ /* 0x000fe40008011607 */
[----:B------:R-:W-:Y:S02]  /*0e00*/  SHF.R.U32.HI R28, RZ, UR5, R8 ;  /* 0x00000005ff1c7c19 */ /* 0x000fe40008011608 */
[----:B------:R-:W-:Y:S02]  /*0e10*/  LOP3.LUT R23, R23, UR4, RZ, 0x30, !PT ;  /* 0x0000000417177c12 */ /* 0x000fe4000f8e30ff */
[----:B------:R-:W-:-:S02]  /*0e20*/  SHF.R.U32.HI R29, RZ, UR5, R9 ;  /* 0x00000005ff1d7c19 */ /* 0x000fc40008011609 */
[----:B------:R-:W-:Y:S01]  /*0e30*/  LOP3.LUT R24, R24, UR4, RZ, 0x30, !PT ;  /* 0x0000000418187c12 */ /* 0x000fe2000f8e30ff */
[----:B------:R-:W-:Y:S01]  /*0e40*/  IMAD R46, R23, 0x4, R62 ;  /* 0x00000004172e7824 */ /* 0x000fe200078e023e */
[----:B------:R-:W-:Y:S01]  /*0e50*/  SHF.R.U32.HI R30, RZ, UR5, R10 ;  /* 0x00000005ff1e7c19 */ /* 0x000fe2000801160a */
[----:B------:R-:W-:Y:S01]  /*0e60*/  NOP ;  /* 0x0000000000007918 */ /* 0x000fe20000000000 */
[----:B------:R-:W-:Y:S01]  /*0e70*/  LOP3.LUT R25, R26, UR4, RZ, 0x30, !PT ;  /* 0x000000041a197c12 */ /* 0x000fe2000f8e30ff */
[--C-:B------:R-:W-:Y:S01]  /*0e80*/  IMAD R47, R24, 0x4, R62.reuse ;  /* 0x00000004182f7824 */ /* 0x100fe200078e023e */
[----:B------:R-:W-:Y:S01]  /*0e90*/  SHF.R.U32.HI R31, RZ, UR5, R11 ;  /* 0x00000005ff1f7c19 */ /* 0x000fe2000801160b */
[----:B------:R0:W-:Y:S01]  /*0ea0*/  ATOMS.POPC.INC.32 RZ, [R46+URZ] ;  /* 0x000000002eff7f8c */ /* 0x0001e2000d8000ff */
[----:B------:R-:W-:Y:S01]  /*0eb0*/  LOP3.LUT R26, R27, UR4, RZ, 0x30, !PT ;  /* 0x000000041b1a7c12 */ /* 0x000fe2000f8e30ff */
[----:B------:R-:W-:Y:S01]  /*0ec0*/  IMAD R48, R25, 0x4, R62 ;  /* 0x0000000419307824 */ /* 0x000fe200078e023e */
[----:B------:R-:W-:Y:S01]  /*0ed0*/  SHF.R.U32.HI R32, RZ, UR5, R12 ;  /* 0x00000005ff207c19 */ /* 0x000fe2000801160c */
[----:B------:R0:W-:Y:S01]  /*0ee0*/  ATOMS.POPC.INC.32 RZ, [R47+URZ] ;  /* 0x000000002fff7f8c */ /* 0x0001e2000d8000ff */
        /* <DEDUP_REMOVED lines=34> */
[----:B------:R-:W-:Y:S01]  /*1110*/  LOP3.LUT R42, R42, UR4, RZ, 0x30, !PT ;  /* 0x000000042a2a7c12 */ /* 0x000fe2000f8e30ff */
[----:B------:R0:W-:Y:S01]  /*1120*/  ATOMS.POPC.INC.32 RZ, [R56+URZ] ;  /* 0x0000000038ff7f8c */ /* 0x0001e2000d8000ff */
[----:B------:R-:W-:Y:S01]  /*1130*/  LOP3.LUT R43, R43, UR4, RZ, 0x30, !PT ;  /* 0x000000042b2b7c12 */ /* 0x000fe2000f8e30ff */
[--C-:B------:R-:W-:Y:S01]  /*1140*/  IMAD R58, R35, 0x4, R62.reuse ;  /* 0x00000004233a7824 */ /* 0x100fe200078e023e */
[----:B------:R-:W-:Y:S01]  /*1150*/  LOP3.LUT R44, R44, UR4, RZ, 0x30, !PT ;  /* 0x000000042c2c7c12 */ /* 0x000fe2000f8e30ff */
[--C-:B------:R-:W-:Y:S01]  /*1160*/  IMAD R59, R42, 0x4, R62.reuse ;  /* 0x000000042a3b7824 */ /* 0x100fe200078e023e */
[----:B------:R-:W-:Y:S01]  /*1170*/  LOP3.LUT R45, R45, UR4, RZ, 0x30, !PT ;  /* 0x000000042d2d7c12 */ /* 0x000fe2000f8e30ff */
[--C-:B------:R-:W-:Y:S01]  /*1180*/  IMAD R60, R43, 0x4, R62.reuse ;  /* 0x000000042b3c7824 */ /* 0x100fe200078e023e */
[----:B------:R0:W-:Y:S01]  /*1190*/  ATOMS.POPC.INC.32 RZ, [R57+URZ] ;  /* 0x0000000039ff7f8c */ /* 0x0001e2000d8000ff */
[----:B------:R-:W-:-:S02]  /*11a0*/  IMAD R61, R44, 0x4, R62 ;  /* 0x000000042c3d7824 */ /* 0x000fc400078e023e */
[----:B------:R-:W-:Y:S01]  /*11b0*/  IMAD R62, R45, 0x4, R62 ;  /* 0x000000042d3e7824 */ /* 0x000fe200078e023e */
[----:B------:R0:W-:Y:S04]  /*11c0*/  ATOMS.POPC.INC.32 RZ, [R58+URZ] ;  /* 0x000000003aff7f8c */ /* 0x0001e8000d8000ff */
[----:B------:R0:W-:Y:S04]  /*11d0*/  ATOMS.POPC.INC.32 RZ, [R59+URZ] ;  /* 0x000000003bff7f8c */ /* 0x0001e8000d8000ff */
[----:B------:R0:W-:Y:S04]  /*11e0*/  ATOMS.POPC.INC.32 RZ, [R60+URZ] ;  /* 0x000000003cff7f8c */ /* 0x0001e8000d8000ff */
[----:B------:R0:W-:Y:S04]  /*11f0*/  ATOMS.POPC.INC.32 RZ, [R61+URZ] ;  /* 0x000000003dff7f8c */ /* 0x0001e8000d8000ff */
[----:B------:R0:W-:Y:S01]  /*1200*/  ATOMS.POPC.INC.32 RZ, [R62+URZ] ;  /* 0x000000003eff7f8c */ /* 0x0001e2000d8000ff */
[----:B------:R-:W-:Y:S06]  /*1210*/  BAR.SYNC.DEFER_BLOCKING 0x0 ;  /* 0x0000000000007b1d */ /* 0x000fec0000010000 */
[----:B---3--:R-:W-:Y:S05]  /*1220*/  @P2 BRA `(.L_x_13) ;  /* 0x00000000008c2947 */ /* 0x008fea0003800000 */
[----:B------:R-:W-:Y:S04]  /*1230*/  LDS R72, [R21] ;  /* 0x0000000015487984 */ /* 0x000fe80000000800 */
[----:B------:R-:W1:Y:S04]  /*1240*/  LDS R73, [R21+0x400] ;  /* 0x0004000015497984 */ /* 0x000e680000000800 */
[----:B------:R-:W2:Y:S04]  /*1250*/  LDS R75, [R21+0x800] ;  /* 0x00080000154b7984 */ /* 0x000ea80000000800 */
[----:B------:R-:W3:Y:S04]  /*1260*/  LDS R77, [R21+0xc00] ;  /* 0x000c0000154d7984 */ /* 0x000ee80000000800 */
[----:B------:R-:W4:Y:S04]  /*1270*/  LDS R71, [R21+0x1000] ;  /* 0x0010000015477984 */ /* 0x000f280000000800 */
[----:B------:R-:W5:Y:S04]  /*1280*/  LDS R70, [R21+0x1400] ;  /* 0x0014000015467984 */ /* 0x000f680000000800 */
[----:B------:R-:W0:Y:S04]  /*1290*/  LDS R40, [R21+0x1800] ;  /* 0x0018000015287984 */ /* 0x000e280000000800 */
[----:B------:R-:W0:Y:S04]  /*12a0*/  LDS R69, [R21+0x1c00] ;  /* 0x001c000015457984 */ /* 0x000e280000000800 */
[----:B------:R-:W0:Y:S04]  /*12b0*/  LDS R68, [R21+0x2000] ;  /* 0x0020000015447984 */ /* 0x000e280000000800 */
[----:B------:R-:W0:Y:S04]  /*12c0*/  LDS R67, [R21+0x2400] ;  /* 0x0024000015437984 */ /* 0x000e280000000800 */
[----:B------:R-:W0:Y:S01]  /*12d0*/  LDS R65, [R21+0x2800] ;  /* 0x0028000015417984 */ /* 0x000e220000000800 */
[----:B-1----:R-:W-:-:S03]  /*12e0*/  IMAD.IADD R74, R72, 0x1, R73 ;  /* 0x00000001484a7824 */ /* 0x002fc600078e0249 */
[----:B------:R1:W-:Y:S01]  /*12f0*/  STS [R21+0x400], R72 ;  /* 0x0004004815007388 */ /* 0x0003e20000000800 */
[----:B--2---:R-:W-:-:S03]  /*1300*/  IMAD.IADD R66, R74, 0x1, R75 ;  /* 0x000000014a427824 */ /* 0x004fc600078e024b */
[----:B------:R-:W-:Y:S01]  /*1310*/  STS [R21+0x800], R74 ;  /* 0x0008004a15007388 */ /* 0x000fe20000000800 */
[----:B---3--:R-:W-:-:S03]  /*1320*/  IMAD.IADD R22, R66, 0x1, R77 ;  /* 0x0000000142167824 */ /* 0x008fc600078e024d */
[----:B------:R-:W-:Y:S01]  /*1330*/  STS [R21+0xc00], R66 ;  /* 0x000c004215007388 */ /* 0x000fe20000000800 */
[----:B----4-:R-:W-:-:S03]  /*1340*/  IMAD.IADD R71, R22, 0x1, R71 ;  /* 0x0000000116477824 */ /* 0x010fc600078e0247 */
[----:B------:R-:W-:Y:S01]  /*1350*/  STS [R21], RZ ;  /* 0x000000ff15007388 */ /* 0x000fe20000000800 */
[----:B-----5:R-:W-:-:S03]  /*1360*/  IMAD.IADD R73, R71, 0x1, R70 ;  /* 0x0000000147497824 */ /* 0x020fc600078e0246 */
[----:B------:R-:W-:Y:S01]  /*1370*/  STS [R21+0x1400], R71 ;  /* 0x0014004715007388 */ /* 0x000fe20000000800 */
[----:B0-----:R-:W-:-:S03]  /*1380*/  IMAD.IADD R40, R73, 0x1, R40 ;  /* 0x0000000149287824 */ /* 0x001fc600078e0228 */
[----:B------:R-:W0:Y:S01]  /*1390*/  LDS R70, [R21+0x2c00] ;  /* 0x002c000015467984 */ /* 0x000e220000000800 */
[----:B------:R-:W-:-:S03]  /*13a0*/  IMAD.IADD R69, R40, 0x1, R69 ;  /* 0x0000000128457824 */ /* 0x000fc600078e0245 */
[----:B------:R-:W-:Y:S01]  /*13b0*/  STS [R21+0x1800], R73 ;  /* 0x0018004915007388 */ /* 0x000fe20000000800 */
[----:B------:R-:W-:-:S03]  /*13c0*/  IMAD.IADD R68, R69, 0x1, R68 ;  /* 0x0000000145447824 */ /* 0x000fc600078e0244 */
[----:B------:R-:W-:Y:S01]  /*13d0*/  STS [R21+0x1c00], R40 ;  /* 0x001c002815007388 */ /* 0x000fe20000000800 */
[----:B-1----:R-:W-:-:S03]  /*13e0*/  IMAD.IADD R72, R68, 0x1, R67 ;  /* 0x0000000144487824 */ /* 0x002fc600078e0243 */
[----:B------:R-:W-:Y:S01]  /*13f0*/  STS [R21+0x2000], R69 ;  /* 0x0020004515007388 */ /* 0x000fe20000000800 */
[----:B------:R-:W-:-:S03]  /*1400*/  IMAD.IADD R65, R72, 0x1, R65 ;  /* 0x0000000148417824 */ /* 0x000fc600078e0241 */
[----:B------:R-:W-:Y:S04]  /*1410*/  STS [R21+0x2400], R68 ;  /* 0x0024004415007388 */ /* 0x000fe80000000800 */
[----:B------:R-:W-:Y:S04]  /*1420*/  STS [R21+0x2800], R72 ;  /* 0x0028004815007388 */ /* 0x000fe80000000800 */
[----:B------:R-:W-:Y:S04]  /*1430*/  STS [R21+0x2c00], R65 ;  /* 0x002c004115007388 */ /* 0x000fe80000000800 */
[----:B------:R0:W-:Y:S02]  /*1440*/  STS [R21+0x1000], R22 ;  /* 0x0010001615007388 */ /* 0x0001e40000000800 */
[----:B0-----:R-:W-:-:S07]  /*1450*/  IMAD.IADD R22, R65, 0x1, R70 ;  /* 0x0000000141167824 */ /* 0x001fce00078e0246 */
.L_x_13:
[----:B------:R-:W-:Y:S05]  /*1460*/  BSYNC.RECONVERGENT B0 ;  /* 0x0000000000007941 */ /* 0x000fea0003800200 */
.L_x_12:
[----:B------:R-:W-:Y:S01]  /*1470*/  ISETP.NE.AND P0, PT, R22, 0x1980, PT ;  /* 0x000019801600780c */ /* 0x000fe20003f05270 */
[----:B------:R-:W-:Y:S01]  /*1480*/  IMAD R65, R2, 0x100, R37 ;  /* 0x0000010002417824 */ /* 0x000fe200078e0225 */
[----:B------:R-:W1:Y:S02]  /*1490*/  LDCU.64 UR6, c[0x0][0x3b8] ;  /* 0x00007700ff0677ac */ /* 0x000e640008000a00 */
[----:B------:R-:W-:Y:S01]  /*14a0*/  ISETP.LT.U32.AND P0, PT, R37, 0x100, !P0 ;  /* 0x000001002500780c */ /* 0x000fe20004701070 */
[----:B------:R-:W-:Y:S01]  /*14b0*/  IMAD.WIDE R38, R65, 0x4, R38 ;  /* 0x0000000441267825 */ /* 0x000fe200078e0226 */
[----:B------:R-:W-:-:S05]  /*14c0*/  @!P2 LOP3.LUT R65, R22, 0x40000000, RZ, 0xfc, !PT ;  /* 0x400000001641a812 */ /* 0x000fca00078efcff */
[----:B------:R2:W-:Y:S06]  /*14d0*/  @!P2 STG.E.STRONG.SYS desc[UR8][R38.64], R65 ;  /* 0x000000412600a986 */ /* 0x0005ec000c115908 */
[----:B------:R-:W-:Y:S06]  /*14e0*/  BAR.RED.OR.DEFER_BLOCKING 0x0, P0 ;  /* 0x0000000000007b1d */ /* 0x000fec0000014800 */
[----:B------:R-:W3:Y:S01]  /*14f0*/  B2R.RESULT RZ, P0 ;  /* 0x0000000000ff731c */ /* 0x000ee20000004000 */
[----:B-1----:R-:W-:-:S04]  /*1500*/  LEA R40, P1, R41, UR6, 0x2 ;  /* 0x0000000629287c11 */ /* 0x002fc8000f8210ff */
[----:B------:R-:W-:Y:S01]  /*1510*/  LEA.HI.X R41, R41, UR7, R64, 0x2, P1 ;  /* 0x0000000729297c11 */ /* 0x000fe200088f1440 */
[----:B--23--:R-:W-:Y:S08]  /*1520*/  @!P0 BRA `(.L_x_14) ;  /* 0x0000001000ac8947 */ /* 0x00cff00003800000 */
[----:B------:R-:W1:Y:S01]  /*1530*/  LDC.64 R24, c[0x0][0x390] ;  /* 0x0000e400ff187b82 */ /* 0x000e620000000a00 */
[----:B------:R-:W-:Y:S01]  /*1540*/  BSSY B1, `(.L_x_15) ;  /* 0x0000030000017945 */ /* 0x000fe20003800000 */
[----:B------:R-:W-:-:S06]  /*1550*/  IMAD R31, R37, 0x8, R0 ;  /* 0x00000008251f7824 */ /* 0x000fcc00078e0200 */
[----:B------:R-:W2:Y:S01]  /*1560*/  LDC.64 R26, c[0x0][0x398] ;  /* 0x0000e600ff1a7b82 */ /* 0x000ea20000000a00 */
[----:B-1----:R-:W-:Y:S01]  /*1570*/  IMAD.WIDE.U32 R24, R37, 0x8, R24 ;  /* 0x0000000825187825 */ /* 0x002fe200078e0018 */
[----:B------:R-:W-:Y:S06]  /*1580*/  @P2 BRA `(.L_x_16) ;  /* 0x0000000000ac2947 */ /* 0x000fec0003800000 */
[----:B--2---:R-:W-:-:S06]  /*1590*/  IMAD.WIDE.U32 R26, R37, 0x8, R26 ;  /* 0x00000008251a7825 */ /* 0x004fcc00078e001a */
[----:B------:R-:W2:Y:S01]  /*15a0*/  LDG.E.64 R26, desc[UR8][R26.64] ;  /* 0x000000081a1a7981 */ /* 0x000ea2000c1e1b00 */
[----:B------:R-:W-:Y:S01]  /*15b0*/  ISETP.GT.U32.AND P0, PT, R37, R23, PT ;  /* 0x000000172500720c */ /* 0x000fe20003f04070 */
[----:B------:R-:W-:-:S03]  /*15c0*/  IMAD.MOV.U32 R21, RZ, RZ, R22 ;  /* 0x000000ffff157224 */ /* 0x000fc600078e0016 */
[----:B------:R-:W-:-:S04]  /*15d0*/  SEL R29, RZ, 0x1980, !P0 ;  /* 0x00001980ff1d7807 */ /* 0x000fc80004000000 */
[----:B--2---:R-:W-:-:S04]  /*15e0*/  IADD3 R28, P0, PT, R26, -R29, RZ ;  /* 0x8000001d1a1c7210 */ /* 0x004fc80007f1e0ff */
[----:B------:R-:W-:Y:S02]  /*15f0*/  IADD3.X R29, PT, PT, R27, -0x1, RZ, P0, !PT ;  /* 0xffffffff1b1d7810 */ /* 0x000fe400007fe4ff */
[----:B------:R-:W-:-:S03]  /*1600*/  ISETP.GE.AND P0, PT, R2, 0x1, PT ;  /* 0x000000010200780c */ /* 0x000fc60003f06270 */
[----:B------:R1:W-:Y:S10]  /*1610*/  STS.64 [R31+0x6600], R28 ;  /* 0x0066001c1f007388 */ /* 0x0003f40000000a00 */
[----:B------:R-:W-:Y:S05]  /*1620*/  @!P0 BRA `(.L_x_17) ;  /* 0x00000000006c8947 */ /* 0x000fea0003800000 */
[----:B------:R-:W-:Y:S01]  /*1630*/  BSSY B0, `(.L_x_18) ;  /* 0x0000019000007945 */ /* 0x000fe20003800000 */
[----:B------:R-:W-:Y:S02]  /*1640*/  IMAD.MOV.U32 R0, RZ, RZ, -0x1 ;  /* 0xffffffffff007424 */ /* 0x000fe400078e00ff */
[----:B-1----:R-:W-:Y:S02]  /*1650*/  IMAD.MOV.U32 R28, RZ, RZ, R2 ;  /* 0x000000ffff1c7224 */ /* 0x002fe400078e0002 */
[----:B------:R-:W-:-:S07]  /*1660*/  IMAD.MOV.U32 R21, RZ, RZ, R22 ;  /* 0x000000ffff157224 */ /* 0x000fce00078e0016 */
.L_x_22:
[----:B------:R-:W1:Y:S01]  /*1670*/  LDC.64 R26, c[0x0][0x380] ;  /* 0x0000e000ff1a7b82 */ /* 0x000e620000000a00 */
[----:B------:R-:W-:Y:S01]  /*1680*/  VIADD R33, R28, 0xffffffff ;  /* 0xffffffff1c217836 */ /* 0x000fe20000000000 */
[----:B------:R-:W-:Y:S03]  /*1690*/  BSSY B2, `(.L_x_19) ;  /* 0x0000008000027945 */ /* 0x000fe60003800000 */
[----:B------:R-:W-:-:S04]  /*16a0*/  IMAD R29, R33, 0x100, R37 ;  /* 0x00000100211d7824 */ /* 0x000fc800078e0225 */
[----:B-1----:R-:W-:-:S07]  /*16b0*/  IMAD.WIDE R26, R29, 0x4, R26 ;  /* 0x000000041d1a7825 */ /* 0x002fce00078e021a */
.L_x_20:
[----:B------:R-:W-:Y:S05]  /*16c0*/  YIELD ;  /* 0x0000000000007946 */ /* 0x000fea0003800000 */
[----:B------:R1:W-:Y:S06]  /*16d0*/  MEMBAR.SC.CTA ;  /* 0x0000000000007992 */ /* 0x0003ec0000000000 */
[----:B-1----:R-:W2:Y:S02]  /*16e0*/  LDG.E.STRONG.SYS R29, desc[UR8][R26.64] ;  /* 0x000000081a1d7981 */ /* 0x002ea4000c1f5900 */
[----:B--2---:R-:W-:-:S13]  /*16f0*/  ISETP.NE.AND P0, PT, R29, RZ, PT ;  /* 0x000000ff1d00720c */ /* 0x004fda0003f05270 */
[----:B------:R-:W-:Y:S05]  /*1700*/  @!P0 BRA `(.L_x_20) ;  /* 0xfffffffc00ec8947 */ /* 0x000fea000383ffff */
[----:B------:R-:W-:Y:S05]  /*1710*/  BSYNC B2 ;  /* 0x0000000000027941 */ /* 0x000fea0003800000 */
.L_x_19:
[----:B------:R-:W-:Y:S01]  /*1720*/  BSSY.RECONVERGENT B2, `(.L_x_21) ;  /* 0x0000006000027945 */ /* 0x000fe20003800200 */
[C---:B------:R-:W-:Y:S02]  /*1730*/  ISETP.GT.AND P0, PT, R29.reuse, -0x1, PT ;  /* 0xffffffff1d00780c */ /* 0x040fe40003f04270 */
[----:B------:R-:W-:Y:S01]  /*1740*/  LOP3.LUT R26, R29, 0x3fffffff, RZ, 0xc0, !PT ;  /* 0x3fffffff1d1a7812 */ /* 0x000fe200078ec0ff */
[----:B------:R-:W-:Y:S05]  /*1750*/  WARPSYNC.EXCLUSIVE R0 ;  /* 0x0000000000007348 */ /* 0x000fea0003a00000 */
[----:B------:R-:W-:-:S05]  /*1760*/  IMAD.IADD R21, R26, 0x1, R21 ;  /* 0x000000011a157824 */ /* 0x000fca00078e0215 */
[----:B------:R-:W-:-:S07]  /*1770*/  VOTE.ANY R0, PT, P0 ;  /* 0x0000000000007806 */ /* 0x000fce00000e0100 */
[----:B------:R-:W-:Y:S05]  /*1780*/  BSYNC.RECONVERGENT B2 ;  /* 0x0000000000027941 */ /* 0x000fea0003800200 */
.L_x_21:
[----:B------:R-:W-:Y:S01]  /*1790*/  ISETP.GT.U32.AND P1, PT, R28, 0x1, PT ;  /* 0x000000011c00780c */ /* 0x000fe20003f24070 */
[----:B------:R-:W-:-:S12]  /*17a0*/  IMAD.MOV.U32 R28, RZ, RZ, R33 ;  /* 0x000000ffff1c7224 */ /* 0x000fd800078e0021 */
[----:B------:R-:W-:Y:S05]  /*17b0*/  @P0 BRA P1, `(.L_x_22) ;  /* 0xfffffffc00ac0947 */ /* 0x000fea000083ffff */
[----:B------:R-:W-:Y:S05]  /*17c0*/  BSYNC B0 ;  /* 0x0000000000007941 */ /* 0x000fea0003800000 */
.L_x_18:
[----:B------:R2:W3:Y:S02]  /*17d0*/  LDS.64 R28, [R31+0x6600] ;  /* 0x006600001f1c7984 */ /* 0x0004e40000000a00 */
.L_x_17:
[C---:B------:R-:W-:Y:S01]  /*17e0*/  IMAD.IADD R27, R21.reuse, 0x1, -R22 ;  /* 0x00000001151b7824 */ /* 0x040fe200078e0a16 */
[----:B------:R-:W-:-:S04]  /*17f0*/  LOP3.LUT R21, R21, 0x80000000, RZ, 0xfc, !PT ;  /* 0x8000000015157812 */ /* 0x000fc800078efcff */
[C---:B---3--:R-:W-:Y:S01]  /*1800*/  IADD3 R26, P0, PT, R27.reuse, R28, RZ ;  /* 0x0000001c1b1a7210 */ /* 0x048fe20007f1e0ff */
[----:B------:R3:W-:Y:S03]  /*1810*/  STG.E.STRONG.SYS desc[UR8][R38.64], R21 ;  /* 0x0000001526007986 */ /* 0x0007e6000c115908 */
[----:B------:R-:W-:-:S05]  /*1820*/  LEA.HI.X.SX32 R27, R27, R29, 0x1, P0 ;  /* 0x0000001d1b1b7211 */ /* 0x000fca00000f0eff */
[----:B------:R3:W-:Y:S04]  /*1830*/  STS.64 [R31+0x6600], R26 ;  /* 0x0066001a1f007388 */ /* 0x0007e80000000a00 */
.L_x_16:
[----:B------:R-:W-:Y:S05]  /*1840*/  BSYNC B1 ;  /* 0x0000000000017941 */ /* 0x000fea0003800000 */
.L_x_15:
[----:B--23--:R-:W2:Y:S01]  /*1850*/  LDC.64 R26, c[0x0][0x390] ;  /* 0x0000e400ff1a7b82 */ /* 0x00cea20000000a00 */
[----:B------:R-:W-:Y:S05]  /*1860*/  WARPSYNC.ALL ;  /* 0x0000000000007948 */ /* 0x000fea0003800000 */
[----:B------:R-:W-:Y:S02]  /*1870*/  UMOV UR5, 0x400 ;  /* 0x0000040000057882 */ /* 0x000fe40000000000 */
[----:B------:R-:W3:Y:S08]  /*1880*/  LDC R21, c[0x0][0x3c0] ;  /* 0x0000f000ff157b82 */ /* 0x000ef00000000800 */
[----:B------:R-:W4:Y:S01]  /*1890*/  S2UR UR6, SR_CgaCtaId ;  /* 0x00000000000679c3 */ /* 0x000f220000008800 */
[----:B--2---:R-:W-:-:S02]  /*18a0*/  ISETP.EQ.U32.AND P1, PT, R26, RZ, PT ;  /* 0x000000ff1a00720c */ /* 0x004fc40003f22070 */
[----:B---3--:R-:W-:-:S04]  /*18b0*/  ISETP.GE.AND P0, PT, R63, R21, PT ;  /* 0x000000153f00720c */ /* 0x008fc80003f06270 */
[----:B------:R-:W-:-:S04]  /*18c0*/  ISETP.EQ.OR.EX P0, PT, R27, RZ, !P0, P1 ;  /* 0x000000ff1b00720c */ /* 0x000fc80004702710 */
[----:B------:R-:W-:Y:S01]  /*18d0*/  ISETP.GT.U32.OR P0, PT, R37, 0xff, P0 ;  /* 0x000000ff2500780c */ /* 0x000fe20000704470 */
[----:B----4-:R-:W-:-:S12]  /*18e0*/  ULEA UR5, UR6, UR5, 0x18 ;  /* 0x0000000506057291 */ /* 0x010fd8000f8ec0ff */
[----:B------:R-:W2:Y:S01]  /*18f0*/  @!P0 LDS.64 R26, [R31+0x6600] ;  /* 0x006600001f1a8984 */ /* 0x000ea20000000a00 */
[----:B------:R-:W-:Y:S02]  /*1900*/  @!P0 ISETP.GT.U32.AND P1, PT, R37, R23, PT ;  /* 0x000000172500820c */ /* 0x000fe40003f24070 */
[----:B------:R-:W-:Y:S02]  /*1910*/  LEA R23, R23, UR5, 0x3 ;  /* 0x0000000517177c11 */ /* 0x000fe4000f8e18ff */
[----:B-1----:R-:W-:-:S04]  /*1920*/  @!P0 SEL R29, RZ, 0x1980, !P1 ;  /* 0x00001980ff1d8807 */ /* 0x002fc80004800000 */
[--C-:B--2---:R-:W-:Y:S02]  /*1930*/  @!P0 IADD3 R26, P1, P2, R26, R29, R22.reuse ;  /* 0x0000001d1a1a8210 */ /* 0x104fe40007a3e016 */
[----:B------:R-:W-:-:S04]  /*1940*/  @!P0 SHF.R.S32.HI R29, RZ, 0x1f, R22 ;  /* 0x0000001fff1d8819 */ /* 0x000fc80000011416 */
[----:B------:R-:W-:-:S05]  /*1950*/  @!P0 IADD3.X R27, PT, PT, R27, RZ, R29, P1, P2 ;  /* 0x000000ff1b1b8210 */ /* 0x000fca0000fe441d */
[----:B------:R1:W-:Y:S01]  /*1960*/  @!P0 STG.E.64 desc[UR8][R24.64], R26 ;  /* 0x0000001a18008986 */ /* 0x0003e2000c101b08 */
[----:B------:R-:W-:Y:S01]  /*1970*/  BAR.SYNC.DEFER_BLOCKING 0x0 ;  /* 0x0000000000007b1d */ /* 0x000fe20000010000 */
[----:B------:R-:W-:-:S05]  /*1980*/  ISETP.GT.AND P0, PT, R63, R21, PT ;  /* 0x000000153f00720c */ /* 0x000fca0003f04270 */
[----:B------:R-:W2:Y:S08]  /*1990*/  LDS.64 R22, [R23+0x6600] ;  /* 0x0066000017167984 */ /* 0x000eb00000000a00 */
[----:B-1----:R-:W-:Y:S05]  /*19a0*/  @P0 BRA `(.L_x_23) ;  /* 0x00000000005c0947 */ /* 0x002fea0003800000 */
[----:B------:R-:W1:Y:S01]  /*19b0*/  LDCU.64 UR4, c[0x0][0x3a0] ;  /* 0x00007400ff0477ac */ /* 0x000e620008000a00 */
[----:B--2---:R-:W-:-:S05]  /*19c0*/  IADD3 R0, P1, PT, R3, R22, RZ ;  /* 0x0000001603007210 */ /* 0x004fca0007f3e0ff */
[----:B------:R-:W-:Y:S01]  /*19d0*/  IMAD.X R25, RZ, RZ, R23, P1 ;  /* 0x000000ffff197224 */ /* 0x000fe200008e0617 */
[----:B-1----:R-:W-:-:S04]  /*19e0*/  LEA R22, P1, R0, UR4, 0x2 ;  /* 0x0000000400167c11 */ /* 0x002fc8000f8210ff */
[----:B------:R-:W-:-:S05]  /*19f0*/  LEA.HI.X R23, R0, UR5, R25, 0x2, P1 ;  /* 0x0000000500177c11 */ /* 0x000fca00088f1419 */
[----:B------:R2:W-:Y:S04]  /*1a00*/  STG.E desc[UR8][R22.64], R4 ;  /* 0x0000000416007986 */ /* 0x0005e8000c101908 */
        /* <DEDUP_REMOVED lines=15> */
[----:B------:R2:W-:Y:S01]  /*1b00*/  STG.E desc[UR8][R22.64+0x800], R20 ;  /* 0x0008001416007986 */ /* 0x0005e2000c101908 */
[----:B------:R-:W-:Y:S05]  /*1b10*/  BRA `(.L_x_24) ;  /* 0x0000000000e07947 */ /* 0x000fea0003800000 */
.L_x_23:
[----:B------:R-:W1:Y:S01]  /*1b20*/  LDCU.64 UR4, c[0x0][0x3a0] ;  /* 0x00007400ff0477ac */ /* 0x000e620008000a00 */
[----:B------:R-:W-:Y:S01]  /*1b30*/  IMAD R24, R2, -0x1980, R21 ;  /* 0xffffe68002187824 */ /* 0x000fe200078e0215 */
[C---:B--2---:R-:W-:Y:S01]  /*1b40*/  IADD3 R0, P1, PT, R3.reuse, R22, RZ ;  /* 0x0000001603007210 */ /* 0x044fe20007f3e0ff */
[C---:B------:R-:W-:Y:S02]  /*1b50*/  VIADD R27, R3.reuse, 0x20 ;  /* 0x00000020031b7836 */ /* 0x040fe40000000000 */
[C---:B------:R-:W-:Y:S01]  /*1b60*/  VIADD R29, R3.reuse, 0x40 ;  /* 0x00000040031d7836 */ /* 0x040fe20000000000 */
[-C--:B------:R-:W-:Y:S01]  /*1b70*/  ISETP.GE.AND P5, PT, R3, R24.reuse, PT ;  /* 0x000000180300720c */ /* 0x080fe20003fa6270 */
[----:B------:R-:W-:Y:S01]  /*1b80*/  IMAD.X R25, RZ, RZ, R23, P1 ;  /* 0x000000ffff197224 */ /* 0x000fe200008e0617 */
[-C--:B------:R-:W-:Y:S01]  /*1b90*/  ISETP.GE.AND P4, PT, R27, R24.reuse, PT ;  /* 0x000000181b00720c */ /* 0x080fe20003f86270 */
[----:B------:R-:W-:Y:S01]  /*1ba0*/  VIADD R27, R3, 0x60 ;  /* 0x00000060031b7836 */ /* 0x000fe20000000000 */
[----:B------:R-:W-:Y:S01]  /*1bb0*/  ISETP.GE.AND P3, PT, R29, R24, PT ;  /* 0x000000181d00720c */ /* 0x000fe20003f66270 */
[----:B------:R-:W-:-:S02]  /*1bc0*/  VIADD R29, R3, 0x80 ;  /* 0x00000080031d7836 */ /* 0x000fc40000000000 */
[----:B------:R-:W-:Y:S01]  /*1bd0*/  VIADD R31, R3, 0xa0 ;  /* 0x000000a0031f7836 */ /* 0x000fe20000000000 */
[-C--:B------:R-:W-:Y:S01]  /*1be0*/  ISETP.GE.AND P2, PT, R27, R24.reuse, PT ;  /* 0x000000181b00720c */ /* 0x080fe20003f46270 */
[----:B------:R-:W-:Y:S01]  /*1bf0*/  VIADD R27, R3, 0xc0 ;  /* 0x000000c0031b7836 */ /* 0x000fe20000000000 */
[C---:B-1----:R-:W-:Y:S02]  /*1c00*/  LEA R22, P1, R0.reuse, UR4, 0x2 ;  /* 0x0000000400167c11 */ /* 0x042fe4000f8210ff */
[-C--:B------:R-:W-:Y:S02]  /*1c10*/  ISETP.GE.AND P6, PT, R31, R24.reuse, PT ;  /* 0x000000181f00720c */ /* 0x080fe40003fc6270 */
[----:B------:R-:W-:Y:S02]  /*1c20*/  LEA.HI.X R23, R0, UR5, R25, 0x2, P1 ;  /* 0x0000000500177c11 */ /* 0x000fe400088f1419 */
[----:B------:R-:W-:Y:S01]  /*1c30*/  ISETP.GE.AND P1, PT, R29, R24, PT ;  /* 0x000000181d00720c */ /* 0x000fe20003f26270 */
[----:B------:R-:W-:-:S02]  /*1c40*/  VIADD R29, R3, 0xe0 ;  /* 0x000000e0031d7836 */ /* 0x000fc40000000000 */
[----:B------:R-:W-:Y:S01]  /*1c50*/  @!P5 STG.E desc[UR8][R22.64], R4 ;  /* 0x000000041600d986 */ /* 0x000fe2000c101908 */
[-C--:B------:R-:W-:Y:S01]  /*1c60*/  ISETP.GE.AND P5, PT, R27, R24.reuse, PT ;  /* 0x000000181b00720c */ /* 0x080fe20003fa6270 */
[----:B------:R-:W-:Y:S02]  /*1c70*/  VIADD R27, R3, 0x100 ;  /* 0x00000100031b7836 */ /* 0x000fe40000000000 */
[----:B------:R1:W-:Y:S01]  /*1c80*/  @!P4 STG.E desc[UR8][R22.64+0x80], R5 ;  /* 0x000080051600c986 */ /* 0x0003e2000c101908 */
[-C--:B------:R-:W-:Y:S01]  /*1c90*/  ISETP.GE.AND P4, PT, R29, R24.reuse, PT ;  /* 0x000000181d00720c */ /* 0x080fe20003f86270 */
[----:B------:R-:W-:Y:S02]  /*1ca0*/  VIADD R29, R3, 0x120 ;  /* 0x00000120031d7836 */ /* 0x000fe40000000000 */
[----:B------:R-:W-:Y:S01]  /*1cb0*/  @!P3 STG.E desc[UR8][R22.64+0x100], R6 ;  /* 0x000100061600b986 */ /* 0x000fe2000c101908 */
[----:B------:R-:W-:Y:S01]  /*1cc0*/  ISETP.GE.AND P3, PT, R27, R24, PT ;  /* 0x000000181b00720c */ /* 0x000fe20003f66270 */
[----:B------:R-:W-:-:S02]  /*1cd0*/  VIADD R27, R3, 0x140 ;  /* 0x00000140031b7836 */ /* 0x000fc40000000000 */
[----:B------:R2:W-:Y:S01]  /*1ce0*/  @!P2 STG.E desc[UR8][R22.64+0x180], R7 ;  /* 0x000180071600a986 */ /* 0x0005e2000c101908 */
[-C--:B------:R-:W-:Y:S01]  /*1cf0*/  ISETP.GE.AND P2, PT, R29, R24.reuse, PT ;  /* 0x000000181d00720c */ /* 0x080fe20003f46270 */
[C---:B------:R-:W-:Y:S02]  /*1d00*/  VIADD R29, R3.reuse, 0x160 ;  /* 0x00000160031d7836 */ /* 0x040fe40000000000 */
[----:B-1----:R-:W-:Y:S01]  /*1d10*/  VIADD R5, R3, 0x180 ;  /* 0x0000018003057836 */ /* 0x002fe20000000000 */
[----:B------:R1:W-:Y:S01]  /*1d20*/  @!P1 STG.E desc[UR8][R22.64+0x200], R8 ;  /* 0x0002000816009986 */ /* 0x0003e2000c101908 */
[-C--:B------:R-:W-:Y:S01]  /*1d30*/  ISETP.GE.AND P1, PT, R27, R24.reuse, PT ;  /* 0x000000181b00720c */ /* 0x080fe20003f26270 */
[----:B------:R-:W-:Y:S02]  /*1d40*/  VIADD R27, R3, 0x1a0 ;  /* 0x000001a0031b7836 */ /* 0x000fe40000000000 */
[----:B------:R1:W-:Y:S01]  /*1d50*/  @!P5 STG.E desc[UR8][R22.64+0x300], R10 ;  /* 0x0003000a1600d986 */ /* 0x0003e2000c101908 */
[----:B------:R-:W-:Y:S01]  /*1d60*/  ISETP.GE.AND P5, PT, R5, R24, PT ;  /* 0x000000180500720c */ /* 0x000fe20003fa6270 */
[----:B------:R-:W-:-:S02]  /*1d70*/  VIADD R5, R3, 0x1c0 ;  /* 0x000001c003057836 */ /* 0x000fc40000000000 */
[----:B------:R1:W-:Y:S01]  /*1d80*/  @!P3 STG.E desc[UR8][R22.64+0x400], R12 ;  /* 0x0004000c1600b986 */ /* 0x0003e2000c101908 */
[----:B--2---:R-:W-:Y:S02]  /*1d90*/  VIADD R7, R3, 0x1e0 ;  /* 0x000001e003077836 */ /* 0x004fe40000000000 */
[-C--:B------:R-:W-:Y:S01]  /*1da0*/  ISETP.GE.AND P3, PT, R5, R24.reuse, PT ;  /* 0x000000180500720c */ /* 0x080fe20003f66270 */
[----:B------:R-:W-:Y:S01]  /*1db0*/  VIADD R5, R3, 0x200 ;  /* 0x0000020003057836 */ /* 0x000fe20000000000 */
[----:B------:R1:W-:Y:S01]  /*1dc0*/  @!P6 STG.E desc[UR8][R22.64+0x280], R9 ;  /* 0x000280091600e986 */ /* 0x0003e2000c101908 */
[----:B------:R-:W-:-:S03]  /*1dd0*/  ISETP.GE.AND P6, PT, R29, R24, PT ;  /* 0x000000181d00720c */ /* 0x000fc60003fc6270 */
[----:B------:R1:W-:Y:S01]  /*1de0*/  @!P4 STG.E desc[UR8][R22.64+0x380], R11 ;  /* 0x0003800b1600c986 */ /* 0x0003e2000c101908 */
[----:B------:R-:W-:-:S03]  /*1df0*/  ISETP.GE.AND P4, PT, R27, R24, PT ;  /* 0x000000181b00720c */ /* 0x000fc60003f86270 */
[----:B------:R1:W-:Y:S01]  /*1e00*/  @!P2 STG.E desc[UR8][R22.64+0x480], R13 ;  /* 0x0004800d1600a986 */ /* 0x0003e2000c101908 */
[----:B------:R-:W-:-:S03]  /*1e10*/  ISETP.GE.AND P2, PT, R7, R24, PT ;  /* 0x000000180700720c */ /* 0x000fc60003f46270 */
[----:B------:R1:W-:Y:S01]  /*1e20*/  @!P1 STG.E desc[UR8][R22.64+0x500], R14 ;  /* 0x0005000e16009986 */ /* 0x0003e2000c101908 */
[----:B------:R-:W-:-:S03]  /*1e30*/  ISETP.GE.AND P1, PT, R5, R24, PT ;  /* 0x000000180500720c */ /* 0x000fc60003f26270 */
[----:B------:R1:W-:Y:S04]  /*1e40*/  @!P6 STG.E desc[UR8][R22.64+0x580], R15 ;  /* 0x0005800f1600e986 */ /* 0x0003e8000c101908 */
[----:B------:R1:W-:Y:S04]  /*1e50*/  @!P5 STG.E desc[UR8][R22.64+0x600], R16 ;  /* 0x000600101600d986 */ /* 0x0003e8000c101908 */
[----:B------:R1:W-:Y:S04]  /*1e60*/  @!P4 STG.E desc[UR8][R22.64+0x680], R17 ;  /* 0x000680111600c986 */ /* 0x0003e8000c101908 */
[----:B------:R1:W-:Y:S04]  /*1e70*/  @!P3 STG.E desc[UR8][R22.64+0x700], R18 ;  /* 0x000700121600b986 */ /* 0x0003e8000c101908 */
[----:B------:R1:W-:Y:S04]  /*1e80*/  @!P2 STG.E desc[UR8][R22.64+0x780], R19 ;  /* 0x000780131600a986 */ /* 0x0003e8000c101908 */
[----:B------:R1:W-:Y:S02]  /*1e90*/  @!P1 STG.E desc[UR8][R22.64+0x800], R20 ;  /* 0x0008001416009986 */ /* 0x0003e4000c101908 */
.L_x_24:
[----:B------:R-:W-:Y:S05]  /*1ea0*/  @P0 BRA `(.L_x_25) ;  /* 0x0000000000480947 */ /* 0x000fea0003800000 */
[----:B------:R3:W5:Y:S04]  /*1eb0*/  LDG.E R45, desc[UR8][R40.64+0x800] ;  /* 0x00080008282d7981 */ /* 0x000768000c1e1900 */
[----:B--2---:R3:W5:Y:S04]  /*1ec0*/  LDG.E R7, desc[UR8][R40.64] ;  /* 0x0000000828077981 */ /* 0x004768000c1e1900 */
[----:B-1----:R3:W5:Y:S04]  /*1ed0*/  LDG.E R9, desc[UR8][R40.64+0x80] ;  /* 0x0000800828097981 */ /* 0x002768000c1e1900 */
        /* <DEDUP_REMOVED lines=15> */
.L_x_25:
[----:B--2---:R-:W-:Y:S02]  /*1fd0*/  IMAD R4, R2, -0x1980, R21 ;  /* 0xffffe68002047824 */ /* 0x004fe400078e0215 */
[C---:B------:R-:W-:Y:S02]  /*1fe0*/  VIADD R5, R3.reuse, 0x20 ;  /* 0x0000002003057836 */ /* 0x040fe40000000000 */
[C---:B0-----:R-:W-:Y:S01]  /*1ff0*/  VIADD R47, R3.reuse, 0x40 ;  /* 0x00000040032f7836 */ /* 0x041fe20000000000 */
[CC--:B------:R-:W-:Y:S01]  /*2000*/  ISETP.GE.AND P5, PT, R3.reuse, R4.reuse, PT ;  /* 0x000000040300720c */ /* 0x0c0fe20003fa6270 */
[----:B------:R-:W-:Y:S01]  /*2010*/  VIADD R49, R3, 0x80 ;  /* 0x0000008003317836 */ /* 0x000fe20000000000 */
[-C--:B------:R-:W-:Y:S01]  /*2020*/  ISETP.GE.AND P4, PT, R5, R4.reuse, PT ;  /* 0x000000040500720c */ /* 0x080fe20003f86270 */
[----:B------:R-:W-:Y:S01]  /*2030*/  VIADD R5, R3, 0x60 ;  /* 0x0000006003057836 */ /* 0x000fe20000000000 */
[-C--:B------:R-:W-:Y:S01]  /*2040*/  ISETP.GE.AND P3, PT, R47, R4.reuse, PT ;  /* 0x000000042f00720c */ /* 0x080fe20003f66270 */
[----:B------:R-:W-:Y:S01]  /*2050*/  VIADD R47, R3, 0xa0 ;  /* 0x000000a0032f7836 */ /* 0x000fe20000000000 */
[----:B------:R-:W-:-:S02]  /*2060*/  ISETP.GE.AND P1, PT, R49, R4, PT ;  /* 0x000000043100720c */ /* 0x000fc40003f26270 */
[-C--:B------:R-:W-:Y:S01]  /*2070*/  ISETP.GE.AND P2, PT, R5, R4.reuse, PT ;  /* 0x000000040500720c */ /* 0x080fe20003f46270 */
[----:B------:R-:W-:Y:S01]  /*2080*/  VIADD R5, R3, 0xc0 ;  /* 0x000000c003057836 */ /* 0x000fe20000000000 */
[-C--:B------:R-:W-:Y:S01]  /*2090*/  ISETP.GE.AND P6, PT, R47, R4.reuse, PT ;  /* 0x000000042f00720c */ /* 0x080fe20003fc6270 */
[----:B------:R-:W-:Y:S02]  /*20a0*/  VIADD R47, R3, 0xe0 ;  /* 0x000000e0032f7836 */ /* 0x000fe40000000000 */
[----:B------:R2:W5:Y:S01]  /*20b0*/  @!P5 LDG.E R7, desc[UR8][R40.64] ;  /* 0x000000082807d981 */ /* 0x000562000c1e1900 */
[-C--:B------:R-:W-:Y:S01]  /*20c0*/  ISETP.GE.AND P5, PT, R5, R4.reuse, PT ;  /* 0x000000040500720c */ /* 0x080fe20003fa6270 */
[----:B------:R-:W-:Y:S02]  /*20d0*/  VIADD R5, R3, 0x100 ;  /* 0x0000010003057836 */ /* 0x000fe40000000000 */
[----:B-1----:R2:W5:Y:S01]  /*20e0*/  @!P4 LDG.E R9, desc[UR8][R40.64+0x80] ;  /* 0x000080082809c981 */ /* 0x002562000c1e1900 */
[----:B------:R-:W-:Y:S01]  /*20f0*/  ISETP.GE.AND P4, PT, R47, R4, PT ;  /* 0x000000042f00720c */ /* 0x000fe20003f86270 */
[----:B------:R-:W-:-:S02]  /*2100*/  VIADD R47, R3, 0x120 ;  /* 0x00000120032f7836 */ /* 0x000fc40000000000 */
[----:B------:R2:W5:Y:S01]  /*2110*/  @!P3 LDG.E R11, desc[UR8][R40.64+0x100] ;  /* 0x00010008280bb981 */ /* 0x000562000c1e1900 */
[-C--:B------:R-:W-:Y:S01]  /*2120*/  ISETP.GE.AND P3, PT, R5, R4.reuse, PT ;  /* 0x000000040500720c */ /* 0x080fe20003f66270 */
[----:B------:R-:W-:Y:S02]  /*2130*/  VIADD R5, R3, 0x140 ;  /* 0x0000014003057836 */ /* 0x000fe40000000000 */
[----:B------:R2:W5:Y:S01]  /*2140*/  @!P2 LDG.E R13, desc[UR8][R40.64+0x180] ;  /* 0x00018008280da981 */ /* 0x000562000c1e1900 */
[-C--:B------:R-:W-:Y:S01]  /*2150*/  ISETP.GE.AND P2, PT, R47, R4.reuse, PT ;  /* 0x000000042f00720c */ /* 0x080fe20003f46270 */
[----:B------:R-:W-:Y:S02]  /*2160*/  VIADD R47, R3, 0x160 ;  /* 0x00000160032f7836 */ /* 0x000fe40000000000 */
[----:B------:R2:W5:Y:S01]  /*2170*/  @!P1 LDG.E R15, desc[UR8][R40.64+0x200] ;  /* 0x00020008280f9981 */ /* 0x000562000c1e1900 */
        /* <DEDUP_REMOVED lines=15> */
[----:B------:R-:W-:-:S03]  /*2270*/  ISETP.GE.AND P2, PT, R47, R4, PT ;  /* 0x000000042f00720c */ /* 0x000fc60003f46270 */
[----:B------:R2:W5:Y:S01]  /*2280*/  @!P1 LDG.E R31, desc[UR8][R40.64+0x500] ;  /* 0x00050008281f9981 */ /* 0x000562000c1e1900 */
[----:B------:R-:W-:-:S03]  /*2290*/  ISETP.GE.AND P1, PT, R5, R4, PT ;  /* 0x000000040500720c */ /* 0x000fc60003f26270 */
[----:B------:R2:W5:Y:S04]  /*22a0*/  @!P6 LDG.E R33, desc[UR8][R40.64+0x580] ;  /* 0x000580082821e981 */ /* 0x000568000c1e1900 */
[----:B------:R2:W5:Y:S04]  /*22b0*/  @!P5 LDG.E R35, desc[UR8][R40.64+0x600] ;  /* 0x000600082823d981 */ /* 0x000568000c1e1900 */
[----:B------:R2:W5:Y:S04]  /*22c0*/  @!P4 LDG.E R37, desc[UR8][R40.64+0x680] ;  /* 0x000680082825c981 */ /* 0x000568000c1e1900 */
[----:B------:R2:W5:Y:S04]  /*22d0*/  @!P3 LDG.E R39, desc[UR8][R40.64+0x700] ;  /* 0x000700082827b981 */ /* 0x000568000c1e1900 */
[----:B------:R2:W5:Y:S04]  /*22e0*/  @!P2 LDG.E R43, desc[UR8][R40.64+0x780] ;  /* 0x00078008282ba981 */ /* 0x000568000c1e1900 */
[----:B------:R2:W5:Y:S02]  /*22f0*/  @!P1 LDG.E R45, desc[UR8][R40.64+0x800] ;  /* 0x00080008282d9981 */ /* 0x000564000c1e1900 */
.L_x_26:
[----:B------:R-:W-:Y:S05]  /*2300*/  @P0 BRA `(.L_x_27) ;  /* 0x0000000000540947 */ /* 0x000fea0003800000 */
[----:B------:R-:W1:Y:S02]  /*2310*/  LDCU.64 UR4, c[0x0][0x3b0] ;  /* 0x00007600ff0477ac */ /* 0x000e640008000a00 */
[----:B-1----:R-:W-:-:S04]  /*2320*/  LEA R2, P0, R0, UR4, 0x2 ;  /* 0x0000000400027c11 */ /* 0x002fc8000f8010ff */
[----:B------:R-:W-:-:S05]  /*2330*/  LEA.HI.X R3, R0, UR5, R25, 0x2, P0 ;  /* 0x0000000500037c11 */ /* 0x000fca00080f1419 */
[----:B-----5:R-:W-:Y:S04]  /*2340*/  STG.E desc[UR8][R2.64], R7 ;  /* 0x0000000702007986 */ /* 0x020fe8000c101908 */
[----:B------:R-:W-:Y:S04]  /*2350*/  STG.E desc[UR8][R2.64+0x80], R9 ;  /* 0x0000800902007986 */ /* 0x000fe8000c101908 */
        /* <DEDUP_REMOVED lines=14> */
[----:B------:R-:W-:Y:S01]  /*2440*/  STG.E desc[UR8][R2.64+0x800], R45 ;  /* 0x0008002d02007986 */ /* 0x000fe2000c101908 */
[----:B------:R-:W-:Y:S05]  /*2450*/  EXIT ;  /* 0x000000000000794d */ /* 0x000fea0003800000 */
.L_x_27:
[----:B------:R-:W1:Y:S01]  /*2460*/  LDCU.64 UR4, c[0x0][0x3b0] ;  /* 0x00007600ff0477ac */ /* 0x000e620008000a00 */
[----:B------:R-:W-:Y:S02]  /*2470*/  IMAD R2, R2, -0x1980, R21 ;  /* 0xffffe68002027824 */ /* 0x000fe400078e0215 */
[C---:B------:R-:W-:Y:S02]  /*2480*/  VIADD R21, R3.reuse, 0x40 ;  /* 0x0000004003157836 */ /* 0x040fe40000000000 */
[C---:B------:R-:W-:Y:S01]  /*2490*/  VIADD R5, R3.reuse, 0x20 ;  /* 0x0000002003057836 */ /* 0x040fe20000000000 */
[CC--:B------:R-:W-:Y:S01]  /*24a0*/  ISETP.GE.AND P3, PT, R3.reuse, R2.reuse, PT ;  /* 0x000000020300720c */ /* 0x0c0fe20003f66270 */
[----:B--23--:R-:W-:Y:S01]  /*24b0*/  VIADD R41, R3, 0x60 ;  /* 0x0000006003297836 */ /* 0x00cfe20000000000 */
[-C--:B------:R-:W-:Y:S01]  /*24c0*/  ISETP.GE.AND P1, PT, R21, R2.reuse, PT ;  /* 0x000000021500720c */ /* 0x080fe20003f26270 */
[----:B------:R-:W-:Y:S01]  /*24d0*/  VIADD R21, R3, 0x80 ;  /* 0x0000008003157836 */ /* 0x000fe20000000000 */
[-C--:B------:R-:W-:Y:S01]  /*24e0*/  ISETP.GE.AND P2, PT, R5, R2.reuse, PT ;  /* 0x000000020500720c */ /* 0x080fe20003f46270 */
[----:B0-----:R-:W-:Y:S01]  /*24f0*/  VIADD R47, R3, 0xc0 ;  /* 0x000000c0032f7836 */ /* 0x001fe20000000000 */
[-C--:B------:R-:W-:Y:S01]  /*2500*/  ISETP.GE.AND P0, PT, R41, R2.reuse, PT ;  /* 0x000000022900720c */ /* 0x080fe20003f06270 */
[----:B------:R-:W-:Y:S01]  /*2510*/  VIADD R41, R3, 0xa0 ;  /* 0x000000a003297836 */ /* 0x000fe20000000000 */
[----:B------:R-:W-:Y:S01]  /*2520*/  ISETP.GE.AND P6, PT, R21, R2, PT ;  /* 0x000000021500720c */ /* 0x000fe20003fc6270 */
[----:B------:R-:W-:Y:S01]  /*2530*/  VIADD R21, R3, 0xe0 ;  /* 0x000000e003157836 */ /* 0x000fe20000000000 */
[----:B-1----:R-:W-:-:S02]  /*2540*/  LEA R4, P4, R0, UR4, 0x2 ;  /* 0x0000000400047c11 */ /* 0x002fc4000f8810ff */
[-C--:B------:R-:W-:Y:S02]  /*2550*/  ISETP.GE.AND P5, PT, R41, R2.reuse, PT ;  /* 0x000000022900720c */ /* 0x080fe40003fa6270 */
[----:B------:R-:W-:Y:S01]  /*2560*/  LEA.HI.X R5, R0, UR5, R25, 0x2, P4 ;  /* 0x0000000500057c11 */ /* 0x000fe2000a0f1419 */
[----:B------:R-:W-:Y:S01]  /*2570*/  VIADD R25, R3, 0x100 ;  /* 0x0000010003197836 */ /* 0x000fe20000000000 */
[----:B------:R-:W-:-:S03]  /*2580*/  ISETP.GE.AND P4, PT, R47, R2, PT ;  /* 0x000000022f00720c */ /* 0x000fc60003f86270 */
[----:B-----5:R0:W-:Y:S01]  /*2590*/  @!P3 STG.E desc[UR8][R4.64], R7 ;  /* 0x000000070400b986 */ /* 0x0201e2000c101908 */
[-C--:B------:R-:W-:Y:S01]  /*25a0*/  ISETP.GE.AND P3, PT, R21, R2.reuse, PT ;  /* 0x000000021500720c */ /* 0x080fe20003f66270 */
[----:B------:R-:W-:Y:S02]  /*25b0*/  VIADD R21, R3, 0x120 ;  /* 0x0000012003157836 */ /* 0x000fe40000000000 */
[----:B------:R1:W-:Y:S01]  /*25c0*/  @!P2 STG.E desc[UR8][R4.64+0x80], R9 ;  /* 0x000080090400a986 */ /* 0x0003e2000c101908 */
[-C--:B------:R-:W-:Y:S01]  /*25d0*/  ISETP.GE.AND P2, PT, R25, R2.reuse, PT ;  /* 0x000000021900720c */ /* 0x080fe20003f46270 */
[----:B------:R-:W-:Y:S02]  /*25e0*/  VIADD R25, R3, 0x140 ;  /* 0x0000014003197836 */ /* 0x000fe40000000000 */
[----:B------:R2:W-:Y:S01]  /*25f0*/  @!P1 STG.E desc[UR8][R4.64+0x100], R11 ;  /* 0x0001000b04009986 */ /* 0x0005e2000c101908 */
[----:B------:R-:W-:Y:S01]  /*2600*/  ISETP.GE.AND P1, PT, R21, R2, PT ;  /* 0x000000021500720c */ /* 0x000fe20003f26270 */
[----:B------:R-:W-:-:S02]  /*2610*/  VIADD R21, R3, 0x160 ;  /* 0x0000016003157836 */ /* 0x000fc40000000000 */
[C---:B0-----:R-:W-:Y:S01]  /*2620*/  VIADD R7, R3.reuse, 0x180 ;  /* 0x0000018003077836 */ /* 0x041fe20000000000 */
[----:B------:R2:W-:Y:S01]  /*2630*/  @!P5 STG.E desc[UR8][R4.64+0x280], R17 ;  /* 0x000280110400d986 */ /* 0x0005e2000c101908 */
[----:B-1----:R-:W-:-:S03]  /*2640*/  VIADD R9, R3, 0x1a0 ;  /* 0x000001a003097836 */ /* 0x002fc60000000000 */
[----:B------:R2:W-:Y:S01]  /*2650*/  @!P4 STG.E desc[UR8][R4.64+0x300], R19 ;  /* 0x000300130400c986 */ /* 0x0005e2000c101908 */
[-C--:B------:R-:W-:Y:S01]  /*2660*/  ISETP.GE.AND P5, PT, R7, R2.reuse, PT ;  /* 0x000000020700720c */ /* 0x080fe20003fa6270 */
[----:B------:R-:W-:Y:S01]  /*2670*/  VIADD R7, R3, 0x1c0 ;  /* 0x000001c003077836 */ /* 0x000fe20000000000 */
[-C--:B------:R-:W-:Y:S01]  /*2680*/  ISETP.GE.AND P4, PT, R9, R2.reuse, PT ;  /* 0x000000020900720c */ /* 0x080fe20003f86270 */
[C---:B------:R-:W-:Y:S01]  /*2690*/  VIADD R9, R3.reuse, 0x1e0 ;  /* 0x000001e003097836 */ /* 0x040fe20000000000 */
[----:B------:R2:W-:Y:S01]  /*26a0*/  @!P0 STG.E desc[UR8][R4.64+0x180], R13 ;  /* 0x0001800d04008986 */ /* 0x0005e2000c101908 */
[----:B------:R-:W-:Y:S01]  /*26b0*/  VIADD R3, R3, 0x200 ;  /* 0x0000020003037836 */ /* 0x000fe20000000000 */
[-C--:B------:R-:W-:Y:S02]  /*26c0*/  ISETP.GE.AND P0, PT, R25, R2.reuse, PT ;  /* 0x000000021900720c */ /* 0x080fe40003f06270 */
        /* <DEDUP_REMOVED lines=13> */
[----:B------:R2:W-:Y:S01]  /*27a0*/  @!P2 STG.E desc[UR8][R4.64+0x780], R43 ;  /* 0x0007802b0400a986 */ /* 0x0005e2000c101908 */
[----:B------:R-:W-:Y:S05]  /*27b0*/  @P1 EXIT ;  /* 0x000000000000194d */ /* 0x000fea0003800000 */
[----:B------:R-:W-:Y:S01]  /*27c0*/  STG.E desc[UR8][R4.64+0x800], R45 ;  /* 0x0008002d04007986 */ /* 0x000fe2000c101908 */
[----:B------:R-:W-:Y:S05]  /*27d0*/  EXIT ;  /* 0x000000000000794d */ /* 0x000fea0003800000 */
.L_x_14:
[----:B------:R-:W-:Y:S01]  /*27e0*/  IMAD.MOV.U32 R36, RZ, RZ, RZ ;  /* 0x000000ffff247224 */ /* 0x000fe200078e00ff */
[C---:B------:R-:W-:Y:S01]  /*27f0*/  ISETP.GT.U32.AND P0, PT, R37.reuse, 0x1f, PT ;  /* 0x0000001f2500780c */ /* 0x040fe20003f04070 */
[----:B------:R-:W-:Y:S05]  /*2800*/  WARPSYNC.ALL ;  /* 0x0000000000007948 */ /* 0x000fea0003800000 */
[----:B------:R-:W-:-:S04]  /*2810*/  IMAD.HI.U32 R39, R37, 0x15555556, R36 ;  /* 0x1555555625277827 */ /* 0x000fc800078e0024 */
[----:B------:R-:W-:-:S05]  /*2820*/  IMAD R39, R39, 0x4, R0 ;  /* 0x0000000427277824 */ /* 0x000fca00078e0200 */
[----:B------:R1:W-:Y:S01]  /*2830*/  STS [R39+0x3410], R22 ;  /* 0x0034101627007388 */ /* 0x0003e20000000800 */
[----:B------:R-:W-:Y:S06]  /*2840*/  BAR.SYNC.DEFER_BLOCKING 0x0 ;  /* 0x0000000000007b1d */ /* 0x000fec0000010000 */
[----:B------:R-:W-:Y:S05]  /*2850*/  @P0 BRA `(.L_x_28) ;  /* 0x0000000000e00947 */ /* 0x000fea0003800000 */
[----:B------:R-:W-:Y:S01]  /*2860*/  IMAD R38, R37, 0x34, R0 ;  /* 0x0000003425267824 */ /* 0x000fe200078e0200 */
[----:B------:R-:W-:-:S04]  /*2870*/  UMOV UR5, 0xffffffff ;  /* 0xffffffff00057882 */ /* 0x000fc80000000000 */
[----:B------:R-:W-:Y:S04]  /*2880*/  LDS R73, [R38+0x3410] ;  /* 0x0034100026497984 */ /* 0x000fe80000000800 */
[----:B------:R-:W-:Y:S04]  /*2890*/  LDS R72, [R38+0x3414] ;  /* 0x0034140026487984 */ /* 0x000fe80000000800 */
[----:B------:R-:W2:Y:S04]  /*28a0*/  LDS R71, [R38+0x3418] ;  /* 0x0034180026477984 */ /* 0x000ea80000000800 */
[----:B------:R-:W-:Y:S04]  /*28b0*/  LDS R70, [R38+0x341c] ;  /* 0x00341c0026467984 */ /* 0x000fe80000000800 */
[----:B------:R-:W3:Y:S04]  /*28c0*/  LDS R69, [R38+0x3420] ;  /* 0x0034200026457984 */ /* 0x000ee80000000800 */
[----:B------:R-:W-:Y:S04]  /*28d0*/  LDS R68, [R38+0x3424] ;  /* 0x0034240026447984 */ /* 0x000fe80000000800 */
[----:B------:R-:W4:Y:S04]  /*28e0*/  LDS R67, [R38+0x3428] ;  /* 0x0034280026437984 */ /* 0x000f280000000800 */
[----:B------:R-:W-:Y:S04]  /*28f0*/  LDS R66, [R38+0x342c] ;  /* 0x00342c0026427984 */ /* 0x000fe80000000800 */
[----:B------:R-:W5:Y:S04]  /*2900*/  LDS R65, [R38+0x3430] ;  /* 0x0034300026417984 */ /* 0x000f680000000800 */
[----:B------:R-:W-:Y:S04]  /*2910*/  LDS R64, [R38+0x3434] ;  /* 0x0034340026407984 */ /* 0x000fe80000000800 */
[----:B------:R-:W0:Y:S04]  /*2920*/  LDS R63, [R38+0x3438] ;  /* 0x00343800263f7984 */ /* 0x000e280000000800 */
[----:B-1----:R-:W1:Y:S01]  /*2930*/  LDS R39, [R38+0x343c] ;  /* 0x00343c0026277984 */ /* 0x002e620000000800 */
[----:B--2---:R-:W-:-:S04]  /*2940*/  IADD3 R74, PT, PT, R71, R72, R73 ;  /* 0x00000048474a7210 */ /* 0x004fc80007ffe049 */
[----:B---3--:R-:W-:-:S04]  /*2950*/  IADD3 R74, PT, PT, R69, R74, R70 ;  /* 0x0000004a454a7210 */ /* 0x008fc80007ffe046 */
[----:B----4-:R-:W-:-:S04]  /*2960*/  IADD3 R74, PT, PT, R67, R74, R68 ;  /* 0x0000004a434a7210 */ /* 0x010fc80007ffe044 */
[----:B-----5:R-:W-:-:S04]  /*2970*/  IADD3 R74, PT, PT, R65, R74, R66 ;  /* 0x0000004a414a7210 */ /* 0x020fc80007ffe042 */
[----:B0-----:R-:W-:-:S05]  /*2980*/  IADD3 R74, PT, PT, R63, R74, R64 ;  /* 0x0000004a3f4a7210 */ /* 0x001fca0007ffe040 */
[----:B-1----:R-:W-:Y:S01]  /*2990*/  IMAD.IADD R39, R39, 0x1, R74 ;  /* 0x0000000127277824 */ /* 0x002fe200078e024a */
[----:B------:R-:W-:Y:S06]  /*29a0*/  BRA.DIV UR5, `(.L_x_29) ;  /* 0x0000007205447947 */ /* 0x000fec000b800000 */
[----:B------:R-:W0:Y:S02]  /*29b0*/  SHFL.UP P0, R77, R39, 0x1, RZ ;  /* 0x04200000274d7989 */ /* 0x000e2400000000ff */
[----:B0-----:R-:W-:-:S05]  /*29c0*/  @P0 IMAD.IADD R77, R39, 0x1, R77 ;  /* 0x00000001274d0824 */ /* 0x001fca00078e024d */
[----:B------:R-:W0:Y:S02]  /*29d0*/  SHFL.UP P0, R74, R77, 0x2, RZ ;  /* 0x044000004d4a7989 */ /* 0x000e2400000000ff */
[----:B0-----:R-:W-:-:S05]  /*29e0*/  @P0 IMAD.IADD R74, R77, 0x1, R74 ;  /* 0x000000014d4a0824 */ /* 0x001fca00078e024a */
[----:B------:R-:W0:Y:S02]  /*29f0*/  SHFL.UP P0, R77, R74, 0x4, RZ ;  /* 0x048000004a4d7989 */ /* 0x000e2400000000ff */
[----:B0-----:R-:W-:-:S05]  /*2a00*/  @P0 IMAD.IADD R77, R74, 0x1, R77 ;  /* 0x000000014a4d0824 */ /* 0x001fca00078e024d */
[----:B------:R-:W0:Y:S02]  /*2a10*/  SHFL.UP P0, R74, R77, 0x8, RZ ;  /* 0x050000004d4a7989 */ /* 0x000e2400000000ff */
[----:B0-----:R-:W-:-:S05]  /*2a20*/  @P0 IMAD.IADD R74, R77, 0x1, R74 ;  /* 0x000000014d4a0824 */ /* 0x001fca00078e024a */
[----:B------:R0:W1:Y:S02]  /*2a30*/  SHFL.UP P0, R38, R74, 0x10, RZ ;  /* 0x060000004a267989 */ /* 0x00006400000000ff */
.L_x_118:
[----:B-1----:R-:W-:-:S04]  /*2a40*/  @P0 IMAD.IADD R38, R74, 0x1, R38 ;  /* 0x000000014a260824 */ /* 0x002fc800078e0226 */
[----:B------:R-:W-:Y:S02]  /*2a50*/  IMAD.IADD R38, R38, 0x1, -R39 ;  /* 0x0000000126267824 */ /* 0x000fe400078e0a27 */
[----:B------:R-:W-:Y:S02]  /*2a60*/  IMAD R39, R37, 0x34, R0 ;  /* 0x0000003425277824 */ /* 0x000fe400078e0200 */
[----:B------:R-:W-:-:S03]  /*2a70*/  IMAD.IADD R73, R73, 0x1, R38 ;  /* 0x0000000149497824 */ /* 0x000fc600078e0226 */
[----:B------:R1:W-:Y:S01]  /*2a80*/  STS [R39+0x3410], R38 ;  /* 0x0034102627007388 */ /* 0x0003e20000000800 */
        /* <DEDUP_REMOVED lines=18> */
[----:B-1----:R-:W-:-:S03]  /*2bb0*/  IMAD.IADD R38, R63, 0x1, R64 ;  /* 0x000000013f267824 */ /* 0x002fc600078e0240 */
[----:B------:R2:W-:Y:S04]  /*2bc0*/  STS [R39+0x3438], R64 ;  /* 0x0034384027007388 */ /* 0x0005e80000000800 */
[----:B------:R2:W-:Y:S02]  /*2bd0*/  STS [R39+0x343c], R38 ;  /* 0x00343c2627007388 */ /* 0x0005e40000000800 */
.L_x_28:
[----:B--2---:R-:W2:Y:S01]  /*2be0*/  LDL R71, [R1] ;  /* 0x0000000001477983 */ /* 0x004ea20000100800 */
[----:B------:R-:W-:Y:S05]  /*2bf0*/  WARPSYNC.ALL ;  /* 0x0000000000007948 */ /* 0x000fea0003800000 */
[----:B------:R-:W-:Y:S01]  /*2c00*/  IMAD.MOV.U32 R38, RZ, RZ, RZ ;  /* 0x000000ffff267224 */ /* 0x000fe200078e00ff */
[----:B------:R-:W-:Y:S01]  /*2c10*/  BSSY.RECONVERGENT B0, `(.L_x_30) ;  /* 0x000002c000007945 */ /* 0x000fe20003800200 */
[----:B-1----:R-:W-:Y:S02]  /*2c20*/  IMAD.MOV.U32 R39, RZ, RZ, R37 ;  /* 0x000000ffff277224 */ /* 0x002fe400078e0025 */
[----:B------:R-:W-:-:S04]  /*2c30*/  IMAD.HI.U32 R39, R37, 0x15555556, R38 ;  /* 0x1555555625277827 */ /* 0x000fc800078e0026 */
[----:B------:R-:W-:Y:S01]  /*2c40*/  IMAD R39, R39, 0x4, R0 ;  /* 0x0000000427277824 */ /* 0x000fe200078e0200 */
[----:B------:R-:W-:Y:S06]  /*2c50*/  BAR.SYNC.DEFER_BLOCKING 0x0 ;  /* 0x0000000000007b1d */ /* 0x000fec0000010000 */
[----:B------:R-:W1:Y:S01]  /*2c60*/  LDS R39, [R39+0x3410] ;  /* 0x0034100027277984 */ /* 0x000e620000000800 */
[----:B--2---:R-:W-:-:S13]  /*2c70*/  ISETP.NE.AND P0, PT, R71, RZ, PT ;  /* 0x000000ff4700720c */ /* 0x004fda0003f05270 */
[----:B-1----:R-:W-:Y:S05]  /*2c80*/  @P0 BRA `(.L_x_31) ;  /* 0x0000000000900947 */ /* 0x002fea0003800000 */
[----:B------:R-:W1:Y:S04]  /*2c90*/  LDS R65, [R21] ;  /* 0x0000000015417984 */ /* 0x000e680000000800 */
[----:B------:R-:W2:Y:S04]  /*2ca0*/  LDS R67, [R21+0x400] ;  /* 0x0004000015437984 */ /* 0x000ea80000000800 */
[----:B------:R-:W3:Y:S04]  /*2cb0*/  LDS R69, [R21+0x800] ;  /* 0x0008000015457984 */ /* 0x000ee80000000800 */
[----:B------:R-:W4:Y:S04]  /*2cc0*/  LDS R63, [R21+0xc00] ;  /* 0x000c0000153f7984 */ /* 0x000f280000000800 */
[----:B------:R-:W5:Y:S04]  /*2cd0*/  LDS R76, [R21+0x1000] ;  /* 0x00100000154c7984 */ /* 0x000f680000000800 */
[----:B------:R-:W5:Y:S04]  /*2ce0*/  LDS R72, [R21+0x1400] ;  /* 0x0014000015487984 */ /* 0x000f680000000800 */
[----:B0-----:R-:W0:Y:S04]  /*2cf0*/  LDS R74, [R21+0x1800] ;  /* 0x00180000154a7984 */ /* 0x001e280000000800 */
[----:B------:R-:W0:Y:S04]  /*2d00*/  LDS R70, [R21+0x1c00] ;  /* 0x001c000015467984 */ /* 0x000e280000000800 */
[----:B------:R-:W0:Y:S04]  /*2d10*/  LDS R38, [R21+0x2000] ;  /* 0x0020000015267984 */ /* 0x000e280000000800 */
[----:B------:R-:W0:Y:S04]  /*2d20*/  LDS R68, [R21+0x2400] ;  /* 0x0024000015447984 */ /* 0x000e280000000800 */
[----:B------:R-:W0:Y:S01]  /*2d30*/  LDS R66, [R21+0x2800] ;  /* 0x0028000015427984 */ /* 0x000e220000000800 */
[----:B-1----:R-:W-:-:S03]  /*2d40*/  IMAD.IADD R65, R39, 0x1, R65 ;  /* 0x0000000127417824 */ /* 0x002fc600078e0241 */
[----:B------:R-:W1:Y:S01]  /*2d50*/  LDS R64, [R21+0x2c00] ;  /* 0x002c000015407984 */ /* 0x000e620000000800 */
[C---:B--2---:R-:W-:Y:S02]  /*2d60*/  IMAD.IADD R67, R39.reuse, 0x1, R67 ;  /* 0x0000000127437824 */ /* 0x044fe400078e0243 */
[C---:B---3--:R-:W-:Y:S01]  /*2d70*/  IMAD.IADD R69, R39.reuse, 0x1, R69 ;  /* 0x0000000127457824 */ /* 0x048fe200078e0245 */
[----:B------:R2:W-:Y:S01]  /*2d80*/  STS [R21], R65 ;  /* 0x0000004115007388 */ /* 0x0005e20000000800 */
[----:B----4-:R-:W-:-:S03]  /*2d90*/  IMAD.IADD R63, R39, 0x1, R63 ;  /* 0x00000001273f7824 */ /* 0x010fc600078e023f */
[----:B------:R2:W-:Y:S01]  /*2da0*/  STS [R21+0x400], R67 ;  /* 0x0004004315007388 */ /* 0x0005e20000000800 */
[----:B-----5:R-:W-:-:S03]  /*2db0*/  IMAD.IADD R76, R39, 0x1, R76 ;  /* 0x00000001274c7824 */ /* 0x020fc600078e024c */
[----:B------:R2:W-:Y:S01]  /*2dc0*/  STS [R21+0x800], R69 ;  /* 0x0008004515007388 */ /* 0x0005e20000000800 */
[----:B------:R-:W-:-:S03]  /*2dd0*/  IMAD.IADD R72, R39, 0x1, R72 ;  /* 0x0000000127487824 */ /* 0x000fc600078e0248 */
[----:B------:R2:W-:Y:S01]  /*2de0*/  STS [R21+0xc00], R63 ;  /* 0x000c003f15007388 */ /* 0x0005e20000000800 */
[----:B0-----:R-:W-:-:S03]  /*2df0*/  IMAD.IADD R74, R39, 0x1, R74 ;  /* 0x00000001274a7824 */ /* 0x001fc600078e024a */
        /* <DEDUP_REMOVED lines=11> */
[----:B------:R2:W-:Y:S04]  /*2eb0*/  STS [R21+0x2800], R66 ;  /* 0x0028004215007388 */ /* 0x0005e80000000800 */
[----:B------:R2:W-:Y:S02]  /*2ec0*/  STS [R21+0x2c00], R64 ;  /* 0x002c004015007388 */ /* 0x0005e40000000800 */
.L_x_31:
[----:B------:R-:W-:Y:S05]  /*2ed0*/  BSYNC.RECONVERGENT B0 ;  /* 0x0000000000007941 */ /* 0x000fea0003800200 */
.L_x_30:
[----:B------:R-:W-:Y:S01]  /*2ee0*/  BAR.SYNC.DEFER_BLOCKING 0x0 ;  /* 0x0000000000007b1d */ /* 0x000fe20000010000 */
[----:B------:R-:W-:-:S05]  /*2ef0*/  R2P PR, R23, 0x7f ;  /* 0x0000007f17007804 */ /* 0x000fca0000000000 */
[----:B------:R-:W-:Y:S01]  /*2f00*/  BSSY.RECONVERGENT B0, `(.L_x_32) ;  /* 0x0000022000007945 */ /* 0x000fe20003800200 */
[----:B--2---:R-:W1:Y:S07]  /*2f10*/  S2R R72, SR_LANEID ;  /* 0x0000000000487919 */ /* 0x004e6e0000000000 */
[----:B------:R-:W-:Y:S02]  /*2f20*/  VOTE.ANY R38, PT, P0 ;  /* 0x0000000000267806 */ /* 0x000fe400000e0100 */
[----:B------:R-:W-:-:S02]  /*2f30*/  VOTE.ANY R63, PT, P1 ;  /* 0x00000000003f7806 */ /* 0x000fc400008e0100 */
[----:B------:R-:W-:Y:S02]  /*2f40*/  @!P0 LOP3.LUT R38, RZ, R38, RZ, 0x33, !PT ;  /* 0x00000026ff268212 */ /* 0x000fe400078e33ff */
[----:B------:R-:W-:Y:S02]  /*2f50*/  VOTE.ANY R65, PT, P2 ;  /* 0x0000000000417806 */ /* 0x000fe400010e0100 */
[----:B------:R-:W-:Y:S02]  /*2f60*/  @!P1 LOP3.LUT R63, RZ, R63, RZ, 0x33, !PT ;  /* 0x0000003fff3f9212 */ /* 0x000fe400078e33ff */
[----:B------:R-:W-:Y:S02]  /*2f70*/  VOTE.ANY R67, PT, P3 ;  /* 0x0000000000437806 */ /* 0x000fe400018e0100 */
[----:B------:R-:W-:Y:S02]  /*2f80*/  @!P2 LOP3.LUT R65, RZ, R65, RZ, 0x33, !PT ;  /* 0x00000041ff41a212 */ /* 0x000fe400078e33ff */
[----:B------:R-:W-:-:S02]  /*2f90*/  LOP3.LUT R38, R63, R38, RZ, 0xc0, !PT ;  /* 0x000000263f267212 */ /* 0x000fc400078ec0ff */
[----:B------:R-:W-:Y:S02]  /*2fa0*/  @!P3 LOP3.LUT R67, RZ, R67, RZ, 0x33, !PT ;  /* 0x00000043ff43b212 */ /* 0x000fe400078e33ff */
[----:B------:R-:W-:Y:S02]  /*2fb0*/  LOP3.LUT R38, R65, R38, RZ, 0xc0, !PT ;  /* 0x0000002641267212 */ /* 0x000fe400078ec0ff */
[----:B------:R-:W-:Y:S02]  /*2fc0*/  VOTE.ANY R63, PT, P4 ;  /* 0x00000000003f7806 */ /* 0x000fe400020e0100 */
[----:B------:R-:W-:Y:S02]  /*2fd0*/  LOP3.LUT P0, RZ, R23, 0x80, RZ, 0xc0, !PT ;  /* 0x0000008017ff7812 */ /* 0x000fe4000780c0ff */
[----:B------:R-:W-:Y:S02]  /*2fe0*/  LOP3.LUT R38, R67, R38, RZ, 0xc0, !PT ;  /* 0x0000002643267212 */ /* 0x000fe400078ec0ff */
[----:B------:R-:W-:-:S02]  /*2ff0*/  @!P4 LOP3.LUT R63, RZ, R63, RZ, 0x33, !PT ;  /* 0x0000003fff3fc212 */ /* 0x000fc400078e33ff */
[----:B------:R-:W-:Y:S02]  /*3000*/  VOTE.ANY R23, PT, P5 ;  /* 0x0000000000177806 */ /* 0x000fe400028e0100 */
[----:B------:R-:W-:Y:S02]  /*3010*/  LOP3.LUT R38, R63, R38, RZ, 0xc0, !PT ;  /* 0x000000263f267212 */ /* 0x000fe400078ec0ff */
[----:B------:R-:W-:Y:S02]  /*3020*/  @!P5 LOP3.LUT R23, RZ, R23, RZ, 0x33, !PT ;  /* 0x00000017ff17d212 */ /* 0x000fe400078e33ff */
[----:B------:R-:W-:Y:S02]  /*3030*/  VOTE.ANY R64, PT, P6 ;  /* 0x0000000000407806 */ /* 0x000fe400030e0100 */
[----:B------:R-:W-:Y:S02]  /*3040*/  LOP3.LUT R23, R23, R38, RZ, 0xc0, !PT ;  /* 0x0000002617177212 */ /* 0x000fe400078ec0ff */
[----:B------:R-:W2:Y:S01]  /*3050*/  S2R R38, SR_LEMASK ;  /* 0x0000000000267919 */ /* 0x000ea20000003a00 */
[----:B------:R-:W-:-:S02]  /*3060*/  VOTE.ANY R66, PT, P0 ;  /* 0x0000000000427806 */ /* 0x000fc400000e0100 */
[----:B------:R-:W-:Y:S02]  /*3070*/  @!P6 LOP3.LUT R64, RZ, R64, RZ, 0x33, !PT ;  /* 0x00000040ff40e212 */ /* 0x000fe400078e33ff */
[----:B------:R-:W-:Y:S02]  /*3080*/  @!P0 LOP3.LUT R66, RZ, R66, RZ, 0x33, !PT ;  /* 0x00000042ff428212 */ /* 0x000fe400078e33ff */
[----:B------:R-:W-:Y:S01]  /*3090*/  LOP3.LUT R23, R64, R23, RZ, 0xc0, !PT ;  /* 0x0000001740177212 */ /* 0x000fe200078ec0ff */
[----:B------:R-:W-:-:S03]  /*30a0*/  IMAD.MOV.U32 R64, RZ, RZ, RZ ;  /* 0x000000ffff407224 */ /* 0x000fc600078e00ff */
[----:B------:R-:W-:-:S04]  /*30b0*/  LOP3.LUT R65, R66, R23, RZ, 0xc0, !PT ;  /* 0x0000001742417212 */ /* 0x000fc800078ec0ff */
[----:B------:R-:W1:Y:S02]  /*30c0*/  FLO.U32 R63, R65 ;  /* 0x00000041003f7300 */ /* 0x000e6400000e0000 */
[----:B-1----:R-:W-:Y:S02]  /*30d0*/  ISETP.NE.AND P0, PT, R72, R63, PT ;  /* 0x0000003f4800720c */ /* 0x002fe40003f05270 */
[----:B--2---:R-:W-:-:S06]  /*30e0*/  LOP3.LUT R23, R38, R65, RZ, 0xc0, !PT ;  /* 0x0000004126177212 */ /* 0x004fcc00078ec0ff */
[----:B------:R-:W1:Y:S05]  /*30f0*/  POPC R23, R23 ;  /* 0x0000001700177309 */ /* 0x000e6a0000000000 */
[----:B------:R-:W-:Y:S05]  /*3100*/  @P0 BRA `(.L_x_33) ;  /* 0x0000000000040947 */ /* 0x000fea0003800000 */
[----:B-1----:R2:W3:Y:S02]  /*3110*/  ATOMS.ADD R64, [R46], R23 ;  /* 0x000000172e40738c */ /* 0x0024e40000000000 */
.L_x_33:
[----:B------:R-:W-:Y:S05]  /*3120*/  BSYNC.RECONVERGENT B0 ;  /* 0x0000000000007941 */ /* 0x000fea0003800200 */
.L_x_32:
[----:B------:R-:W-:Y:S01]  /*3130*/  R2P PR, R24, 0x7f ;  /* 0x0000007f18007804 */ /* 0x000fe20000000000 */
[----:B------:R-:W-:Y:S01]  /*3140*/  BSSY.RECONVERGENT B0, `(.L_x_34) ;  /* 0x0000021000007945 */ /* 0x000fe20003800200 */
[----:B------:R-:W-:-:S11]  /*3150*/  IMAD.MOV.U32 R66, RZ, RZ, RZ ;  /* 0x000000ffff427224 */ /* 0x000fd600078e00ff */
[----:B0-2---:R-:W-:Y:S02]  /*3160*/  VOTE.ANY R46, PT, P0 ;  /* 0x00000000002e7806 */ /* 0x005fe400000e0100 */
[----:B------:R-:W-:Y:S02]  /*3170*/  VOTE.ANY R65, PT, P1 ;  /* 0x0000000000417806 */ /* 0x000fe400008e0100 */
[----:B------:R-:W-:Y:S02]  /*3180*/  @!P0 LOP3.LUT R46, RZ, R46, RZ, 0x33, !PT ;  /* 0x0000002eff2e8212 */ /* 0x000fe400078e33ff */
[----:B------:R-:W-:Y:S02]  /*3190*/  VOTE.ANY R67, PT, P2 ;  /* 0x0000000000437806 */ /* 0x000fe400010e0100 */
[----:B------:R-:W-:Y:S02]  /*31a0*/  @!P1 LOP3.LUT R65, RZ, R65, RZ, 0x33, !PT ;  /* 0x00000041ff419212 */ /* 0x000fe400078e33ff */
[----:B------:R-:W-:-:S02]  /*31b0*/  @!P2 LOP3.LUT R67, RZ, R67, RZ, 0x33, !PT ;  /* 0x00000043ff43a212 */ /* 0x000fc400078e33ff */
[----:B------:R-:W-:Y:S02]  /*31c0*/  LOP3.LUT R46, R65, R46, RZ, 0xc0, !PT ;  /* 0x0000002e412e7212 */ /* 0x000fe400078ec0ff */
[----:B------:R-:W-:Y:S02]  /*31d0*/  VOTE.ANY R65, PT, P3 ;  /* 0x0000000000417806 */ /* 0x000fe400018e0100 */
[----:B------:R-:W-:Y:S02]  /*31e0*/  LOP3.LUT R46, R67, R46, RZ, 0xc0, !PT ;  /* 0x0000002e432e7212 */ /* 0x000fe400078ec0ff */
[----:B------:R-:W-:Y:S02]  /*31f0*/  LOP3.LUT P0, RZ, R24, 0x80, RZ, 0xc0, !PT ;  /* 0x0000008018ff7812 */ /* 0x000fe4000780c0ff */
[----:B------:R-:W-:Y:S02]  /*3200*/  VOTE.ANY R67, PT, P4 ;  /* 0x0000000000437806 */ /* 0x000fe400020e0100 */
[----:B------:R-:W-:-:S02]  /*3210*/  @!P3 LOP3.LUT R65, RZ, R65, RZ, 0x33, !PT ;  /* 0x00000041ff41b212 */ /* 0x000fc400078e33ff */
[----:B------:R-:W-:Y:S02]  /*3220*/  @!P4 LOP3.LUT R67, RZ, R67, RZ, 0x33, !PT ;  /* 0x00000043ff43c212 */ /* 0x000fe400078e33ff */
[----:B------:R-:W-:Y:S02]  /*3230*/  LOP3.LUT R46, R65, R46, RZ, 0xc0, !PT ;  /* 0x0000002e412e7212 */ /* 0x000fe400078ec0ff */
[----:B------:R-:W-:Y:S02]  /*3240*/  VOTE.ANY R65, PT, P5 ;  /* 0x0000000000417806 */ /* 0x000fe400028e0100 */
[----:B------:R-:W-:Y:S02]  /*3250*/  LOP3.LUT R46, R67, R46, RZ, 0xc0, !PT ;  /* 0x0000002e432e7212 */ /* 0x000fe400078ec0ff */
[----:B------:R-:W-:Y:S02]  /*3260*/  VOTE.ANY R67, PT, P6 ;  /* 0x0000000000437806 */ /* 0x000fe400030e0100 */
[----:B------:R-:W-:-:S02]  /*3270*/  @!P5 LOP3.LUT R65, RZ, R65, RZ, 0x33, !PT ;  /* 0x00000041ff41d212 */ /* 0x000fc400078e33ff */
[----:B------:R-:W-:Y:S02]  /*3280*/  VOTE.ANY R69, PT, P0 ;  /* 0x0000000000457806 */ /* 0x000fe400000e0100 */
[----:B------:R-:W-:Y:S02]  /*3290*/  @!P6 LOP3.LUT R67, RZ, R67, RZ, 0x33, !PT ;  /* 0x00000043ff43e212 */ /* 0x000fe400078e33ff */
[----:B------:R-:W-:Y:S02]  /*32a0*/  LOP3.LUT R46, R65, R46, RZ, 0xc0, !PT ;  /* 0x0000002e412e7212 */ /* 0x000fe400078ec0ff */
[----:B------:R-:W-:Y:S02]  /*32b0*/  @!P0 LOP3.LUT R69, RZ, R69, RZ, 0x33, !PT ;  /* 0x00000045ff458212 */ /* 0x000fe400078e33ff */
[----:B------:R-:W-:-:S04]  /*32c0*/  LOP3.LUT R46, R67, R46, RZ, 0xc0, !PT ;  /* 0x0000002e432e7212 */ /* 0x000fc800078ec0ff */
[----:B------:R-:W-:Y:S02]  /*32d0*/  LOP3.LUT R69, R69, R46, RZ, 0xc0, !PT ;  /* 0x0000002e45457212 */ /* 0x000fe400078ec0ff */
[----:B---3--:R0:W2:Y:S02]  /*32e0*/  SHFL.IDX PT, R46, R64, R63, 0x1f ;  /* 0x00001f3f402e7589 */ /* 0x0080a400000e0000 */
[----:B------:R-:W3:Y:S01]  /*32f0*/  FLO.U32 R65, R69 ;  /* 0x0000004500417300 */ /* 0x000ee200000e0000 */
[----:B------:R-:W-:-:S07]  /*3300*/  LOP3.LUT R24, R38, R69, RZ, 0xc0, !PT ;  /* 0x0000004526187212 */ /* 0x000fce00078ec0ff */
[----:B------:R-:W4:Y:S01]  /*3310*/  POPC R24, R24 ;  /* 0x0000001800187309 */ /* 0x000f220000000000 */
[----:B---3--:R-:W-:-:S13]  /*3320*/  ISETP.NE.AND P0, PT, R72, R65, PT ;  /* 0x000000414800720c */ /* 0x008fda0003f05270 */
[----:B0-2-4-:R-:W-:Y:S05]  /*3330*/  @P0 BRA `(.L_x_35) ;  /* 0x0000000000040947 */ /* 0x015fea0003800000 */
[----:B------:R0:W2:Y:S02]  /*3340*/  ATOMS.ADD R66, [R47], R24 ;  /* 0x000000182f42738c */ /* 0x0000a40000000000 */
.L_x_35:
[----:B------:R-:W-:Y:S05]  /*3350*/  BSYNC.RECONVERGENT B0 ;  /* 0x0000000000007941 */ /* 0x000fea0003800200 */
.L_x_34:
[----:B------:R-:W-:Y:S01]  /*3360*/  R2P PR, R25, 0x7f ;  /* 0x0000007f19007804 */ /* 0x000fe20000000000 */
[----:B------:R-:W-:-:S12]  /*3370*/  BSSY.RECONVERGENT B0, `(.L_x_36) ;  /* 0x0000021000007945 */ /* 0x000fd80003800200 */
[----:B0-----:R-:W-:Y:S02]  /*3380*/  VOTE.ANY R47, PT, P0 ;  /* 0x00000000002f7806 */ /* 0x001fe400000e0100 */
        /* <DEDUP_REMOVED lines=19> */
[----:B------:R-:W-:Y:S01]  /*34c0*/  LOP3.LUT R47, R64, R47, RZ, 0xc0, !PT ;  /* 0x0000002f402f7212 */ /* 0x000fe200078ec0ff */
[----:B------:R-:W-:Y:S01]  /*34d0*/  IMAD.MOV.U32 R64, RZ, RZ, RZ ;  /* 0x000000ffff407224 */ /* 0x000fe200078e00ff */
[----:B------:R-:W-:Y:S02]  /*34e0*/  @!P0 LOP3.LUT R70, RZ, R70, RZ, 0x33, !PT ;  /* 0x00000046ff468212 */ /* 0x000fe400078e33ff */
[----:B------:R-:W-:-:S04]  /*34f0*/  LOP3.LUT R47, R68, R47, RZ, 0xc0, !PT ;  /* 0x0000002f442f7212 */ /* 0x000fc800078ec0ff */
[----:B------:R-:W-:Y:S02]  /*3500*/  LOP3.LUT R67, R70, R47, RZ, 0xc0, !PT ;  /* 0x0000002f46437212 */ /* 0x000fe400078ec0ff */
[----:B--2---:R0:W2:Y:S02]  /*3510*/  SHFL.IDX PT, R47, R66, R65, 0x1f ;  /* 0x00001f41422f7589 */ /* 0x0040a400000e0000 */
[----:B------:R-:W3:Y:S01]  /*3520*/  FLO.U32 R63, R67 ;  /* 0x00000043003f7300 */ /* 0x000ee200000e0000 */
[----:B------:R-:W-:-:S07]  /*3530*/  LOP3.LUT R25, R38, R67, RZ, 0xc0, !PT ;  /* 0x0000004326197212 */ /* 0x000fce00078ec0ff */
[----:B------:R-:W4:Y:S01]  /*3540*/  POPC R25, R25 ;  /* 0x0000001900197309 */ /* 0x000f220000000000 */
[----:B---3--:R-:W-:-:S13]  /*3550*/  ISETP.NE.AND P0, PT, R72, R63, PT ;  /* 0x0000003f4800720c */ /* 0x008fda0003f05270 */
[----:B0-2-4-:R-:W-:Y:S05]  /*3560*/  @P0 BRA `(.L_x_37) ;  /* 0x0000000000040947 */ /* 0x015fea0003800000 */
[----:B------:R0:W2:Y:S02]  /*3570*/  ATOMS.ADD R64, [R48], R25 ;  /* 0x000000193040738c */ /* 0x0000a40000000000 */
.L_x_37:
[----:B------:R-:W-:Y:S05]  /*3580*/  BSYNC.RECONVERGENT B0 ;  /* 0x0000000000007941 */ /* 0x000fea0003800200 */
.L_x_36:
[----:B------:R-:W-:Y:S01]  /*3590*/  R2P PR, R26, 0x7f ;  /* 0x0000007f1a007804 */ /* 0x000fe20000000000 */
[----:B------:R-:W-:Y:S01]  /*35a0*/  BSSY.RECONVERGENT B0, `(.L_x_38) ;  /* 0x0000021000007945 */ /* 0x000fe20003800200 */
[----:B------:R-:W-:-:S11]  /*35b0*/  IMAD.MOV.U32 R66, RZ, RZ, RZ ;  /* 0x000000ffff427224 */ /* 0x000fd600078e00ff */
        /* <DEDUP_REMOVED lines=31> */
.L_x_39:
[----:B------:R-:W-:Y:S05]  /*37b0*/  BSYNC.RECONVERGENT B0 ;  /* 0x0000000000007941 */ /* 0x000fea0003800200 */
.L_x_38:
        /* <DEDUP_REMOVED lines=34> */
.L_x_41:
[----:B------:R-:W-:Y:S05]  /*39e0*/  BSYNC.RECONVERGENT B0 ;  /* 0x0000000000007941 */ /* 0x000fea0003800200 */
.L_x_40:
        /* <DEDUP_REMOVED lines=34> */
.L_x_43:
[----:B------:R-:W-:Y:S05]  /*3c10*/  BSYNC.RECONVERGENT B0 ;  /* 0x0000000000007941 */ /* 0x000fea0003800200 */
.L_x_42:
        /* <DEDUP_REMOVED lines=12> */
[----:B------:R-:W-:Y:S01]  /*3ce0*/  VOTE.ANY R68, PT, P4 ;  /* 0x0000000000447806 */ /* 0x000fe200020e0100 */
[----:B--2---:R0:W2:Y:S01]  /*3cf0*/  SHFL.IDX PT, R29, R66, R65, 0x1f ;  /* 0x00001f41421d7589 */ /* 0x0040a200000e0000 */
        /* <DEDUP_REMOVED lines=13> */
[----:B------:R-:W-:-:S04]  /*3dd0*/  LOP3.LUT R67, R70, R51, RZ, 0xc0, !PT ;  /* 0x0000003346437212 */ /* 0x000fc800078ec0ff */
[----:B------:R-:W3:Y:S01]  /*3de0*/  FLO.U32 R63, R67 ;  /* 0x00000043003f7300 */ /* 0x000ee200000e0000 */
[----:B------:R-:W-:-:S07]  /*3df0*/  LOP3.LUT R51, R38, R67, RZ, 0xc0, !PT ;  /* 0x0000004326337212 */ /* 0x000fce00078ec0ff */
[----:B------:R-:W4:Y:S01]  /*3e00*/  POPC R51, R51 ;  /* 0x0000003300337309 */ /* 0x000f220000000000 */
[----:B---3--:R-:W-:-:S13]  /*3e10*/  ISETP.NE.AND P0, PT, R72, R63, PT ;  /* 0x0000003f4800720c */ /* 0x008fda0003f05270 */
[----:B0-2-4-:R-:W-:Y:S05]  /*3e20*/  @P0 BRA `(.L_x_45) ;  /* 0x0000000000040947 */ /* 0x015fea0003800000 */
[----:B------:R0:W2:Y:S02]  /*3e30*/  ATOMS.ADD R64, [R52], R51 ;  /* 0x000000333440738c */ /* 0x0000a40000000000 */
.L_x_45:
[----:B------:R-:W-:Y:S05]  /*3e40*/  BSYNC.RECONVERGENT B0 ;  /* 0x0000000000007941 */ /* 0x000fea0003800200 */
.L_x_44:
        /* <DEDUP_REMOVED lines=34> */
.L_x_47:
[----:B------:R-:W-:Y:S05]  /*4070*/  BSYNC.RECONVERGENT B0 ;  /* 0x0000000000007941 */ /* 0x000fea0003800200 */
.L_x_46:
        /* <DEDUP_REMOVED lines=34> */
.L_x_49:
[----:B------:R-:W-:Y:S05]  /*42a0*/  BSYNC.RECONVERGENT B0 ;  /* 0x0000000000007941 */ /* 0x000fea0003800200 */
.L_x_48:
        /* <DEDUP_REMOVED lines=34> */
.L_x_51:
[----:B------:R-:W-:Y:S05]  /*44d0*/  BSYNC.RECONVERGENT B0 ;  /* 0x0000000000007941 */ /* 0x000fea0003800200 */
.L_x_50:
        /* <DEDUP_REMOVED lines=34> */
.L_x_53:
[----:B------:R-:W-:Y:S05]  /*4700*/  BSYNC.RECONVERGENT B0 ;  /* 0x0000000000007941 */ /* 0x000fea0003800200 */
.L_x_52:
        /* <DEDUP_REMOVED lines=34> */
.L_x_55:
[----:B------:R-:W-:Y:S05]  /*4930*/  BSYNC.RECONVERGENT B0 ;  /* 0x0000000000007941 */ /* 0x000fea0003800200 */
.L_x_54:
        /* <DEDUP_REMOVED lines=34> */
.L_x_57:
[----:B------:R-:W-:Y:S05]  /*4b60*/  BSYNC.RECONVERGENT B0 ;  /* 0x0000000000007941 */ /* 0x000fea0003800200 */
.L_x_56:
[----:B------:R-:W-:Y:S01]  /*4b70*/  R2P PR, R42, 0x7f ;  /* 0x0000007f2a007804 */ /* 0x000fe20000000000 */
[----:B--2---:R2:W3:Y:S01]  /*4b80*/  SHFL.IDX PT, R64, R64, R63, 0x1f ;  /* 0x00001f3f40407589 */ /* 0x0044e200000e0000 */
[----:B------:R-:W-:Y:S11]  /*4b90*/  BSSY.RECONVERGENT B0, `(.L_x_58) ;  /* 0x0000020000007945 */ /* 0x000ff60003800200 */
[----:B0-----:R-:W-:-:S02]  /*4ba0*/  VOTE.ANY R58, PT, P0 ;  /* 0x00000000003a7806 */ /* 0x001fc400000e0100 */
[----:B------:R-:W-:Y:S02]  /*4bb0*/  VOTE.ANY R65, PT, P1 ;  /* 0x0000000000417806 */ /* 0x000fe400008e0100 */
[----:B------:R-:W-:Y:S02]  /*4bc0*/  @!P0 LOP3.LUT R58, RZ, R58, RZ, 0x33, !PT ;  /* 0x0000003aff3a8212 */ /* 0x000fe400078e33ff */
[----:B------:R-:W-:Y:S02]  /*4bd0*/  VOTE.ANY R67, PT, P2 ;  /* 0x0000000000437806 */ /* 0x000fe400010e0100 */
[----:B------:R-:W-:Y:S02]  /*4be0*/  @!P1 LOP3.LUT R65, RZ, R65, RZ, 0x33, !PT ;  /* 0x00000041ff419212 */ /* 0x000fe400078e33ff */
[----:B------:R-:W-:Y:S02]  /*4bf0*/  @!P2 LOP3.LUT R67, RZ, R67, RZ, 0x33, !PT ;  /* 0x00000043ff43a212 */ /* 0x000fe400078e33ff */
[----:B------:R-:W-:-:S02]  /*4c00*/  LOP3.LUT R58, R65, R58, RZ, 0xc0, !PT ;  /* 0x0000003a413a7212 */ /* 0x000fc400078ec0ff */
[----:B------:R-:W-:Y:S02]  /*4c10*/  VOTE.ANY R65, PT, P3 ;  /* 0x0000000000417806 */ /* 0x000fe400018e0100 */
[----:B------:R-:W-:Y:S02]  /*4c20*/  LOP3.LUT R58, R67, R58, RZ, 0xc0, !PT ;  /* 0x0000003a433a7212 */ /* 0x000fe400078ec0ff */
[----:B------:R-:W-:Y:S02]  /*4c30*/  LOP3.LUT P0, RZ, R42, 0x80, RZ, 0xc0, !PT ;  /* 0x000000802aff7812 */ /* 0x000fe4000780c0ff */
[----:B------:R-:W-:Y:S02]  /*4c40*/  VOTE.ANY R67, PT, P4 ;  /* 0x0000000000437806 */ /* 0x000fe400020e0100 */
[----:B------:R-:W-:Y:S02]  /*4c50*/  @!P3 LOP3.LUT R65, RZ, R65, RZ, 0x33, !PT ;  /* 0x00000041ff41b212 */ /* 0x000fe400078e33ff */
[----:B------:R-:W-:-:S02]  /*4c60*/  @!P4 LOP3.LUT R67, RZ, R67, RZ, 0x33, !PT ;  /* 0x00000043ff43c212 */ /* 0x000fc400078e33ff */
[----:B------:R-:W-:Y:S02]  /*4c70*/  LOP3.LUT R58, R65, R58, RZ, 0xc0, !PT ;  /* 0x0000003a413a7212 */ /* 0x000fe400078ec0ff */
[----:B------:R-:W-:Y:S02]  /*4c80*/  VOTE.ANY R65, PT, P5 ;  /* 0x0000000000417806 */ /* 0x000fe400028e0100 */
[----:B------:R-:W-:Y:S02]  /*4c90*/  LOP3.LUT R58, R67, R58, RZ, 0xc0, !PT ;  /* 0x0000003a433a7212 */ /* 0x000fe400078ec0ff */
[----:B------:R-:W-:Y:S02]  /*4ca0*/  VOTE.ANY R67, PT, P6 ;  /* 0x0000000000437806 */ /* 0x000fe400030e0100 */
[----:B------:R-:W-:Y:S02]  /*4cb0*/  @!P5 LOP3.LUT R65, RZ, R65, RZ, 0x33, !PT ;  /* 0x00000041ff41d212 */ /* 0x000fe400078e33ff */
[----:B------:R-:W-:-:S02]  /*4cc0*/  VOTE.ANY R69, PT, P0 ;  /* 0x0000000000457806 */ /* 0x000fc400000e0100 */
[----:B------:R-:W-:Y:S02]  /*4cd0*/  @!P6 LOP3.LUT R67, RZ, R67, RZ, 0x33, !PT ;  /* 0x00000043ff43e212 */ /* 0x000fe400078e33ff */
[----:B------:R-:W-:Y:S01]  /*4ce0*/  LOP3.LUT R58, R65, R58, RZ, 0xc0, !PT ;  /* 0x0000003a413a7212 */ /* 0x000fe200078ec0ff */
[----:B------:R-:W-:Y:S01]  /*4cf0*/  IMAD.MOV.U32 R65, RZ, RZ, RZ ;  /* 0x000000ffff417224 */ /* 0x000fe200078e00ff */
[----:B------:R-:W-:Y:S02]  /*4d00*/  @!P0 LOP3.LUT R69, RZ, R69, RZ, 0x33, !PT ;  /* 0x00000045ff458212 */ /* 0x000fe400078e33ff */
[----:B------:R-:W-:-:S04]  /*4d10*/  LOP3.LUT R58, R67, R58, RZ, 0xc0, !PT ;  /* 0x0000003a433a7212 */ /* 0x000fc800078ec0ff */
[----:B------:R-:W-:-:S04]  /*4d20*/  LOP3.LUT R69, R69, R58, RZ, 0xc0, !PT ;  /* 0x0000003a45457212 */ /* 0x000fc800078ec0ff */
[----:B------:R-:W0:Y:S01]  /*4d30*/  FLO.U32 R58, R69 ;  /* 0x00000045003a7300 */ /* 0x000e2200000e0000 */
[----:B------:R-:W-:-:S07]  /*4d40*/  LOP3.LUT R42, R38, R69, RZ, 0xc0, !PT ;  /* 0x00000045262a7212 */ /* 0x000fce00078ec0ff */
[----:B------:R-:W4:Y:S01]  /*4d50*/  POPC R42, R42 ;  /* 0x0000002a002a7309 */ /* 0x000f220000000000 */
[----:B0-----:R-:W-:-:S13]  /*4d60*/  ISETP.NE.AND P0, PT, R72, R58, PT ;  /* 0x0000003a4800720c */ /* 0x001fda0003f05270 */
[----:B--234-:R-:W-:Y:S05]  /*4d70*/  @P0 BRA `(.L_x_59) ;  /* 0x0000000000040947 */ /* 0x01cfea0003800000 */
[----:B------:R0:W2:Y:S02]  /*4d80*/  ATOMS.ADD R65, [R59], R42 ;  /* 0x0000002a3b41738c */ /* 0x0000a40000000000 */
.L_x_59:
[----:B------:R-:W-:Y:S05]  /*4d90*/  BSYNC.RECONVERGENT B0 ;  /* 0x0000000000007941 */ /* 0x000fea0003800200 */
.L_x_58:
        /* <DEDUP_REMOVED lines=34> */
.L_x_61:
[----:B------:R-:W-:Y:S05]  /*4fc0*/  BSYNC.RECONVERGENT B0 ;  /* 0x0000000000007941 */ /* 0x000fea0003800200 */
.L_x_60:
[----:B------:R-:W-:Y:S01]  /*4fd0*/  R2P PR, R44, 0x7f ;  /* 0x0000007f2c007804 */ /* 0x000fe20000000000 */
[----:B--2---:R2:W3:Y:S01]  /*4fe0*/  SHFL.IDX PT, R66, R66, R59, 0x1f ;  /* 0x00001f3b42427589 */ /* 0x0044e200000e0000 */
[----:B------:R-:W-:Y:S11]  /*4ff0*/  BSSY.RECONVERGENT B0, `(.L_x_62) ;  /* 0x0000020000007945 */ /* 0x000ff60003800200 */
[----:B------:R-:W-:-:S02]  /*5000*/  VOTE.ANY R58, PT, P0 ;  /* 0x00000000003a7806 */ /* 0x000fc400000e0100 */
        /* <DEDUP_REMOVED lines=24> */
[----:B------:R-:W4:Y:S01]  /*5190*/  FLO.U32 R58, R69 ;  /* 0x00000045003a7300 */ /* 0x000f2200000e0000 */
[----:B------:R-:W-:-:S07]  /*51a0*/  LOP3.LUT R44, R38, R69, RZ, 0xc0, !PT ;  /* 0x00000045262c7212 */ /* 0x000fce00078ec0ff */
[----:B------:R-:W0:Y:S01]  /*51b0*/  POPC R44, R44 ;  /* 0x0000002c002c7309 */ /* 0x000e220000000000 */
[----:B----4-:R-:W-:-:S13]  /*51c0*/  ISETP.NE.AND P0, PT, R72, R58, PT ;  /* 0x0000003a4800720c */ /* 0x010fda0003f05270 */
[----:B0-23--:R-:W-:Y:S05]  /*51d0*/  @P0 BRA `(.L_x_63) ;  /* 0x0000000000040947 */ /* 0x00dfea0003800000 */
[----:B------:R0:W2:Y:S02]  /*51e0*/  ATOMS.ADD R63, [R61], R44 ;  /* 0x0000002c3d3f738c */ /* 0x0000a40000000000 */
.L_x_63:
[----:B------:R-:W-:Y:S05]  /*51f0*/  BSYNC.RECONVERGENT B0 ;  /* 0x0000000000007941 */ /* 0x000fea0003800200 */
.L_x_62:
        /* <DEDUP_REMOVED lines=28> */
[----:B0-----:R-:W0:Y:S01]  /*53c0*/  FLO.U32 R61, R59 ;  /* 0x0000003b003d7300 */ /* 0x001e2200000e0000 */
[----:B------:R-:W-:-:S07]  /*53d0*/  LOP3.LUT R38, R38, R59, RZ, 0xc0, !PT ;  /* 0x0000003b26267212 */ /* 0x000fce00078ec0ff */
[----:B------:R2:W4:Y:S01]  /*53e0*/  POPC R45, R38 ;  /* 0x00000026002d7309 */ /* 0x0005220000000000 */
[----:B0-----:R-:W-:-:S13]  /*53f0*/  ISETP.NE.AND P0, PT, R72, R61, PT ;  /* 0x0000003d4800720c */ /* 0x001fda0003f05270 */
[----:B--234-:R-:W-:Y:S05]  /*5400*/  @P0 BRA `(.L_x_65) ;  /* 0x0000000000040947 */ /* 0x01cfea0003800000 */
[----:B------:R0:W2:Y:S02]  /*5410*/  ATOMS.ADD R60, [R62], R45 ;  /* 0x0000002d3e3c738c */ /* 0x0000a40000000000 */
.L_x_65:
[----:B------:R-:W-:Y:S05]  /*5420*/  BSYNC.RECONVERGENT B0 ;  /* 0x0000000000007941 */ /* 0x000fea0003800200 */
.L_x_64:
[----:B------:R-:W-:Y:S01]  /*5430*/  BAR.SYNC.DEFER_BLOCKING 0x0 ;  /* 0x0000000000007b1d */ /* 0x000fe20000010000 */
[----:B-1----:R-:W-:Y:S01]  /*5440*/  IMAD.IADD R23, R23, 0x1, R46 ;  /* 0x0000000117177824 */ /* 0x002fe200078e022e */
[----:B------:R-:W-:Y:S01]  /*5450*/  ISETP.NE.AND P0, PT, R71, RZ, PT ;  /* 0x000000ff4700720c */ /* 0x000fe20003f05270 */
[----:B------:R-:W-:Y:S02]  /*5460*/  IMAD.IADD R47, R24, 0x1, R47 ;  /* 0x00000001182f7824 */ /* 0x000fe400078e022f */
[----:B------:R-:W-:Y:S01]  /*5470*/  IMAD.IADD R25, R25, 0x1, R48 ;  /* 0x0000000119197824 */ /* 0x000fe200078e0230 */
[----:B------:R-:W-:Y:S01]  /*5480*/  BSSY B1, `(.L_x_66) ;  /* 0x0000063000017945 */ /* 0x000fe20003800000 */
[----:B------:R-:W-:Y:S01]  /*5490*/  IMAD.IADD R49, R26, 0x1, R49 ;  /* 0x000000011a317824 */ /* 0x000fe200078e0231 */
[----:B--2---:R1:W2:Y:S01]  /*54a0*/  SHFL.IDX PT, R38, R60, R61, 0x1f ;  /* 0x00001f3d3c267589 */ /* 0x0042a200000e0000 */
[----:B------:R-:W-:Y:S02]  /*54b0*/  IMAD.IADD R27, R27, 0x1, R50 ;  /* 0x000000011b1b7824 */ /* 0x000fe400078e0232 */
[----:B------:R-:W-:-:S02]  /*54c0*/  IMAD R23, R23, 0x4, R0 ;  /* 0x0000000417177824 */ /* 0x000fc400078e0200 */
[----:B------:R-:W-:Y:S02]  /*54d0*/  IMAD.IADD R59, R28, 0x1, R29 ;  /* 0x000000011c3b7824 */ /* 0x000fe400078e021d */
[----:B------:R-:W-:Y:S02]  /*54e0*/  IMAD R24, R47, 0x4, R0 ;  /* 0x000000042f187824 */ /* 0x000fe400078e0200 */
[----:B------:R-:W-:Y:S02]  /*54f0*/  IMAD.IADD R51, R51, 0x1, R52 ;  /* 0x0000000133337824 */ /* 0x000fe400078e0234 */
[--C-:B------:R-:W-:Y:S02]  /*5500*/  IMAD R29, R25, 0x4, R0.reuse ;  /* 0x00000004191d7824 */ /* 0x100fe400078e0200 */
[----:B------:R-:W-:Y:S02]  /*5510*/  IMAD.IADD R53, R30, 0x1, R53 ;  /* 0x000000011e357824 */ /* 0x000fe400078e0235 */
[----:B------:R-:W-:Y:S01]  /*5520*/  IMAD R28, R49, 0x4, R0 ;  /* 0x00000004311c7824 */ /* 0x000fe200078e0200 */
[----:B------:R3:W-:Y:S01]  /*5530*/  STS [R23+-0x4], R4 ;  /* 0xfffffc0417007388 */ /* 0x0007e20000000800 */
[----:B------:R-:W-:-:S02]  /*5540*/  IMAD.IADD R31, R31, 0x1, R54 ;  /* 0x000000011f1f7824 */ /* 0x000fc400078e0236 */
[--C-:B------:R-:W-:Y:S01]  /*5550*/  IMAD R27, R27, 0x4, R0.reuse ;  /* 0x000000041b1b7824 */ /* 0x100fe200078e0200 */
[----:B------:R4:W-:Y:S01]  /*5560*/  STS [R24+-0x4], R5 ;  /* 0xfffffc0518007388 */ /* 0x0009e20000000800 */
[----:B------:R-:W-:Y:S02]  /*5570*/  IMAD.IADD R55, R32, 0x1, R55 ;  /* 0x0000000120377824 */ /* 0x000fe400078e0237 */
[----:B------:R-:W-:Y:S01]  /*5580*/  IMAD R26, R59, 0x4, R0 ;  /* 0x000000043b1a7824 */ /* 0x000fe200078e0200 */
[----:B------:R-:W-:Y:S01]  /*5590*/  STS [R29+-0x4], R6 ;  /* 0xfffffc061d007388 */ /* 0x000fe20000000800 */
[----:B-1----:R-:W-:Y:S02]  /*55a0*/  IMAD.IADD R61, R33, 0x1, R56 ;  /* 0x00000001213d7824 */ /* 0x002fe400078e0238 */
[----:B------:R-:W-:Y:S01]  /*55b0*/  IMAD R25, R51, 0x4, R0 ;  /* 0x0000000433197824 */ /* 0x000fe200078e0200 */
[----:B------:R1:W-:Y:S01]  /*55c0*/  STS [R28+-0x4], R7 ;  /* 0xfffffc071c007388 */ /* 0x0003e20000000800 */
[----:B------:R-:W-:-:S02]  /*55d0*/  IMAD.IADD R57, R34, 0x1, R57 ;  /* 0x0000000122397824 */ /* 0x000fc400078e0239 */
[----:B---3--:R-:W-:Y:S01]  /*55e0*/  IMAD R4, R53, 0x4, R0 ;  /* 0x0000000435047824 */ /* 0x008fe200078e0200 */
[----:B------:R-:W-:Y:S01]  /*55f0*/  STS [R27+-0x4], R8 ;  /* 0xfffffc081b007388 */ /* 0x000fe20000000800 */
[----:B------:R-:W-:Y:S02]  /*5600*/  IMAD.IADD R35, R35, 0x1, R64 ;  /* 0x0000000123237824 */ /* 0x000fe400078e0240 */
[--C-:B----4-:R-:W-:Y:S01]  /*5610*/  IMAD R5, R31, 0x4, R0.reuse ;  /* 0x000000041f057824 */ /* 0x110fe200078e0200 */
[----:B------:R3:W-:Y:S01]  /*5620*/  STS [R26+-0x4], R9 ;  /* 0xfffffc091a007388 */ /* 0x0007e20000000800 */
        /* <DEDUP_REMOVED lines=8> */
[----:B------:R4:W-:Y:S01]  /*56b0*/  STS [R5+-0x4], R12 ;  /* 0xfffffc0c05007388 */ /* 0x0009e20000000800 */
[----:B--2---:R-:W-:Y:S02]  /*56c0*/  IMAD.IADD R33, R45, 0x1, R38 ;  /* 0x000000012d217824 */ /* 0x004fe400078e0226 */
[--C-:B-1----:R-:W-:Y:S01]  /*56d0*/  IMAD R7, R35, 0x4, R0.reuse ;  /* 0x0000000423077824 */ /* 0x102fe200078e0200 */
[----:B------:R4:W-:Y:S01]  /*56e0*/  STS [R30+-0x4], R13 ;  /* 0xfffffc0d1e007388 */ /* 0x0009e20000000800 */
[----:B------:R-:W-:-:S02]  /*56f0*/  IMAD R6, R65, 0x4, R0 ;  /* 0x0000000441067824 */ /* 0x000fc400078e0200 */
[--C-:B---3--:R-:W-:Y:S01]  /*5700*/  IMAD R9, R43, 0x4, R0.reuse ;  /* 0x000000042b097824 */ /* 0x108fe200078e0200 */
[----:B------:R4:W-:Y:S01]  /*5710*/  STS [R31+-0x4], R14 ;  /* 0xfffffc0e1f007388 */ /* 0x0009e20000000800 */
[--C-:B------:R-:W-:Y:S02]  /*5720*/  IMAD R8, R63, 0x4, R0.reuse ;  /* 0x000000043f087824 */ /* 0x100fe400078e0200 */
[--C-:B------:R-:W-:Y:S01]  /*5730*/  IMAD R33, R33, 0x4, R0.reuse ;  /* 0x0000000421217824 */ /* 0x100fe200078e0200 */
[----:B------:R4:W-:Y:S01]  /*5740*/  STS [R32+-0x4], R15 ;  /* 0xfffffc0f20007388 */ /* 0x0009e20000000800 */
[----:B------:R-:W-:-:S03]  /*5750*/  IMAD R35, R37, 0x8, R0 ;  /* 0x0000000825237824 */ /* 0x000fc600078e0200 */
[----:B------:R4:W-:Y:S04]  /*5760*/  STS [R7+-0x4], R16 ;  /* 0xfffffc1007007388 */ /* 0x0009e80000000800 */
[----:B------:R4:W-:Y:S04]  /*5770*/  STS [R6+-0x4], R17 ;  /* 0xfffffc1106007388 */ /* 0x0009e80000000800 */
[----:B------:R4:W-:Y:S04]  /*5780*/  STS [R9+-0x4], R18 ;  /* 0xfffffc1209007388 */ /* 0x0009e80000000800 */
[----:B------:R4:W-:Y:S04]  /*5790*/  STS [R8+-0x4], R19 ;  /* 0xfffffc1308007388 */ /* 0x0009e80000000800 */
[----:B------:R4:W-:Y:S01]  /*57a0*/  STS [R33+-0x4], R20 ;  /* 0xfffffc1421007388 */ /* 0x0009e20000000800 */
[----:B------:R-:W-:Y:S05]  /*57b0*/  @P0 BRA `(.L_x_67) ;  /* 0x0000000000bc0947 */ /* 0x000fea0003800000 */
[----:B------:R-:W4:Y:S02]  /*57c0*/  LDCU.64 UR6, c[0x0][0x398] ;  /* 0x00007300ff0677ac */ /* 0x000f240008000a00 */
[----:B----4-:R-:W-:-:S04]  /*57d0*/  LEA R12, P0, R37, UR6, 0x3 ;  /* 0x00000006250c7c11 */ /* 0x010fc8000f8018ff */
[----:B------:R-:W-:-:S05]  /*57e0*/  LEA.HI.X R13, R37, UR7, RZ, 0x3, P0 ;  /* 0x00000007250d7c11 */ /* 0x000fca00080f1cff */
[----:B------:R-:W2:Y:S01]  /*57f0*/  LDG.E.64 R10, desc[UR8][R12.64] ;  /* 0x000000080c0a7981 */ /* 0x000ea2000c1e1b00 */
[----:B------:R-:W-:Y:S02]  /*5800*/  SHF.R.S32.HI R15, RZ, 0x1f, R39 ;  /* 0x0000001fff0f7819 */ /* 0x000fe40000011427 */
[----:B--2---:R-:W-:-:S05]  /*5810*/  IADD3 R10, P0, PT, -R39, R10, RZ ;  /* 0x0000000a270a7210 */ /* 0x004fca0007f1e1ff */
[----:B------:R-:W-:Y:S01]  /*5820*/  IMAD.X R11, R11, 0x1, ~R15, P0 ;  /* 0x000000010b0b7824 */ /* 0x000fe200000e0e0f */
[----:B------:R-:W-:Y:S01]  /*5830*/  ISETP.GE.AND P0, PT, R2, 0x1, PT ;  /* 0x000000010200780c */ /* 0x000fe20003f06270 */
[----:B------:R-:W-:-:S03]  /*5840*/  IMAD.MOV.U32 R15, RZ, RZ, R22 ;  /* 0x000000ffff0f7224 */ /* 0x000fc600078e0016 */
[----:B------:R1:W-:Y:S09]  /*5850*/  STS.64 [R35+0x6600], R10 ;  /* 0x0066000a23007388 */ /* 0x0003f20000000a00 */
[----:B------:R-:W-:Y:S05]  /*5860*/  @!P0 BRA `(.L_x_68) ;  /* 0x00000000006c8947 */ /* 0x000fea0003800000 */
[----:B------:R-:W-:Y:S01]  /*5870*/  BSSY B0, `(.L_x_69) ;  /* 0x0000019000007945 */ /* 0x000fe20003800000 */
[----:B------:R-:W-:Y:S02]  /*5880*/  IMAD.MOV.U32 R12, RZ, RZ, -0x1 ;  /* 0xffffffffff0c7424 */ /* 0x000fe400078e00ff */
[----:B------:R-:W-:Y:S02]  /*5890*/  IMAD.MOV.U32 R13, RZ, RZ, R2 ;  /* 0x000000ffff0d7224 */ /* 0x000fe400078e0002 */
[----:B------:R-:W-:-:S07]  /*58a0*/  IMAD.MOV.U32 R15, RZ, RZ, R22 ;  /* 0x000000ffff0f7224 */ /* 0x000fce00078e0016 */
.L_x_73:
[----:B-1----:R-:W1:Y:S01]  /*58b0*/  LDC.64 R10, c[0x0][0x380] ;  /* 0x0000e000ff0a7b82 */ /* 0x002e620000000a00 */
[----:B------:R-:W-:Y:S01]  /*58c0*/  VIADD R19, R13, 0xffffffff ;  /* 0xffffffff0d137836 */ /* 0x000fe20000000000 */
[----:B------:R-:W-:Y:S03]  /*58d0*/  BSSY B2, `(.L_x_70) ;  /* 0x0000008000027945 */ /* 0x000fe60003800000 */
[----:B------:R-:W-:-:S04]  /*58e0*/  IMAD R17, R19, 0x100, R37 ;  /* 0x0000010013117824 */ /* 0x000fc800078e0225 */
[----:B-1----:R-:W-:-:S07]  /*58f0*/  IMAD.WIDE R10, R17, 0x4, R10 ;  /* 0x00000004110a7825 */ /* 0x002fce00078e020a */
.L_x_71:
[----:B------:R-:W-:Y:S05]  /*5900*/  YIELD ;  /* 0x0000000000007946 */ /* 0x000fea0003800000 */
[----:B------:R1:W-:Y:S06]  /*5910*/  MEMBAR.SC.CTA ;  /* 0x0000000000007992 */ /* 0x0003ec0000000000 */
[----:B-1----:R-:W2:Y:S02]  /*5920*/  LDG.E.STRONG.SYS R14, desc[UR8][R10.64] ;  /* 0x000000080a0e7981 */ /* 0x002ea4000c1f5900 */
[----:B--2---:R-:W-:-:S13]  /*5930*/  ISETP.NE.AND P0, PT, R14, RZ, PT ;  /* 0x000000ff0e00720c */ /* 0x004fda0003f05270 */
[----:B------:R-:W-:Y:S05]  /*5940*/  @!P0 BRA `(.L_x_71) ;  /* 0xfffffffc00ec8947 */ /* 0x000fea000383ffff */
[----:B------:R-:W-:Y:S05]  /*5950*/  BSYNC B2 ;  /* 0x0000000000027941 */ /* 0x000fea0003800000 */
.L_x_70:
[----:B------:R-:W-:Y:S01]  /*5960*/  BSSY.RECONVERGENT B2, `(.L_x_72) ;  /* 0x0000006000027945 */ /* 0x000fe20003800200 */
[C---:B------:R-:W-:Y:S02]  /*5970*/  ISETP.GT.AND P0, PT, R14.reuse, -0x1, PT ;  /* 0xffffffff0e00780c */ /* 0x040fe40003f04270 */
[----:B------:R-:W-:Y:S01]  /*5980*/  LOP3.LUT R14, R14, 0x3fffffff, RZ, 0xc0, !PT ;  /* 0x3fffffff0e0e7812 */ /* 0x000fe200078ec0ff */
[----:B------:R-:W-:Y:S05]  /*5990*/  WARPSYNC.EXCLUSIVE R12 ;  /* 0x000000000c007348 */ /* 0x000fea0003a00000 */
[----:B------:R-:W-:-:S05]  /*59a0*/  IMAD.IADD R15, R14, 0x1, R15 ;  /* 0x000000010e0f7824 */ /* 0x000fca00078e020f */
[----:B------:R-:W-:-:S07]  /*59b0*/  VOTE.ANY R12, PT, P0 ;  /* 0x00000000000c7806 */ /* 0x000fce00000e0100 */
[----:B------:R-:W-:Y:S05]  /*59c0*/  BSYNC.RECONVERGENT B2 ;  /* 0x0000000000027941 */ /* 0x000fea0003800200 */
.L_x_72:
[----:B------:R-:W-:Y:S01]  /*59d0*/  ISETP.GT.U32.AND P1, PT, R13, 0x1, PT ;  /* 0x000000010d00780c */ /* 0x000fe20003f24070 */
[----:B------:R-:W-:-:S12]  /*59e0*/  IMAD.MOV.U32 R13, RZ, RZ, R19 ;  /* 0x000000ffff0d7224 */ /* 0x000fd800078e0013 */
[----:B------:R-:W-:Y:S05]  /*59f0*/  @P0 BRA P1, `(.L_x_73) ;  /* 0xfffffffc00ac0947 */ /* 0x000fea000083ffff */
[----:B------:R-:W-:Y:S05]  /*5a00*/  BSYNC B0 ;  /* 0x0000000000007941 */ /* 0x000fea0003800000 */
.L_x_69:
[----:B------:R2:W3:Y:S02]  /*5a10*/  LDS.64 R10, [R35+0x6600] ;  /* 0x00660000230a7984 */ /* 0x0004e40000000a00 */
.L_x_68:
[----:B------:R-:W4:Y:S01]  /*5a20*/  LDC.64 R12, c[0x0][0x380] ;  /* 0x0000e000ff0c7b82 */ /* 0x000f220000000a00 */
[C---:B------:R-:W-:Y:S01]  /*5a30*/  IMAD.IADD R17, R15.reuse, 0x1, -R22 ;  /* 0x000000010f117824 */ /* 0x040fe200078e0a16 */
[----:B------:R-:W-:Y:S01]  /*5a40*/  LOP3.LUT R15, R15, 0x80000000, RZ, 0xfc, !PT ;  /* 0x800000000f0f7812 */ /* 0x000fe200078efcff */
[----:B------:R-:W-:-:S03]  /*5a50*/  IMAD R19, R2, 0x100, R37 ;  /* 0x0000010002137824 */ /* 0x000fc600078e0225 */
[----:B-1-3--:R-:W-:-:S04]  /*5a60*/  IADD3 R10, P0, PT, R17, R10, RZ ;  /* 0x0000000a110a7210 */ /* 0x00afc80007f1e0ff */
[----:B------:R-:W-:-:S05]  /*5a70*/  LEA.HI.X.SX32 R11, R17, R11, 0x1, P0 ;  /* 0x0000000b110b7211 */ /* 0x000fca00000f0eff */
[----:B------:R1:W-:Y:S01]  /*5a80*/  STS.64 [R35+0x6600], R10 ;  /* 0x0066000a23007388 */ /* 0x0003e20000000a00 */
[----:B----4-:R-:W-:-:S05]  /*5a90*/  IMAD.WIDE R12, R19, 0x4, R12 ;  /* 0x00000004130c7825 */ /* 0x010fca00078e020c */
[----:B------:R1:W-:Y:S02]  /*5aa0*/  STG.E.STRONG.SYS desc[UR8][R12.64], R15 ;  /* 0x0000000f0c007986 */ /* 0x0003e4000c115908 */
.L_x_67:
[----:B------:R-:W-:Y:S05]  /*5ab0*/  BSYNC B1 ;  /* 0x0000000000017941 */ /* 0x000fea0003800000 */
.L_x_66:
[----:B-1--4-:R-:W1:Y:S01]  /*5ac0*/  LDC.64 R14, c[0x0][0x390] ;  /* 0x0000e400ff0e7b82 */ /* 0x012e620000000a00 */
[----:B------:R-:W-:-:S04]  /*5ad0*/  IMAD R10, R2, 0x1980, RZ ;  /* 0x00001980020a7824 */ /* 0x000fc800078e02ff */
[----:B------:R-:W-:-:S03]  /*5ae0*/  VIADD R10, R10, 0x1980 ;  /* 0x000019800a0a7836 */ /* 0x000fc60000000000 */
[----:B------:R-:W3:Y:S01]  /*5af0*/  LDC R11, c[0x0][0x3c0] ;  /* 0x0000f000ff0b7b82 */ /* 0x000ee20000000800 */
[----:B-1----:R-:W-:Y:S02]  /*5b00*/  ISETP.EQ.U32.AND P1, PT, R14, RZ, PT ;  /* 0x000000ff0e00720c */ /* 0x002fe40003f22070 */
[----:B---3--:R-:W-:-:S04]  /*5b10*/  ISETP.GE.AND P0, PT, R10, R11, PT ;  /* 0x0000000b0a00720c */ /* 0x008fc80003f06270 */
[----:B------:R-:W-:-:S04]  /*5b20*/  ISETP.EQ.OR.EX P0, PT, R15, RZ, !P0, P1 ;  /* 0x000000ff0f00720c */ /* 0x000fc80004702710 */
[----:B------:R-:W-:-:S13]  /*5b30*/  ISETP.GT.U32.OR P0, PT, R37, 0xff, P0 ;  /* 0x000000ff2500780c */ /* 0x000fda0000704470 */
[----:B------:R-:W-:Y:S05]  /*5b40*/  @P0 BRA `(.L_x_74) ;  /* 0x0000000000200947 */ /* 0x000fea0003800000 */
[----:B------:R-:W1:Y:S01]  /*5b50*/  LDS.64 R12, [R35+0x6600] ;  /* 0x00660000230c7984 */ /* 0x000e620000000a00 */
[C---:B------:R-:W-:Y:S02]  /*5b60*/  LEA R14, P2, R37.reuse, R14, 0x3 ;  /* 0x0000000e250e7211 */ /* 0x040fe400078418ff */
[--C-:B------:R-:W-:Y:S02]  /*5b70*/  SHF.R.S32.HI R17, RZ, 0x1f, R22.reuse ;  /* 0x0000001fff117819 */ /* 0x100fe40000011416 */
[----:B------:R-:W-:Y:S02]  /*5b80*/  LEA.HI.X R15, R37, R15, RZ, 0x3, P2 ;  /* 0x0000000f250f7211 */ /* 0x000fe400010f1cff */
[----:B-1----:R-:W-:Y:S02]  /*5b90*/  IADD3 R12, P0, P1, R12, R39, R22 ;  /* 0x000000270c0c7210 */ /* 0x002fe4000791e016 */
[----:B------:R-:W-:-:S04]  /*5ba0*/  SHF.R.S32.HI R39, RZ, 0x1f, R39 ;  /* 0x0000001fff277819 */ /* 0x000fc80000011427 */
[----:B------:R-:W-:-:S05]  /*5bb0*/  IADD3.X R13, PT, PT, R13, R39, R17, P0, P1 ;  /* 0x000000270d0d7210 */ /* 0x000fca00007e2411 */
[----:B------:R1:W-:Y:S02]  /*5bc0*/  STG.E.64 desc[UR8][R14.64], R12 ;  /* 0x0000000c0e007986 */ /* 0x0003e4000c101b08 */
.L_x_74:
[----:B------:R-:W-:Y:S01]  /*5bd0*/  ISETP.GT.AND P0, PT, R10, R11, PT ;  /* 0x0000000b0a00720c */ /* 0x000fe20003f04270 */
[----:B------:R-:W-:Y:S05]  /*5be0*/  WARPSYNC.ALL ;  /* 0x0000000000007948 */ /* 0x000fea0003800000 */
[----:B------:R-:W-:Y:S07]  /*5bf0*/  BAR.SYNC.DEFER_BLOCKING 0x0 ;  /* 0x0000000000007b1d */ /* 0x000fee0000010000 */
[----:B------:R-:W-:Y:S05]  /*5c00*/  @P0 BRA `(.L_x_75) ;  /* 0x0000000800f80947 */ /* 0x000fea0003800000 */
[----:B------:R-:W3:Y:S01]  /*5c10*/  LDS R19, [R21] ;  /* 0x0000000015137984 */ /* 0x000ee20000000800 */
[----:B------:R-:W3:Y:S01]  /*5c20*/  LDCU UR5, c[0x0][0x3c4] ;  /* 0x00007880ff0577ac */ /* 0x000ee20008000800 */
[----:B------:R-:W4:Y:S01]  /*5c30*/  LDCU.64 UR6, c[0x0][0x3a0] ;  /* 0x00007400ff0677ac */ /* 0x000f220008000a00 */
[----:B---3--:R-:W-:-:S04]  /*5c40*/  SHF.R.U32.HI R10, RZ, UR5, R19 ;  /* 0x00000005ff0a7c19 */ /* 0x008fc80008011613 */
[----:B-1----:R-:W-:-:S05]  /*5c50*/  LOP3.LUT R13, R10, UR4, RZ, 0x30, !PT ;  /* 0x000000040a0d7c12 */ /* 0x002fca000f8e30ff */
[----:B------:R-:W-:-:S06]  /*5c60*/  IMAD R12, R13, 0x8, R0 ;  /* 0x000000080d0c7824 */ /* 0x000fcc00078e0200 */
[----:B------:R-:W1:Y:S02]  /*5c70*/  LDS.64 R12, [R12+0x6600] ;  /* 0x006600000c0c7984 */ /* 0x000e640000000a00 */
[----:B-1----:R-:W-:-:S05]  /*5c80*/  IADD3 R10, P1, PT, R12, R37, RZ ;  /* 0x000000250c0a7210 */ /* 0x002fca0007f3e0ff */
[----:B------:R-:W-:Y:S01]  /*5c90*/  IMAD.X R13, RZ, RZ, R13, P1 ;  /* 0x000000ffff0d7224 */ /* 0x000fe200008e060d */
[----:B----4-:R-:W-:-:S04]  /*5ca0*/  LEA R14, P1, R10, UR6, 0x2 ;  /* 0x000000060a0e7c11 */ /* 0x010fc8000f8210ff */
[----:B------:R-:W-:-:S05]  /*5cb0*/  LEA.HI.X R15, R10, UR7, R13, 0x2, P1 ;  /* 0x000000070a0f7c11 */ /* 0x000fca00088f140d */
[----:B------:R-:W-:Y:S01]  /*5cc0*/  STG.E desc[UR8][R14.64], R19 ;  /* 0x000000130e007986 */ /* 0x000fe2000c101908 */
[----:B------:R-:W-:-:S03]  /*5cd0*/  NOP ;  /* 0x0000000000007918 */ /* 0x000fc60000000000 */
[----:B--2---:R-:W1:Y:S02]  /*5ce0*/  LDS R35, [R21+0x600] ;  /* 0x0006000015237984 */ /* 0x004e640000000800 */
[----:B-1----:R-:W-:-:S04]  /*5cf0*/  SHF.R.U32.HI R10, RZ, UR5, R35 ;  /* 0x00000005ff0a7c19 */ /* 0x002fc80008011623 */
[----:B------:R-:W-:-:S05]  /*5d00*/  LOP3.LUT R13, R10, UR4, RZ, 0x30, !PT ;  /* 0x000000040a0d7c12 */ /* 0x000fca000f8e30ff */
[----:B------:R-:W-:-:S06]  /*5d10*/  IMAD R12, R13, 0x8, R0 ;  /* 0x000000080d0c7824 */ /* 0x000fcc00078e0200 */
[----:B------:R-:W1:Y:S02]  /*5d20*/  LDS.64 R12, [R12+0x6600] ;  /* 0x006600000c0c7984 */ /* 0x000e640000000a00 */
[----:B-1----:R-:W-:-:S05]  /*5d30*/  IADD3 R10, P1, PT, R12, R37, RZ ;  /* 0x000000250c0a7210 */ /* 0x002fca0007f3e0ff */
[----:B------:R-:W-:Y:S01]  /*5d40*/  IMAD.X R13, RZ, RZ, R13, P1 ;  /* 0x000000ffff0d7224 */ /* 0x000fe200008e060d */
[----:B------:R-:W-:-:S04]  /*5d50*/  LEA R16, P1, R10, UR6, 0x2 ;  /* 0x000000060a107c11 */ /* 0x000fc8000f8210ff */
[----:B------:R-:W-:-:S05]  /*5d60*/  LEA.HI.X R17, R10, UR7, R13, 0x2, P1 ;  /* 0x000000070a117c11 */ /* 0x000fca00088f140d */
[----:B------:R-:W-:Y:S01]  /*5d70*/  STG.E desc[UR8][R16.64+0x600], R35 ;  /* 0x0006002310007986 */ /* 0x000fe2000c101908 */
[----:B------:R-:W-:-:S03]  /*5d80*/  NOP ;  /* 0x0000000000007918 */ /* 0x000fc60000000000 */
[----:B------:R-:W1:Y:S02]  /*5d90*/  LDS R19, [R21+0xc00] ;  /* 0x000c000015137984 */ /* 0x000e640000000800 */
[----:B-1----:R-:W-:-:S04]  /*5da0*/  SHF.R.U32.HI R10, RZ, UR5, R19 ;  /* 0x00000005ff0a7c19 */ /* 0x002fc80008011613 */
[----:B------:R-:W-:-:S05]  /*5db0*/  LOP3.LUT R13, R10, UR4, RZ, 0x30, !PT ;  /* 0x000000040a0d7c12 */ /* 0x000fca000f8e30ff */
[----:B------:R-:W-:-:S05]  /*5dc0*/  IMAD R18, R13, 0x8, R0 ;  /* 0x000000080d127824 */ /* 0x000fca00078e0200 */
        /* <DEDUP_REMOVED lines=159> */
[----:B------:R1:W-:Y:S01]  /*67c0*/  STG.E desc[UR8][R12.64+0x6000], R15 ;  /* 0x0060000f0c007986 */ /* 0x0003e2000c101908 */
[----:B------:R-:W-:Y:S01]  /*67d0*/  NOP ;  /* 0x0000000000007918 */ /* 0x000fe20000000000 */
[----:B------:R-:W-:Y:S05]  /*67e0*/  BRA `(.L_x_76) ;  /* 0x0000001000c87947 */ /* 0x000fea0003800000 */
.L_x_75:
[----:B-1----:R-:W-:Y:S01]  /*67f0*/  IMAD R13, R2, -0x1980, R11 ;  /* 0xffffe680020d7824 */ /* 0x002fe200078e020b */
[----:B------:R-:W-:Y:S01]  /*6800*/  BSSY.RECONVERGENT B0, `(.L_x_77) ;  /* 0x000001a000007945 */ /* 0x000fe20003800200 */
[C---:B------:R-:W-:Y:S02]  /*6810*/  VIADD R12, R37.reuse, 0x300 ;  /* 0x00000300250c7836 */ /* 0x040fe40000000000 */
[C---:B------:R-:W-:Y:S01]  /*6820*/  VIADD R10, R37.reuse, 0x180 ;  /* 0x00000180250a7836 */ /* 0x040fe20000000000 */
[CC--:B------:R-:W-:Y:S01]  /*6830*/  ISETP.GE.AND P1, PT, R37.reuse, R13.reuse, PT ;  /* 0x0000000d2500720c */ /* 0x0c0fe20003f26270 */
[C---:B------:R-:W-:Y:S01]  /*6840*/  VIADD R14, R37.reuse, 0x480 ;  /* 0x00000480250e7836 */ /* 0x040fe20000000000 */
[-C--:B------:R-:W-:Y:S01]  /*6850*/  ISETP.GE.AND P3, PT, R12, R13.reuse, PT ;  /* 0x0000000d0c00720c */ /* 0x080fe20003f66270 */
[C---:B------:R-:W-:Y:S01]  /*6860*/  VIADD R12, R37.reuse, 0x780 ;  /* 0x00000780250c7836 */ /* 0x040fe20000000000 */
[-C--:B------:R-:W-:Y:S01]  /*6870*/  ISETP.GE.AND P2, PT, R10, R13.reuse, PT ;  /* 0x0000000d0a00720c */ /* 0x080fe20003f46270 */
[----:B------:R-:W-:Y:S01]  /*6880*/  VIADD R10, R37, 0x600 ;  /* 0x00000600250a7836 */ /* 0x000fe20000000000 */
[----:B------:R-:W-:-:S02]  /*6890*/  ISETP.GE.AND P4, PT, R14, R13, PT ;  /* 0x0000000d0e00720c */ /* 0x000fc40003f86270 */
[-C--:B------:R-:W-:Y:S01]  /*68a0*/  ISETP.GE.AND P6, PT, R12, R13.reuse, PT ;  /* 0x0000000d0c00720c */ /* 0x080fe20003fc6270 */
[----:B------:R-:W-:Y:S01]  /*68b0*/  VIADD R12, R37, 0x900 ;  /* 0x00000900250c7836 */ /* 0x000fe20000000000 */
[----:B------:R-:W-:-:S03]  /*68c0*/  ISETP.GE.AND P5, PT, R10, R13, PT ;  /* 0x0000000d0a00720c */ /* 0x000fc60003fa6270 */
[----:B------:R-:W-:Y:S10]  /*68d0*/  @P1 BRA `(.L_x_78) ;  /* 0x0000000000301947 */ /* 0x000ff40003800000 */
[----:B------:R-:W1:Y:S01]  /*68e0*/  LDS R17, [R21] ;  /* 0x0000000015117984 */ /* 0x000e620000000800 */
[----:B------:R-:W1:Y:S01]  /*68f0*/  LDCU UR5, c[0x0][0x3c4] ;  /* 0x00007880ff0577ac */ /* 0x000e620008000800 */
[----:B------:R-:W3:Y:S01]  /*6900*/  LDCU.64 UR6, c[0x0][0x3a0] ;  /* 0x00007400ff0677ac */ /* 0x000ee20008000a00 */
[----:B-1----:R-:W-:-:S04]  /*6910*/  SHF.R.U32.HI R10, RZ, UR5, R17 ;  /* 0x00000005ff0a7c19 */ /* 0x002fc80008011611 */
[----:B------:R-:W-:-:S05]  /*6920*/  LOP3.LUT R15, R10, UR4, RZ, 0x30, !PT ;  /* 0x000000040a0f7c12 */ /* 0x000fca000f8e30ff */
[----:B------:R-:W-:-:S05]  /*6930*/  IMAD R10, R15, 0x8, R0 ;  /* 0x000000080f0a7824 */ /* 0x000fca00078e0200 */
[----:B------:R-:W1:Y:S02]  /*6940*/  LDS.64 R14, [R10+0x6600] ;  /* 0x006600000a0e7984 */ /* 0x000e640000000a00 */
[----:B-1----:R-:W-:-:S05]  /*6950*/  IADD3 R16, P1, PT, R14, R37, RZ ;  /* 0x000000250e107210 */ /* 0x002fca0007f3e0ff */
[----:B------:R-:W-:Y:S01]  /*6960*/  IMAD.X R15, RZ, RZ, R15, P1 ;  /* 0x000000ffff0f7224 */ /* 0x000fe200008e060f */
[----:B---3--:R-:W-:-:S04]  /*6970*/  LEA R14, P1, R16, UR6, 0x2 ;  /* 0x00000006100e7c11 */ /* 0x008fc8000f8210ff */
[----:B------:R-:W-:-:S05]  /*6980*/  LEA.HI.X R15, R16, UR7, R15, 0x2, P1 ;  /* 0x00000007100f7c11 */ /* 0x000fca00088f140f */
[----:B------:R1:W-:Y:S04]  /*6990*/  STG.E desc[UR8][R14.64], R17 ;  /* 0x000000110e007986 */ /* 0x0003e8000c101908 */
.L_x_78:
[----:B------:R-:W-:Y:S05]  /*69a0*/  BSYNC.RECONVERGENT B0 ;  /* 0x0000000000007941 */ /* 0x000fea0003800200 */
.L_x_77:
[----:B------:R-:W-:Y:S01]  /*69b0*/  NOP ;  /* 0x0000000000007918 */ /* 0x000fe20000000000 */
[----:B------:R-:W-:Y:S01]  /*69c0*/  BSSY.RECONVERGENT B0, `(.L_x_79) ;  /* 0x0000010000007945 */ /* 0x000fe20003800200 */
[----:B------:R-:W-:Y:S01]  /*69d0*/  ISETP.GE.AND P1, PT, R12, R13, PT ;  /* 0x0000000d0c00720c */ /* 0x000fe20003f26270 */
[----:B------:R-:W-:Y:S02]  /*69e0*/  VIADD R12, R37, 0xa80 ;  /* 0x00000a80250c7836 */ /* 0x000fe40000000000 */
[----:B------:R-:W-:Y:S10]  /*69f0*/  @P2 BRA `(.L_x_80) ;  /* 0x0000000000302947 */ /* 0x000ff40003800000 */
[----:B-1----:R-:W1:Y:S01]  /*6a00*/  LDS R17, [R21+0x600] ;  /* 0x0006000015117984 */ /* 0x002e620000000800 */
        /* <DEDUP_REMOVED lines=11> */
.L_x_80:
[----:B------:R-:W-:Y:S05]  /*6ac0*/  BSYNC.RECONVERGENT B0 ;  /* 0x0000000000007941 */ /* 0x000fea0003800200 */
.L_x_79:
[----:B------:R-:W-:Y:S01]  /*6ad0*/  NOP ;  /* 0x0000000000007918 */ /* 0x000fe20000000000 */
[----:B------:R-:W-:Y:S01]  /*6ae0*/  BSSY.RECONVERGENT B0, `(.L_x_81) ;  /* 0x0000010000007945 */ /* 0x000fe20003800200 */
[----:B------:R-:W-:Y:S02]  /*6af0*/  ISETP.GE.AND P2, PT, R12, R13, PT ;  /* 0x0000000d0c00720c */ /* 0x000fe40003f46270 */
[----:B------:R-:W-:Y:S01]  /*6b00*/  LOP3.LUT R12, R37, 0xc00, RZ, 0xfc, !PT ;  /* 0x00000c00250c7812 */ /* 0x000fe200078efcff */
[----:B------:R-:W-:Y:S10]  /*6b10*/  @P3 BRA `(.L_x_82) ;  /* 0x0000000000303947 */ /* 0x000ff40003800000 */
[----:B-1-3--:R-:W1:Y:S01]  /*6b20*/  LDS R17, [R21+0xc00] ;  /* 0x000c000015117984 */ /* 0x00ae620000000800 */
        /* <DEDUP_REMOVED lines=11> */
.L_x_82:
[----:B------:R-:W-:Y:S05]  /*6be0*/  BSYNC.RECONVERGENT B0 ;  /* 0x0000000000007941 */ /* 0x000fea0003800200 */
.L_x_81:
[----:B------:R-:W-:Y:S01]  /*6bf0*/  NOP ;  /* 0x0000000000007918 */ /* 0x000fe20000000000 */
[----:B------:R-:W-:Y:S01]  /*6c00*/  BSSY.RECONVERGENT B0, `(.L_x_83) ;  /* 0x0000010000007945 */ /* 0x000fe20003800200 */
[----:B------:R-:W-:Y:S01]  /*6c10*/  ISETP.GE.AND P3, PT, R12, R13, PT ;  /* 0x0000000d0c00720c */ /* 0x000fe20003f66270 */
[----:B------:R-:W-:Y:S02]  /*6c20*/  VIADD R12, R37, 0xd80 ;  /* 0x00000d80250c7836 */ /* 0x000fe40000000000 */
[----:B------:R-:W-:Y:S10]  /*6c30*/  @P4 BRA `(.L_x_84) ;  /* 0x0000000000304947 */ /* 0x000ff40003800000 */
[----:B-1-34-:R-:W1:Y:S01]  /*6c40*/  LDS R17, [R21+0x1200] ;  /* 0x0012000015117984 */ /* 0x01ae620000000800 */
        /* <DEDUP_REMOVED lines=11> */
.L_x_84:
[----:B------:R-:W-:Y:S05]  /*6d00*/  BSYNC.RECONVERGENT B0 ;  /* 0x0000000000007941 */ /* 0x000fea0003800200 */
.L_x_83:
        /* <DEDUP_REMOVED lines=17> */
.L_x_86:
[----:B------:R-:W-:Y:S05]  /*6e20*/  BSYNC.RECONVERGENT B0 ;  /* 0x0000000000007941 */ /* 0x000fea0003800200 */
.L_x_85:
        /* <DEDUP_REMOVED lines=17> */
.L_x_88:
[----:B------:R-:W-:Y:S05]  /*6f40*/  BSYNC.RECONVERGENT B0 ;  /* 0x0000000000007941 */ /* 0x000fea0003800200 */
.L_x_87:
        /* <DEDUP_REMOVED lines=17> */
.L_x_90:
[----:B------:R-:W-:Y:S05]  /*7060*/  BSYNC.RECONVERGENT B0 ;  /* 0x0000000000007941 */ /* 0x000fea0003800200 */
.L_x_89:
        /* <DEDUP_REMOVED lines=17> */
.L_x_92:
[----:B------:R-:W-:Y:S05]  /*7180*/  BSYNC.RECONVERGENT B0 ;  /* 0x0000000000007941 */ /* 0x000fea0003800200 */
.L_x_91:
        /* <DEDUP_REMOVED lines=17> */
.L_x_94:
[----:B------:R-:W-:Y:S05]  /*72a0*/  BSYNC.RECONVERGENT B0 ;  /* 0x0000000000007941 */ /* 0x000fea0003800200 */
.L_x_93:
        /* <DEDUP_REMOVED lines=17> */
.L_x_96:
[----:B------:R-:W-:Y:S05]  /*73c0*/  BSYNC.RECONVERGENT B0 ;  /* 0x0000000000007941 */ /* 0x000fea0003800200 */
.L_x_95:
[----:B------:R-:W-:Y:S01]  /*73d0*/  NOP ;  /* 0x0000000000007918 */ /* 0x000fe20000000000 */
[----:B------:R-:W-:Y:S01]  /*73e0*/  BSSY.RECONVERGENT B0, `(.L_x_97) ;  /* 0x0000010000007945 */ /* 0x000fe20003800200 */
[----:B------:R-:W-:Y:S02]  /*73f0*/  ISETP.GE.AND P4, PT, R12, R13, PT ;  /* 0x0000000d0c00720c */ /* 0x000fe40003f86270 */
[----:B------:R-:W-:Y:S01]  /*7400*/  LOP3.LUT R12, R37, 0x1800, RZ, 0xfc, !PT ;  /* 0x00001800250c7812 */ /* 0x000fe200078efcff */
        /* <DEDUP_REMOVED lines=13> */
.L_x_98:
[----:B------:R-:W-:Y:S05]  /*74e0*/  BSYNC.RECONVERGENT B0 ;  /* 0x0000000000007941 */ /* 0x000fea0003800200 */
.L_x_97:
[----:B------:R-:W-:Y:S01]  /*74f0*/  NOP ;  /* 0x0000000000007918 */ /* 0x000fe20000000000 */
[----:B------:R-:W-:Y:S01]  /*7500*/  BSSY.RECONVERGENT B0, `(.L_x_99) ;  /* 0x000000f000007945 */ /* 0x000fe20003800200 */
[----:B------:R-:W-:-:S03]  /*7510*/  ISETP.GE.AND P5, PT, R12, R13, PT ;  /* 0x0000000d0c00720c */ /* 0x000fc60003fa6270 */
        /* <DEDUP_REMOVED lines=13> */
.L_x_100:
[----:B------:R-:W-:Y:S05]  /*75f0*/  BSYNC.RECONVERGENT B0 ;  /* 0x0000000000007941 */ /* 0x000fea0003800200 */
.L_x_99:
[----:B------:R-:W-:Y:S01]  /*7600*/  NOP ;  /* 0x0000000000007918 */ /* 0x000fe20000000000 */
[----:B------:R-:W-:Y:S04]  /*7610*/  BSSY.RECONVERGENT B0, `(.L_x_101) ;  /* 0x000000e000007945 */ /* 0x000fe80003800200 */
[----:B------:R-:W-:Y:S05]  /*7620*/  @P1 BRA `(.L_x_102) ;  /* 0x0000000000301947 */ /* 0x000fea0003800000 */
        /* <DEDUP_REMOVED lines=12> */
.L_x_102:
[----:B------:R-:W-:Y:S05]  /*76f0*/  BSYNC.RECONVERGENT B0 ;  /* 0x0000000000007941 */ /* 0x000fea0003800200 */
.L_x_101:
        /* <DEDUP_REMOVED lines=15> */
.L_x_104:
[----:B------:R-:W-:Y:S05]  /*77f0*/  BSYNC.RECONVERGENT B0 ;  /* 0x0000000000007941 */ /* 0x000fea0003800200 */
.L_x_103:
        /* <DEDUP_REMOVED lines=15> */
.L_x_106:
[----:B------:R-:W-:Y:S05]  /*78f0*/  BSYNC.RECONVERGENT B0 ;  /* 0x0000000000007941 */ /* 0x000fea0003800200 */
.L_x_105:
        /* <DEDUP_REMOVED lines=15> */
.L_x_108:
[----:B------:R-:W-:Y:S05]  /*79f0*/  BSYNC.RECONVERGENT B0 ;  /* 0x0000000000007941 */ /* 0x000fea0003800200 */
.L_x_107:
        /* <DEDUP_REMOVED lines=15> */
.L_x_110:
[----:B------:R-:W-:Y:S05]  /*7af0*/  BSYNC.RECONVERGENT B0 ;  /* 0x0000000000007941 */ /* 0x000fea0003800200 */
.L_x_109:
[----:B------:R-:W-:Y:S01]  /*7b00*/  NOP ;  /* 0x0000000000007918 */ /* 0x000fe20000000000 */
.L_x_76:
[----:B------:R0:W5:Y:S01]  /*7b10*/  @!P0 LDG.E R58, desc[UR8][R40.64] ;  /* 0x00000008283a8981 */ /* 0x000162000c1e1900 */
[----:B------:R-:W2:Y:S03]  /*7b20*/  LDCU UR5, c[0x0][0x3c4] ;  /* 0x00007880ff0577ac */ /* 0x000ea60008000800 */
[----:B------:R0:W5:Y:S04]  /*7b30*/  @!P0 LDG.E R55, desc[UR8][R40.64+0x80] ;  /* 0x0000800828378981 */ /* 0x000168000c1e1900 */
        /* <DEDUP_REMOVED lines=9> */
[----:B0-----:R0:W5:Y:S04]  /*7bd0*/  @!P0 LDG.E R45, desc[UR8][R40.64+0x580] ;  /* 0x00058008282d8981 */ /* 0x001168000c1e1900 */
[----:B------:R0:W5:Y:S04]  /*7be0*/  @!P0 LDG.E R46, desc[UR8][R40.64+0x600] ;  /* 0x00060008282e8981 */ /* 0x000168000c1e1900 */
[----:B------:R0:W5:Y:S04]  /*7bf0*/  @!P0 LDG.E R43, desc[UR8][R40.64+0x680] ;  /* 0x00068008282b8981 */ /* 0x000168000c1e1900 */
[----:B------:R0:W5:Y:S04]  /*7c00*/  @!P0 LDG.E R44, desc[UR8][R40.64+0x700] ;  /* 0x00070008282c8981 */ /* 0x000168000c1e1900 */
[----:B------:R0:W5:Y:S04]  /*7c10*/  @!P0 LDG.E R39, desc[UR8][R40.64+0x780] ;  /* 0x0007800828278981 */ /* 0x000168000c1e1900 */
[----:B------:R0:W5:Y:S04]  /*7c20*/  @!P0 LDG.E R42, desc[UR8][R40.64+0x800] ;  /* 0x00080008282a8981 */ /* 0x000168000c1e1900 */
[----:B------:R-:W0:Y:S04]  /*7c30*/  LDS R0, [R21] ;  /* 0x0000000015007984 */ /* 0x000e280000000800 */
[----:B------:R-:W0:Y:S04]  /*7c40*/  LDS R10, [R21+0x600] ;  /* 0x00060000150a7984 */ /* 0x000e280000000800 */
[----:B-1----:R-:W1:Y:S04]  /*7c50*/  LDS R12, [R21+0xc00] ;  /* 0x000c0000150c7984 */ /* 0x002e680000000800 */
[----:B------:R-:W1:Y:S04]  /*7c60*/  LDS R13, [R21+0x1200] ;  /* 0x00120000150d7984 */ /* 0x000e680000000800 */
[----:B---34-:R-:W3:Y:S04]  /*7c70*/  LDS R14, [R21+0x1800] ;  /* 0x00180000150e7984 */ /* 0x018ee80000000800 */
[----:B------:R-:W4:Y:S04]  /*7c80*/  LDS R15, [R21+0x1e00] ;  /* 0x001e0000150f7984 */ /* 0x000f280000000800 */
[----:B------:R-:W4:Y:S04]  /*7c90*/  LDS R16, [R21+0x2400] ;  /* 0x0024000015107984 */ /* 0x000f280000000800 */
[----:B------:R-:W4:Y:S04]  /*7ca0*/  LDS R17, [R21+0x2a00] ;  /* 0x002a000015117984 */ /* 0x000f280000000800 */
[----:B------:R-:W4:Y:S04]  /*7cb0*/  LDS R18, [R21+0x3000] ;  /* 0x0030000015127984 */ /* 0x000f280000000800 */
[----:B------:R-:W4:Y:S04]  /*7cc0*/  LDS R19, [R21+0x3600] ;  /* 0x0036000015137984 */ /* 0x000f280000000800 */
[----:B------:R-:W4:Y:S04]  /*7cd0*/  LDS R20, [R21+0x3c00] ;  /* 0x003c000015147984 */ /* 0x000f280000000800 */
[----:B------:R-:W4:Y:S04]  /*7ce0*/  LDS R22, [R21+0x4200] ;  /* 0x0042000015167984 */ /* 0x000f280000000800 */
[----:B------:R-:W4:Y:S04]  /*7cf0*/  LDS R34, [R21+0x4800] ;  /* 0x0048000015227984 */ /* 0x000f280000000800 */
[----:B--2---:R-:W2:Y:S04]  /*7d00*/  LDS R35, [R21+0x4e00] ;  /* 0x004e000015237984 */ /* 0x004ea80000000800 */
[----:B------:R-:W2:Y:S04]  /*7d10*/  LDS R38, [R21+0x5400] ;  /* 0x0054000015267984 */ /* 0x000ea80000000800 */
[----:B------:R-:W2:Y:S04]  /*7d20*/  LDS R57, [R21+0x5a00] ;  /* 0x005a000015397984 */ /* 0x000ea80000000800 */
[----:B------:R-:W2:Y:S01]  /*7d30*/  LDS R59, [R21+0x6000] ;  /* 0x00600000153b7984 */ /* 0x000ea20000000800 */
[----:B0-----:R-:W-:-:S02]  /*7d40*/  SHF.R.U32.HI R0, RZ, UR5, R0 ;  /* 0x00000005ff007c19 */ /* 0x001fc40008011600 */
[----:B------:R-:W-:Y:S02]  /*7d50*/  SHF.R.U32.HI R10, RZ, UR5, R10 ;  /* 0x00000005ff0a7c19 */ /* 0x000fe4000801160a */
[----:B-1----:R-:W-:Y:S02]  /*7d60*/  SHF.R.U32.HI R12, RZ, UR5, R12 ;  /* 0x00000005ff0c7c19 */ /* 0x002fe4000801160c */
[----:B------:R-:W-:Y:S02]  /*7d70*/  SHF.R.U32.HI R13, RZ, UR5, R13 ;  /* 0x00000005ff0d7c19 */ /* 0x000fe4000801160d */
[----:B---3--:R-:W-:Y:S02]  /*7d80*/  SHF.R.U32.HI R14, RZ, UR5, R14 ;  /* 0x00000005ff0e7c19 */ /* 0x008fe4000801160e */
[----:B----4-:R-:W-:Y:S02]  /*7d90*/  SHF.R.U32.HI R15, RZ, UR5, R15 ;  /* 0x00000005ff0f7c19 */ /* 0x010fe4000801160f */
[----:B------:R-:W-:-:S02]  /*7da0*/  SHF.R.U32.HI R16, RZ, UR5, R16 ;  /* 0x00000005ff107c19 */ /* 0x000fc40008011610 */
[----:B------:R-:W-:Y:S02]  /*7db0*/  SHF.R.U32.HI R17, RZ, UR5, R17 ;  /* 0x00000005ff117c19 */ /* 0x000fe40008011611 */
[----:B------:R-:W-:Y:S02]  /*7dc0*/  SHF.R.U32.HI R18, RZ, UR5, R18 ;  /* 0x00000005ff127c19 */ /* 0x000fe40008011612 */
[----:B------:R-:W-:Y:S02]  /*7dd0*/  SHF.R.U32.HI R60, RZ, UR5, R19 ;  /* 0x00000005ff3c7c19 */ /* 0x000fe40008011613 */
[----:B------:R-:W-:Y:S02]  /*7de0*/  SHF.R.U32.HI R61, RZ, UR5, R20 ;  /* 0x00000005ff3d7c19 */ /* 0x000fe40008011614 */
[----:B------:R-:W-:Y:S02]  /*7df0*/  SHF.R.U32.HI R62, RZ, UR5, R22 ;  /* 0x00000005ff3e7c19 */ /* 0x000fe40008011616 */
[----:B------:R-:W-:-:S02]  /*7e00*/  SHF.R.U32.HI R63, RZ, UR5, R34 ;  /* 0x00000005ff3f7c19 */ /* 0x000fc40008011622 */
[----:B--2---:R-:W-:Y:S02]  /*7e10*/  SHF.R.U32.HI R64, RZ, UR5, R35 ;  /* 0x00000005ff407c19 */ /* 0x004fe40008011623 */
[----:B------:R-:W-:Y:S02]  /*7e20*/  SHF.R.U32.HI R65, RZ, UR5, R38 ;  /* 0x00000005ff417c19 */ /* 0x000fe40008011626 */
[----:B------:R-:W-:Y:S02]  /*7e30*/  SHF.R.U32.HI R66, RZ, UR5, R57 ;  /* 0x00000005ff427c19 */ /* 0x000fe40008011639 */
[----:B------:R-:W-:Y:S02]  /*7e40*/  SHF.R.U32.HI R67, RZ, UR5, R59 ;  /* 0x00000005ff437c19 */ /* 0x000fe4000801163b */
[----:B------:R-:W-:Y:S02]  /*7e50*/  LOP3.LUT R59, R0, UR4, RZ, 0x30, !PT ;  /* 0x00000004003b7c12 */ /* 0x000fe4000f8e30ff */
[----:B------:R-:W-:-:S02]  /*7e60*/  LOP3.LUT R57, R10, UR4, RZ, 0x30, !PT ;  /* 0x000000040a397c12 */ /* 0x000fc4000f8e30ff */
[----:B------:R-:W-:Y:S02]  /*7e70*/  LOP3.LUT R38, R12, UR4, RZ, 0x30, !PT ;  /* 0x000000040c267c12 */ /* 0x000fe4000f8e30ff */
[----:B------:R-:W-:Y:S02]  /*7e80*/  LOP3.LUT R35, R13, UR4, RZ, 0x30, !PT ;  /* 0x000000040d237c12 */ /* 0x000fe4000f8e30ff */
[----:B------:R-:W-:Y:S02]  /*7e90*/  LOP3.LUT R34, R14, UR4, RZ, 0x30, !PT ;  /* 0x000000040e227c12 */ /* 0x000fe4000f8e30ff */
[----:B------:R-:W-:Y:S02]  /*7ea0*/  LOP3.LUT R22, R15, UR4, RZ, 0x30, !PT ;  /* 0x000000040f167c12 */ /* 0x000fe4000f8e30ff */
        /* <DEDUP_REMOVED lines=10> */
[----:B------:R-:W-:Y:S01]  /*7f50*/  LOP3.LUT R0, R67, UR4, RZ, 0x30, !PT ;  /* 0x0000000443007c12 */ /* 0x000fe2000f8e30ff */
[----:B------:R-:W-:Y:S06]  /*7f60*/  @!P0 BRA `(.L_x_111) ;  /* 0x0000000000cc8947 */ /* 0x000fec0003800000 */
[----:B------:R-:W-:Y:S02]  /*7f70*/  IMAD R60, R2, -0x1980, R11 ;  /* 0xffffe680023c7824 */ /* 0x000fe400078e020b */
[C---:B------:R-:W-:Y:S02]  /*7f80*/  VIADD R61, R3.reuse, 0x20 ;  /* 0x00000020033d7836 */ /* 0x040fe40000000000 */
[C---:B------:R-:W-:Y:S01]  /*7f90*/  VIADD R63, R3.reuse, 0x40 ;  /* 0x00000040033f7836 */ /* 0x040fe20000000000 */
        /* <DEDUP_REMOVED lines=11> */
[----:B-----5:R0:W5:Y:S01]  /*8050*/  @!P5 LDG.E R58, desc[UR8][R40.64] ;  /* 0x00000008283ad981 */ /* 0x020162000c1e1900 */
        /* <DEDUP_REMOVED lines=23> */
[----:B------:R-:W-:Y:S01]  /*81d0*/  VIADD R3, R3, 0x200 ;  /* 0x0000020003037836 */ /* 0x000fe20000000000 */
[----:B------:R0:W5:Y:S01]  /*81e0*/  @!P3 LDG.E R50, desc[UR8][R40.64+0x400] ;  /* 0x000400082832b981 */ /* 0x000162000c1e1900 */
[----:B------:R-:W-:-:S03]  /*81f0*/  ISETP.GE.AND P3, PT, R61, R60, PT ;  /* 0x0000003c3d00720c */ /* 0x000fc60003f66270 */
        /* <DEDUP_REMOVED lines=10> */
.L_x_111:
[----:B------:R-:W-:Y:S06]  /*82a0*/  BAR.SYNC.DEFER_BLOCKING 0x0 ;  /* 0x0000000000007b1d */ /* 0x000fec0000010000 */
[----:B-----5:R1:W-:Y:S04]  /*82b0*/  STS [R23+-0x4], R58 ;  /* 0xfffffc3a17007388 */ /* 0x0203e80000000800 */
[----:B------:R1:W-:Y:S04]  /*82c0*/  STS [R24+-0x4], R55 ;  /* 0xfffffc3718007388 */ /* 0x0003e80000000800 */
        /* <DEDUP_REMOVED lines=14> */
[----:B------:R1:W-:Y:S01]  /*83b0*/  STS [R33+-0x4], R42 ;  /* 0xfffffc2a21007388 */ /* 0x0003e20000000800 */
[----:B------:R-:W-:Y:S06]  /*83c0*/  BAR.SYNC.DEFER_BLOCKING 0x0 ;  /* 0x0000000000007b1d */ /* 0x000fec0000010000 */
[----:B------:R-:W-:Y:S05]  /*83d0*/  @P0 BRA `(.L_x_112) ;  /* 0x0000000800780947 */ /* 0x000fea0003800000 */
[----:B------:R-:W2:Y:S01]  /*83e0*/  S2UR UR5, SR_CgaCtaId ;  /* 0x00000000000579c3 */ /* 0x000ea20000008800 */
[----:B------:R-:W-:Y:S01]  /*83f0*/  UMOV UR4, 0x400 ;  /* 0x0000040000047882 */ /* 0x000fe20000000000 */
[----:B-1----:R-:W-:Y:S01]  /*8400*/  LDS R9, [R21] ;  /* 0x0000000015097984 */ /* 0x002fe20000000800 */
[----:B------:R-:W1:Y:S01]  /*8410*/  LDCU.64 UR6, c[0x0][0x3b0] ;  /* 0x00007600ff0677ac */ /* 0x000e620008000a00 */
[----:B--2---:R-:W-:-:S06]  /*8420*/  ULEA UR4, UR5, UR4, 0x18 ;  /* 0x0000000405047291 */ /* 0x004fcc000f8ec0ff */
[----:B------:R-:W-:Y:S02]  /*8430*/  LEA R59, R59, UR4, 0x3 ;  /* 0x000000043b3b7c11 */ /* 0x000fe4000f8e18ff */
[----:B------:R-:W-:Y:S02]  /*8440*/  LEA R57, R57, UR4, 0x3 ;  /* 0x0000000439397c11 */ /* 0x000fe4000f8e18ff */
[----:B------:R-:W-:Y:S01]  /*8450*/  LEA R38, R38, UR4, 0x3 ;  /* 0x0000000426267c11 */ /* 0x000fe2000f8e18ff */
[----:B------:R-:W2:Y:S01]  /*8460*/  LDS.64 R2, [R59+0x6600] ;  /* 0x006600003b027984 */ /* 0x000ea20000000a00 */
[----:B------:R-:W-:Y:S02]  /*8470*/  LEA R35, R35, UR4, 0x3 ;  /* 0x0000000423237c11 */ /* 0x000fe4000f8e18ff */
[----:B------:R-:W-:Y:S02]  /*8480*/  LEA R34, R34, UR4, 0x3 ;  /* 0x0000000422227c11 */ /* 0x000fe4000f8e18ff */
[----:B------:R-:W-:-:S02]  /*8490*/  LEA R22, R22, UR4, 0x3 ;  /* 0x0000000416167c11 */ /* 0x000fc4000f8e18ff */
[----:B------:R-:W-:Y:S02]  /*84a0*/  LEA R20, R20, UR4, 0x3 ;  /* 0x0000000414147c11 */ /* 0x000fe4000f8e18ff */
[----:B------:R-:W-:Y:S02]  /*84b0*/  LEA R19, R19, UR4, 0x3 ;  /* 0x0000000413137c11 */ /* 0x000fe4000f8e18ff */
[----:B------:R-:W-:Y:S02]  /*84c0*/  LEA R18, R18, UR4, 0x3 ;  /* 0x0000000412127c11 */ /* 0x000fe4000f8e18ff */
        /* <DEDUP_REMOVED lines=8> */
[----:B--2---:R-:W-:-:S05]  /*8550*/  IADD3 R2, P0, PT, R2, R37, RZ ;  /* 0x0000002502027210 */ /* 0x004fca0007f1e0ff */
[----:B------:R-:W-:Y:S01]  /*8560*/  IMAD.X R3, RZ, RZ, R3, P0 ;  /* 0x000000ffff037224 */ /* 0x000fe200000e0603 */
[----:B-1----:R-:W-:-:S04]  /*8570*/  LEA R4, P0, R2, UR6, 0x2 ;  /* 0x0000000602047c11 */ /* 0x002fc8000f8010ff */
[----:B------:R-:W-:-:S05]  /*8580*/  LEA.HI.X R5, R2, UR7, R3, 0x2, P0 ;  /* 0x0000000702057c11 */ /* 0x000fca00080f1403 */
[----:B------:R-:W-:Y:S01]  /*8590*/  STG.E desc[UR8][R4.64], R9 ;  /* 0x0000000904007986 */ /* 0x000fe2000c101908 */
[----:B------:R-:W-:-:S03]  /*85a0*/  NOP ;  /* 0x0000000000007918 */ /* 0x000fc60000000000 */
[----:B------:R-:W1:Y:S04]  /*85b0*/  LDS.64 R2, [R57+0x6600] ;  /* 0x0066000039027984 */ /* 0x000e680000000a00 */
[----:B------:R-:W2:Y:S01]  /*85c0*/  LDS R11, [R21+0x600] ;  /* 0x00060000150b7984 */ /* 0x000ea20000000800 */
[----:B-1----:R-:W-:-:S05]  /*85d0*/  IADD3 R2, P0, PT, R2, R37, RZ ;  /* 0x0000002502027210 */ /* 0x002fca0007f1e0ff */
[----:B------:R-:W-:Y:S01]  /*85e0*/  IMAD.X R3, RZ, RZ, R3, P0 ;  /* 0x000000ffff037224 */ /* 0x000fe200000e0603 */
[----:B------:R-:W-:-:S04]  /*85f0*/  LEA R6, P0, R2, UR6, 0x2 ;  /* 0x0000000602067c11 */ /* 0x000fc8000f8010ff */
[----:B------:R-:W-:-:S05]  /*8600*/  LEA.HI.X R7, R2, UR7, R3, 0x2, P0 ;  /* 0x0000000702077c11 */ /* 0x000fca00080f1403 */
[----:B--2---:R-:W-:Y:S01]  /*8610*/  STG.E desc[UR8][R6.64+0x600], R11 ;  /* 0x0006000b06007986 */ /* 0x004fe2000c101908 */
        /* <DEDUP_REMOVED lines=120> */
[----:B------:R-:W-:Y:S01]  /*8da0*/  NOP ;  /* 0x0000000000007918 */ /* 0x000fe20000000000 */
[----:B------:R-:W-:Y:S05]  /*8db0*/  EXIT ;  /* 0x000000000000794d */ /* 0x000fea0003800000 */
.L_x_112:
[----:B------:R-:W2:Y:S01]  /*8dc0*/  S2UR UR5, SR_CgaCtaId ;  /* 0x00000000000579c3 */ /* 0x000ea20000008800 */
[----:B------:R-:W-:Y:S01]  /*8dd0*/  UMOV UR4, 0x400 ;  /* 0x0000040000047882 */ /* 0x000fe20000000000 */
[----:B------:R-:W-:Y:S02]  /*8de0*/  IMAD R11, R2, -0x1980, R11 ;  /* 0xffffe680020b7824 */ /* 0x000fe400078e020b */
[C---:B-1----:R-:W-:Y:S02]  /*8df0*/  VIADD R6, R37.reuse, 0x180 ;  /* 0x0000018025067836 */ /* 0x042fe40000000000 */
[C---:B------:R-:W-:Y:S01]  /*8e00*/  VIADD R8, R37.reuse, 0x300 ;  /* 0x0000030025087836 */ /* 0x040fe20000000000 */
[----:B------:R-:W-:-:S13]  /*8e10*/  ISETP.GE.AND P1, PT, R37, R11, PT ;  /* 0x0000000b2500720c */ /* 0x000fda0003f26270 */
[----:B------:R-:W-:Y:S01]  /*8e20*/  @!P1 LDS R9, [R21] ;  /* 0x0000000015099984 */ /* 0x000fe20000000800 */
[----:B------:R-:W1:Y:S01]  /*8e30*/  @!P1 LDC.64 R4, c[0x0][0x3b0] ;  /* 0x0000ec00ff049b82 */ /* 0x000e620000000a00 */
        /* <DEDUP_REMOVED lines=15> */
[----:B--2---:R-:W-:-:S05]  /*8f30*/  @!P1 IADD3 R2, P0, PT, R2, R37, RZ ;  /* 0x0000002502029210 */ /* 0x004fca0007f1e0ff */
[----:B------:R-:W-:Y:S01]  /*8f40*/  @!P1 IMAD.X R3, RZ, RZ, R3, P0 ;  /* 0x000000ffff039224 */ /* 0x000fe200000e0603 */
[----:B-1----:R-:W-:-:S04]  /*8f50*/  @!P1 LEA R4, P0, R2, R4, 0x2 ;  /* 0x0000000402049211 */ /* 0x002fc800078010ff */
[----:B------:R-:W-:-:S05]  /*8f60*/  @!P1 LEA.HI.X R5, R2, R5, R3, 0x2, P0 ;  /* 0x0000000502059211 */ /* 0x000fca00000f1403 */
[----:B------:R-:W-:Y:S01]  /*8f70*/  @!P1 STG.E desc[UR8][R4.64], R9 ;  /* 0x0000000904009986 */ /* 0x000fe2000c101908 */
[----:B------:R-:W-:-:S03]  /*8f80*/  NOP ;  /* 0x0000000000007918 */ /* 0x000fc60000000000 */
[----:B------:R-:W1:Y:S01]  /*8f90*/  LDS.64 R2, [R57+0x6600] ;  /* 0x0066000039027984 */ /* 0x000e620000000a00 */
[----:B------:R-:W-:-:S13]  /*8fa0*/  ISETP.GE.AND P1, PT, R6, R11, PT ;  /* 0x0000000b0600720c */ /* 0x000fda0003f26270 */
[----:B------:R-:W2:Y:S01]  /*8fb0*/  @!P1 LDS R23, [R21+0x600] ;  /* 0x0006000015179984 */ /* 0x000ea20000000800 */
[----:B------:R-:W3:Y:S01]  /*8fc0*/  @!P1 LDC.64 R6, c[0x0][0x3b0] ;  /* 0x0000ec00ff069b82 */ /* 0x000ee20000000a00 */
[----:B-1----:R-:W-:-:S05]  /*8fd0*/  @!P1 IADD3 R2, P0, PT, R2, R37, RZ ;  /* 0x0000002502029210 */ /* 0x002fca0007f1e0ff */
[----:B------:R-:W-:Y:S01]  /*8fe0*/  @!P1 IMAD.X R3, RZ, RZ, R3, P0 ;  /* 0x000000ffff039224 */ /* 0x000fe200000e0603 */
[----:B---3--:R-:W-:-:S04]  /*8ff0*/  @!P1 LEA R6, P0, R2, R6, 0x2 ;  /* 0x0000000602069211 */ /* 0x008fc800078010ff */
[----:B------:R-:W-:-:S05]  /*9000*/  @!P1 LEA.HI.X R7, R2, R7, R3, 0x2, P0 ;  /* 0x0000000702079211 */ /* 0x000fca00000f1403 */
[----:B--2---:R-:W-:Y:S01]  /*9010*/  @!P1 STG.E desc[UR8][R6.64+0x600], R23 ;  /* 0x0006001706009986 */ /* 0x004fe2000c101908 */
[----:B------:R-:W-:-:S03]  /*9020*/  NOP ;  /* 0x0000000000007918 */ /* 0x000fc60000000000 */
[----:B------:R-:W1:Y:S01]  /*9030*/  LDS.64 R2, [R38+0x6600] ;  /* 0x0066000026027984 */ /* 0x000e620000000a00 */
[----:B------:R-:W-:Y:S01]  /*9040*/  ISETP.GE.AND P1, PT, R8, R11, PT ;  /* 0x0000000b0800720c */ /* 0x000fe20003f26270 */
[----:B------:R-:W-:-:S12]  /*9050*/  VIADD R8, R37, 0x480 ;  /* 0x0000048025087836 */ /* 0x000fd80000000000 */
        /* <DEDUP_REMOVED lines=30> */
[----:B------:R1:W2:Y:S01]  /*9240*/  LDS.64 R2, [R22+0x6600] ;  /* 0x0066000016027984 */ /* 0x0002a20000000a00 */
[----:B------:R-:W-:Y:S01]  /*9250*/  ISETP.GE.AND P1, PT, R8, R11, PT ;  /* 0x0000000b0800720c */ /* 0x000fe20003f26270 */
[C---:B------:R-:W-:Y:S02]  /*9260*/  VIADD R8, R37.reuse, 0x900 ;  /* 0x0000090025087836 */ /* 0x040fe40000000000 */
[----:B-1----:R-:W-:-:S10]  /*9270*/  VIADD R22, R37, 0xa80 ;  /* 0x00000a8025167836 */ /* 0x002fd40000000000 */
[----:B------:R-:W1:Y:S01]  /*9280*/  @!P1 LDS R23, [R21+0x1e00] ;  /* 0x001e000015179984 */ /* 0x000e620000000800 */
[----:B------:R-:W3:Y:S01]  /*9290*/  @!P1 LDC.64 R6, c[0x0][0x3b0] ;  /* 0x0000ec00ff069b82 */ /* 0x000ee20000000a00 */
[----:B--2---:R-:W-:-:S05]  /*92a0*/  @!P1 IADD3 R2, P0, PT, R2, R37, RZ ;  /* 0x0000002502029210 */ /* 0x004fca0007f1e0ff */
[----:B------:R-:W-:Y:S01]  /*92b0*/  @!P1 IMAD.X R3, RZ, RZ, R3, P0 ;  /* 0x000000ffff039224 */ /* 0x000fe200000e0603 */
[----:B---3--:R-:W-:-:S04]  /*92c0*/  @!P1 LEA R6, P0, R2, R6, 0x2 ;  /* 0x0000000602069211 */ /* 0x008fc800078010ff */
[----:B------:R-:W-:-:S05]  /*92d0*/  @!P1 LEA.HI.X R7, R2, R7, R3, 0x2, P0 ;  /* 0x0000000702079211 */ /* 0x000fca00000f1403 */
[----:B-1----:R-:W-:Y:S01]  /*92e0*/  @!P1 STG.E desc[UR8][R6.64+0x1e00], R23 ;  /* 0x001e001706009986 */ /* 0x002fe2000c101908 */
[----:B------:R-:W-:-:S03]  /*92f0*/  NOP ;  /* 0x0000000000007918 */ /* 0x000fc60000000000 */
[----:B------:R1:W2:Y:S01]  /*9300*/  LDS.64 R2, [R20+0x6600] ;  /* 0x0066000014027984 */ /* 0x0002a20000000a00 */
[----:B------:R-:W-:Y:S02]  /*9310*/  ISETP.GE.AND P1, PT, R8, R11, PT ;  /* 0x0000000b0800720c */ /* 0x000fe40003f26270 */
[----:B------:R-:W-:Y:S02]  /*9320*/  LEA R8, R19, UR4, 0x3 ;  /* 0x0000000413087c11 */ /* 0x000fe4000f8e18ff */
[----:B-1----:R-:W-:-:S09]  /*9330*/  LOP3.LUT R20, R37, 0xc00, RZ, 0xfc, !PT ;  /* 0x00000c0025147812 */ /* 0x002fd200078efcff */
        /* <DEDUP_REMOVED lines=10> */
[----:B-1----:R-:W-:-:S11]  /*93e0*/  LEA R8, R17, UR4, 0x3 ;  /* 0x0000000411087c11 */ /* 0x002fd6000f8e18ff */
        /* <DEDUP_REMOVED lines=68> */
[----:B-1----:R-:W-:-:S12]  /*9830*/  VIADD R8, R37, 0x1680 ;  /* 0x0000168025087836 */ /* 0x002fd80000000000 */
        /* <DEDUP_REMOVED lines=19> */
[----:B------:R-:W-:Y:S02]  /*9970*/  ISETP.GE.AND P1, PT, R8, R11, PT ;  /* 0x0000000b0800720c */ /* 0x000fe40003f26270 */
[----:B------:R-:W-:-:S11]  /*9980*/  LOP3.LUT R8, R37, 0x1800, RZ, 0xfc, !PT ;  /* 0x0000180025087812 */ /* 0x000fd600078efcff */
        /* <DEDUP_REMOVED lines=9> */
[----:B------:R-:W-:-:S13]  /*9a20*/  ISETP.GE.AND P1, PT, R8, R11, PT ;  /* 0x0000000b0800720c */ /* 0x000fda0003f26270 */
[----:B------:R-:W2:Y:S01]  /*9a30*/  @!P1 LDS R21, [R21+0x6000] ;  /* 0x0060000015159984 */ /* 0x000ea20000000800 */
[----:B------:R-:W3:Y:S01]  /*9a40*/  @!P1 LDC.64 R4, c[0x0][0x3b0] ;  /* 0x0000ec00ff049b82 */ /* 0x000ee20000000a00 */
[----:B-1----:R-:W-:-:S05]  /*9a50*/  IADD3 R36, P0, PT, R2, R37, RZ ;  /* 0x0000002502247210 */ /* 0x002fca0007f1e0ff */
[----:B------:R-:W-:Y:S01]  /*9a60*/  IMAD.X R3, RZ, RZ, R3, P0 ;  /* 0x000000ffff037224 */ /* 0x000fe200000e0603 */
[----:B---3--:R-:W-:-:S04]  /*9a70*/  @!P1 LEA R2, P0, R36, R4, 0x2 ;  /* 0x0000000424029211 */ /* 0x008fc800078010ff */
[----:B------:R-:W-:-:S05]  /*9a80*/  @!P1 LEA.HI.X R3, R36, R5, R3, 0x2, P0 ;  /* 0x0000000524039211 */ /* 0x000fca00000f1403 */
[----:B--2---:R-:W-:Y:S01]  /*9a90*/  @!P1 STG.E desc[UR8][R2.64+0x6000], R21 ;  /* 0x0060001502009986 */ /* 0x004fe2000c101908 */
[----:B------:R-:W-:Y:S01]  /*9aa0*/  NOP ;  /* 0x0000000000007918 */ /* 0x000fe20000000000 */
[----:B------:R-:W-:Y:S05]  /*9ab0*/  EXIT ;  /* 0x000000000000794d */ /* 0x000fea0003800000 */
.L_x_29:
[----:B------:R-:W-:Y:S02]  /*9ac0*/  IMAD.MOV.U32 R38, RZ, RZ, 0x1 ;  /* 0x00000001ff267424 */ /* 0x000fe400078e00ff */
[----:B------:R-:W-:Y:S02]  /*9ad0*/  IMAD.MOV.U32 R77, RZ, RZ, R39 ;  /* 0x000000ffff4d7224 */ /* 0x000fe400078e0027 */
[----:B------:R-:W-:Y:S02]  /*9ae0*/  IMAD.MOV.U32 R75, RZ, RZ, RZ ;  /* 0x000000ffff4b7224 */ /* 0x000fe400078e00ff */
[----:B------:R-:W-:-:S07]  /*9af0*/  IMAD.MOV.U32 R76, RZ, RZ, -0x1 ;  /* 0xffffffffff4c7424 */ /* 0x000fce00078e00ff */
[----:B------:R-:W-:Y:S05]  /*9b00*/  WARPSYNC.COLLECTIVE R76, `(.L_x_113) ;  /* 0x000000004c087348 */ /* 0x000fea0003c00000 */
[----:B------:R0:W1:Y:S02]  /*9b10*/  SHFL.UP P0, R38, R77, R38, R75 ;  /* 0x040000264d267389 */ /* 0x000064000000004b */
[----:B01----:R-:W-:Y:S05]  /*9b20*/  ENDCOLLECTIVE ;  /* 0x000000000000791b */ /* 0x003fea0003800000 */
.L_x_113:
[----:B------:R-:W-:Y:S02]  /*9b30*/  IMAD.MOV.U32 R77, RZ, RZ, R38 ;  /* 0x000000ffff4d7224 */ /* 0x000fe400078e0026 */
[----:B------:R-:W-:Y:S02]  /*9b40*/  IMAD.MOV.U32 R38, RZ, RZ, 0x2 ;  /* 0x00000002ff267424 */ /* 0x000fe400078e00ff */
[----:B------:R-:W-:-:S07]  /*9b50*/  @P0 IMAD.IADD R77, R39, 0x1, R77 ;  /* 0x00000001274d0824 */ /* 0x000fce00078e024d */
[----:B------:R-:W-:Y:S05]  /*9b60*/  WARPSYNC.COLLECTIVE R76, `(.L_x_114) ;  /* 0x000000004c087348 */ /* 0x000fea0003c00000 */
[----:B------:R0:W1:Y:S02]  /*9b70*/  SHFL.UP P0, R38, R77, R38, R75 ;  /* 0x040000264d267389 */ /* 0x000064000000004b */
[----:B01----:R-:W-:Y:S05]  /*9b80*/  ENDCOLLECTIVE ;  /* 0x000000000000791b */ /* 0x003fea0003800000 */
.L_x_114:
[----:B------:R-:W-:Y:S02]  /*9b90*/  IMAD.MOV.U32 R74, RZ, RZ, R38 ;  /* 0x000000ffff4a7224 */ /* 0x000fe400078e0026 */
[----:B------:R-:W-:Y:S02]  /*9ba0*/  IMAD.MOV.U32 R38, RZ, RZ, 0x4 ;  /* 0x00000004ff267424 */ /* 0x000fe400078e00ff */
[----:B------:R-:W-:-:S04]  /*9bb0*/  @P0 IMAD.IADD R74, R77, 0x1, R74 ;  /* 0x000000014d4a0824 */ /* 0x000fc800078e024a */
[----:B------:R-:W-:-:S07]  /*9bc0*/  IMAD.MOV.U32 R77, RZ, RZ, R74 ;  /* 0x000000ffff4d7224 */ /* 0x000fce00078e004a */
[----:B------:R-:W-:Y:S05]  /*9bd0*/  WARPSYNC.COLLECTIVE R76, `(.L_x_115) ;  /* 0x000000004c087348 */ /* 0x000fea0003c00000 */
[----:B------:R0:W1:Y:S02]  /*9be0*/  SHFL.UP P0, R38, R77, R38, R75 ;  /* 0x040000264d267389 */ /* 0x000064000000004b */
[----:B01----:R-:W-:Y:S05]  /*9bf0*/  ENDCOLLECTIVE ;  /* 0x000000000000791b */ /* 0x003fea0003800000 */
.L_x_115:
[----:B------:R-:W-:Y:S02]  /*9c00*/  IMAD.MOV.U32 R77, RZ, RZ, R38 ;  /* 0x000000ffff4d7224 */ /* 0x000fe400078e0026 */
[----:B------:R-:W-:Y:S02]  /*9c10*/  IMAD.MOV.U32 R38, RZ, RZ, 0x8 ;  /* 0x00000008ff267424 */ /* 0x000fe400078e00ff */
[----:B------:R-:W-:-:S07]  /*9c20*/  @P0 IMAD.IADD R77, R74, 0x1, R77 ;  /* 0x000000014a4d0824 */ /* 0x000fce00078e024d */
[----:B------:R-:W-:Y:S05]  /*9c30*/  WARPSYNC.COLLECTIVE R76, `(.L_x_116) ;  /* 0x000000004c087348 */ /* 0x000fea0003c00000 */
[----:B------:R0:W1:Y:S02]  /*9c40*/  SHFL.UP P0, R38, R77, R38, R75 ;  /* 0x040000264d267389 */ /* 0x000064000000004b */
[----:B01----:R-:W-:Y:S05]  /*9c50*/  ENDCOLLECTIVE ;  /* 0x000000000000791b */ /* 0x003fea0003800000 */
.L_x_116:
[----:B------:R-:W-:Y:S02]  /*9c60*/  IMAD.MOV.U32 R74, RZ, RZ, R38 ;  /* 0x000000ffff4a7224 */ /* 0x000fe400078e0026 */
[----:B------:R-:W-:Y:S02]  /*9c70*/  IMAD.MOV.U32 R38, RZ, RZ, 0x10 ;  /* 0x00000010ff267424 */ /* 0x000fe400078e00ff */
[----:B------:R-:W-:-:S04]  /*9c80*/  @P0 IMAD.IADD R74, R77, 0x1, R74 ;  /* 0x000000014d4a0824 */ /* 0x000fc800078e024a */
[----:B------:R-:W-:-:S07]  /*9c90*/  IMAD.MOV.U32 R77, RZ, RZ, R74 ;  /* 0x000000ffff4d7224 */ /* 0x000fce00078e004a */
[----:B------:R-:W-:Y:S05]  /*9ca0*/  WARPSYNC.COLLECTIVE R76, `(.L_x_117) ;  /* 0x000000004c087348 */ /* 0x000fea0003c00000 */
[----:B------:R0:W1:Y:S02]  /*9cb0*/  SHFL.UP P0, R38, R77, R38, R75 ;  /* 0x040000264d267389 */ /* 0x000064000000004b */
[----:B01----:R-:W-:Y:S05]  /*9cc0*/  ENDCOLLECTIVE ;  /* 0x000000000000791b */ /* 0x003fea0003800000 */
.L_x_117:
[----:B------:R-:W-:Y:S05]  /*9cd0*/  BRA `(.L_x_118) ;  /* 0xffffff8c00587947 */ /* 0x000fea000383ffff */
.L_x_119:
[----:B------:R-:W-:-:S00]  /*9ce0*/  BRA `(.L_x_119) ;  /* 0xfffffffc00fc7947 */ /* 0x000fc0000383ffff */
[----:B------:R-:W-:-:S00]  /*9cf0*/  NOP ;  /* 0x0000000000007918 */ /* 0x000fc00000000000 */
        /* <DEDUP_REMOVED lines=8> */
.L_x_248:


//--------------------- .text._ZN3cub18CUB_300001_SM_10006detail10radix_sort33DeviceRadixSortExclusiveSumKernelINS1_5radix10policy_hubIjjyE10Policy1000EyEEvPT0_ --------------------------
	.section	.text._ZN3cub18CUB_300001_SM_10006detail10radix_sort33DeviceRadixSortExclusiveSumKernelINS1_5radix10policy_hubIjjyE10Policy1000EyEEvPT0_,"ax",@progbits
	.align	128
        .global         _ZN3cub18CUB_300001_SM_10006detail10radix_sort33DeviceRadixSortExclusiveSumKernelINS1_5radix10policy_hubIjjyE10Policy1000EyEEvPT0_
        .type           _ZN3cub18CUB_300001_SM_10006detail10radix_sort33DeviceRadixSortExclusiveSumKernelINS1_5radix10policy_hubIjjyE10Policy1000EyEEvPT0_,@function
        .size           _ZN3cub18CUB_300001_SM_10006detail10radix_sort33DeviceRadixSortExclusiveSumKernelINS1_5radix10policy_hubIjjyE10Policy1000EyEEvPT0_,(.L_x_249 - _ZN3cub18CUB_300001_SM_10006detail10radix_sort33DeviceRadixSortExclusiveSumKernelINS1_5radix10policy_hubIjjyE10Policy1000EyEEvPT0_)
        .other          _ZN3cub18CUB_300001_SM_10006detail10radix_sort33DeviceRadixSortExclusiveSumKernelINS1_5radix10policy_hubIjjyE10Policy1000EyEEvPT0_,@"STO_CUDA_ENTRY STV_DEFAULT"
_ZN3cub18CUB_300001_SM_10006detail10radix_sort33DeviceRadixSortExclusiveSumKernelINS1_5radix10policy_hubIjjyE10Policy1000EyEEvPT0_:
.text._ZN3cub18CUB_300001_SM_10006detail10radix_sort33DeviceRadixSortExclusiveSumKernelINS1_5radix10policy_hubIjjyE10Policy1000EyEEvPT0_:
[----:B------:R-:W-:Y:S01]  /*0000*/  LDC R1, c[0x0][0x37c] ;  /* 0x0000df00ff017b82 */ /* 0x000fe20000000800 */
[----:B------:R-:W0:Y:S07]  /*0010*/  S2R R18, SR_TID.X ;  /* 0x0000000000127919 */ /* 0x000e2e0000002100 */
[----:B------:R-:W1:Y:S01]  /*0020*/  LDC.64 R16, c[0x0][0x380] ;  /* 0x0000e000ff107b82 */ /* 0x000e620000000a00 */
[----:B------:R-:W2:Y:S01]  /*0030*/  LDCU.64 UR4, c[0x0][0x358] ;  /* 0x00006b00ff0477ac */ /* 0x000ea20008000a00 */
[----:B------:R-:W3:Y:S01]  /*0040*/  S2R R5, SR_CTAID.X ;  /* 0x0000000000057919 */ /* 0x000ee20000002500 */
[----:B0-----:R-:W-:Y:S01]  /*0050*/  ISETP.GT.U32.AND P1, PT, R18, 0xff, PT ;  /* 0x000000ff1200780c */ /* 0x001fe20003f24070 */
[----:B---3--:R-:W-:-:S04]  /*0060*/  IMAD R5, R5, 0x100, R18 ;  /* 0x0000010005057824 */ /* 0x008fc800078e0212 */
[----:B-1----:R-:W-:-:S08]  /*0070*/  IMAD.WIDE R16, R5, 0x8, R16 ;  /* 0x0000000805107825 */ /* 0x002fd000078e0210 */
[----:B--2---:R-:W2:Y:S01]  /*0080*/  @!P1 LDG.E.64 R2, desc[UR4][R16.64] ;  /* 0x0000000410029981 */ /* 0x004ea2000c1e1b00 */
[----:B------:R-:W-:Y:S02]  /*0090*/  MOV R0, 0x400 ;  /* 0x0000040000007802 */ /* 0x000fe40000000f00 */
[C---:B------:R-:W-:Y:S01]  /*00a0*/  ISETP.GT.U32.AND P0, PT, R18.reuse, 0x1f, PT ;  /* 0x0000001f1200780c */ /* 0x040fe20003f04070 */
[----:B------:R-:W0:Y:S02]  /*00b0*/  S2R R5, SR_CgaCtaId ;  /* 0x0000000000057919 */ /* 0x000e240000008800 */
[----:B0-----:R-:W-:Y:S02]  /*00c0*/  LEA R5, R5, R0, 0x18 ;  /* 0x0000000005057211 */ /* 0x001fe400078ec0ff */
[----:B------:R-:W-:-:S05]  /*00d0*/  LEA.HI R0, R18, R18, RZ, 0x1d ;  /* 0x0000001212007211 */ /* 0x000fca00078fe8ff */
[----:B------:R-:W-:-:S05]  /*00e0*/  IMAD R0, R0, 0x8, R5 ;  /* 0x0000000800007824 */ /* 0x000fca00078e0205 */
[----:B--2---:R0:W-:Y:S01]  /*00f0*/  STS.64 [R0+0x10], R2 ;  /* 0x0000100200007388 */ /* 0x0041e20000000a00 */
[----:B------:R-:W-:Y:S06]  /*0100*/  BAR.SYNC.DEFER_BLOCKING 0x0 ;  /* 0x0000000000007b1d */ /* 0x000fec0000010000 */
[----:B------:R-:W-:Y:S05]  /*0110*/  @P0 BRA `(.L_x_120) ;  /* 0x0000000400240947 */ /* 0x000fea0003800000 */
[----:B------:R-:W-:Y:S01]  /*0120*/  IMAD R18, R18, 0x48, R5 ;  /* 0x0000004812127824 */ /* 0x000fe200078e0205 */
[----:B------:R-:W-:-:S04]  /*0130*/  UMOV UR6, 0xffffffff ;  /* 0xffffffff00067882 */ /* 0x000fc80000000000 */
[----:B------:R-:W-:Y:S04]  /*0140*/  LDS.64 R14, [R18+0x10] ;  /* 0x00001000120e7984 */ /* 0x000fe80000000a00 */
[----:B------:R-:W-:Y:S04]  /*0150*/  LDS.64 R12, [R18+0x18] ;  /* 0x00001800120c7984 */ /* 0x000fe80000000a00 */
[----:B------:R-:W1:Y:S04]  /*0160*/  LDS.64 R10, [R18+0x20] ;  /* 0x00002000120a7984 */ /* 0x000e680000000a00 */
[----:B------:R-:W-:Y:S04]  /*0170*/  LDS.64 R8, [R18+0x28] ;  /* 0x0000280012087984 */ /* 0x000fe80000000a00 */
[----:B------:R-:W2:Y:S04]  /*0180*/  LDS.64 R6, [R18+0x30] ;  /* 0x0000300012067984 */ /* 0x000ea80000000a00 */
[----:B------:R-:W-:Y:S04]  /*0190*/  LDS.64 R4, [R18+0x38] ;  /* 0x0000380012047984 */ /* 0x000fe80000000a00 */
[----:B0-----:R-:W0:Y:S04]  /*01a0*/  LDS.64 R2, [R18+0x40] ;  /* 0x0000400012027984 */ /* 0x001e280000000a00 */
[----:B------:R-:W3:Y:S01]  /*01b0*/  LDS.64 R20, [R18+0x48] ;  /* 0x0000480012147984 */ /* 0x000ee20000000a00 */
[----:B-1----:R-:W-:-:S04]  /*01c0*/  IADD3 R19, P3, P4, R10, R12, R14 ;  /* 0x0000000c0a137210 */ /* 0x002fc80007c7e00e */
[----:B------:R-:W-:Y:S02]  /*01d0*/  IADD3.X R23, PT, PT, R11, R13, R15, P3, P4 ;  /* 0x0000000d0b177210 */ /* 0x000fe40001fe840f */
[----:B--2---:R-:W-:-:S04]  /*01e0*/  IADD3 R19, P0, P2, R6, R19, R8 ;  /* 0x0000001306137210 */ /* 0x004fc80007a1e008 */
[----:B------:R-:W-:Y:S02]  /*01f0*/  IADD3.X R23, PT, PT, R7, R23, R9, P0, P2 ;  /* 0x0000001707177210 */ /* 0x000fe400007e4409 */
[----:B0-----:R-:W-:-:S04]  /*0200*/  IADD3 R19, P3, P4, R2, R19, R4 ;  /* 0x0000001302137210 */ /* 0x001fc80007c7e004 */
[----:B---3--:R-:W-:Y:S02]  /*0210*/  IADD3 R20, P0, PT, R20, R19, RZ ;  /* 0x0000001314147210 */ /* 0x008fe40007f1e0ff */
[----:B------:R-:W-:-:S05]  /*0220*/  IADD3.X R19, PT, PT, R3, R23, R5, P3, P4 ;  /* 0x0000001703137210 */ /* 0x000fca0001fe8405 */
[----:B------:R-:W-:Y:S01]  /*0230*/  IMAD.X R19, R21, 0x1, R19, P0 ;  /* 0x0000000115137824 */ /* 0x000fe200000e0613 */
[----:B------:R-:W-:Y:S06]  /*0240*/  BRA.DIV UR6, `(.L_x_121) ;  /* 0x0000000206f07947 */ /* 0x000fec000b800000 */
[----:B------:R-:W0:Y:S04]  /*0250*/  SHFL.UP PT, R27, R20, 0x1, RZ ;  /* 0x04200000141b7989 */ /* 0x000e2800000e00ff */
[----:B------:R-:W1:Y:S01]  /*0260*/  SHFL.UP P0, R25, R19, 0x1, RZ ;  /* 0x0420000013197989 */ /* 0x000e6200000000ff */
[----:B0-----:R-:W-:-:S04]  /*0270*/  IADD3 R22, P2, PT, R27, R20, RZ ;  /* 0x000000141b167210 */ /* 0x001fc80007f5e0ff */
[----:B-1----:R-:W-:Y:S01]  /*0280*/  SEL R27, R22, R27, P0 ;  /* 0x0000001b161b7207 */ /* 0x002fe20000000000 */
[----:B------:R-:W-:-:S04]  /*0290*/  IMAD.X R26, R25, 0x1, R19, P2 ;  /* 0x00000001191a7824 */ /* 0x000fc800010e0613 */
[----:B------:R-:W0:Y:S01]  /*02a0*/  SHFL.UP PT, R28, R27, 0x2, RZ ;  /* 0x044000001b1c7989 */ /* 0x000e2200000e00ff */
[----:B------:R-:W-:-:S05]  /*02b0*/  SEL R26, R26, R25, P0 ;  /* 0x000000191a1a7207 */ /* 0x000fca0000000000 */
[----:B------:R-:W1:Y:S01]  /*02c0*/  SHFL.UP P0, R25, R26, 0x2, RZ ;  /* 0x044000001a197989 */ /* 0x000e6200000000ff */
[----:B0-----:R-:W-:-:S05]  /*02d0*/  IADD3 R21, P2, PT, R28, R27, RZ ;  /* 0x0000001b1c157210 */ /* 0x001fca0007f5e0ff */
[----:B-1----:R-:W-:Y:S01]  /*02e0*/  IMAD.X R22, R25, 0x1, R26, P2 ;  /* 0x0000000119167824 */ /* 0x002fe200010e061a */
[----:B------:R-:W-:-:S04]  /*02f0*/  SEL R28, R21, R28, P0 ;  /* 0x0000001c151c7207 */ /* 0x000fc80000000000 */
[----:B------:R-:W-:Y:S01]  /*0300*/  SEL R29, R22, R25, P0 ;  /* 0x00000019161d7207 */ /* 0x000fe20000000000 */
        /* <DEDUP_REMOVED lines=12> */
[----:B------:R0:W1:Y:S04]  /*03d0*/  SHFL.UP PT, R28, R27, 0x10, RZ ;  /* 0x060000001b1c7989 */ /* 0x00006800000e00ff */
[----:B------:R0:W2:Y:S02]  /*03e0*/  SHFL.UP P0, R25, R26, 0x10, RZ ;  /* 0x060000001a197989 */ /* 0x0000a400000000ff */
.L_x_132:
[----:B-1----:R-:W-:-:S04]  /*03f0*/  IADD3 R21, P2, PT, R28, R27, RZ ;  /* 0x0000001b1c157210 */ /* 0x002fc80007f5e0ff */
[----:B--2---:R-:W-:Y:S01]  /*0400*/  SEL R21, R21, R28, P0 ;  /* 0x0000001c15157207 */ /* 0x004fe20000000000 */
[----:B------:R-:W-:-:S05]  /*0410*/  IMAD.X R22, R25, 0x1, R26, P2 ;  /* 0x0000000119167824 */ /* 0x000fca00010e061a */
[----:B------:R-:W-:Y:S02]  /*0420*/  SEL R22, R22, R25, P0 ;  /* 0x0000001916167207 */ /* 0x000fe40000000000 */
[----:B------:R-:W-:-:S05]  /*0430*/  IADD3 R20, P0, PT, R21, -R20, RZ ;  /* 0x8000001415147210 */ /* 0x000fca0007f1e0ff */
[----:B------:R-:W-:Y:S01]  /*0440*/  IMAD.X R21, R22, 0x1, ~R19, P0 ;  /* 0x0000000116157824 */ /* 0x000fe200000e0e13 */
[----:B------:R-:W-:-:S04]  /*0450*/  IADD3 R14, P0, PT, R14, R20, RZ ;  /* 0x000000140e0e7210 */ /* 0x000fc80007f1e0ff */
[----:B------:R1:W-:Y:S01]  /*0460*/  STS.64 [R18+0x10], R20 ;  /* 0x0000101412007388 */ /* 0x0003e20000000a00 */
[----:B------:R-:W-:Y:S01]  /*0470*/  IMAD.X R15, R15, 0x1, R21, P0 ;  /* 0x000000010f0f7824 */ /* 0x000fe200000e0615 */
        /* <DEDUP_REMOVED lines=17> */
[----:B------:R-:W-:-:S05]  /*0590*/  IMAD.X R3, R3, 0x1, R5, P0 ;  /* 0x0000000103037824 */ /* 0x000fca00000e0605 */
[----:B------:R1:W-:Y:S03]  /*05a0*/  STS.64 [R18+0x48], R2 ;  /* 0x0000480212007388 */ /* 0x0003e60000000a00 */
.L_x_120:
[----:B------:R-:W-:Y:S05]  /*05b0*/  WARPSYNC.ALL ;  /* 0x0000000000007948 */ /* 0x000fea0003800000 */
[----:B------:R-:W-:Y:S06]  /*05c0*/  BAR.SYNC.DEFER_BLOCKING 0x0 ;  /* 0x0000000000007b1d */ /* 0x000fec0000010000 */
[----:B------:R-:W-:Y:S05]  /*05d0*/  @P1 EXIT ;  /* 0x000000000000194d */ /* 0x000fea0003800000 */
[----:B01----:R-:W0:Y:S04]  /*05e0*/  LDS.64 R2, [R0+0x10] ;  /* 0x0000100000027984 */ /* 0x003e280000000a00 */
[----:B0-----:R-:W-:Y:S01]  /*05f0*/  STG.E.64 desc[UR4][R16.64], R2 ;  /* 0x0000000210007986 */ /* 0x001fe2000c101b04 */
[----:B------:R-:W-:Y:S05]  /*0600*/  EXIT ;  /* 0x000000000000794d */ /* 0x000fea0003800000 */
.L_x_121:
[----:B------:R-:W-:Y:S02]  /*0610*/  IMAD.MOV.U32 R24, RZ, RZ, R20 ;  /* 0x000000ffff187224 */ /* 0x000fe400078e0014 */
[----:B------:R-:W-:Y:S02]  /*0620*/  IMAD.MOV.U32 R23, RZ, RZ, 0x1 ;  /* 0x00000001ff177424 */ /* 0x000fe400078e00ff */
[----:B------:R-:W-:Y:S02]  /*0630*/  IMAD.MOV.U32 R22, RZ, RZ, RZ ;  /* 0x000000ffff167224 */ /* 0x000fe400078e00ff */
[----:B------:R-:W-:-:S07]  /*0640*/  IMAD.MOV.U32 R21, RZ, RZ, -0x1 ;  /* 0xffffffffff157424 */ /* 0x000fce00078e00ff */
[----:B------:R-:W-:Y:S05]  /*0650*/  WARPSYNC.COLLECTIVE R21, `(.L_x_122) ;  /* 0x0000000015087348 */ /* 0x000fea0003c00000 */
[----:B------:R0:W1:Y:S02]  /*0660*/  SHFL.UP P0, R25, R24, R23, R22 ;  /* 0x0400001718197389 */ /* 0x0000640000000016 */
[----:B01----:R-:W-:Y:S05]  /*0670*/  ENDCOLLECTIVE ;  /* 0x000000000000791b */ /* 0x003fea0003800000 */
.L_x_122:
[----:B------:R-:W-:Y:S02]  /*0680*/  IMAD.MOV.U32 R24, RZ, RZ, R19 ;  /* 0x000000ffff187224 */ /* 0x000fe400078e0013 */
[----:B------:R-:W-:-:S07]  /*0690*/  IMAD.MOV.U32 R27, RZ, RZ, R25 ;  /* 0x000000ffff1b7224 */ /* 0x000fce00078e0019 */
[----:B------:R-:W-:Y:S05]  /*06a0*/  WARPSYNC.COLLECTIVE R21, `(.L_x_123) ;  /* 0x0000000015087348 */ /* 0x000fea0003c00000 */
[----:B------:R0:W1:Y:S02]  /*06b0*/  SHFL.UP P0, R25, R24, R23, R22 ;  /* 0x0400001718197389 */ /* 0x0000640000000016 */
[----:B01----:R-:W-:Y:S05]  /*06c0*/  ENDCOLLECTIVE ;  /* 0x000000000000791b */ /* 0x003fea0003800000 */
.L_x_123:
[----:B------:R-:W-:Y:S01]  /*06d0*/  IADD3 R26, P2, PT, R27, R20, RZ ;  /* 0x000000141b1a7210 */ /* 0x000fe20007f5e0ff */
[----:B------:R-:W-:-:S03]  /*06e0*/  IMAD.MOV.U32 R23, RZ, RZ, 0x2 ;  /* 0x00000002ff177424 */ /* 0x000fc600078e00ff */
[----:B------:R-:W-:Y:S01]  /*06f0*/  SEL R27, R26, R27, P0 ;  /* 0x0000001b1a1b7207 */ /* 0x000fe20000000000 */
[----:B------:R-:W-:-:S04]  /*0700*/  IMAD.X R26, R25, 0x1, R19, P2 ;  /* 0x00000001191a7824 */ /* 0x000fc800010e0613 */
[----:B------:R-:W-:Y:S01]  /*0710*/  IMAD.MOV.U32 R24, RZ, RZ, R27 ;  /* 0x000000ffff187224 */ /* 0x000fe200078e001b */
[----:B------:R-:W-:-:S07]  /*0720*/  SEL R26, R26, R25, P0 ;  /* 0x000000191a1a7207 */ /* 0x000fce0000000000 */
[----:B------:R-:W-:Y:S05]  /*0730*/  WARPSYNC.COLLECTIVE R21, `(.L_x_124) ;  /* 0x0000000015087348 */ /* 0x000fea0003c00000 */
[----:B------:R0:W1:Y:S02]  /*0740*/  SHFL.UP P0, R25, R24, R23, R22 ;  /* 0x0400001718197389 */ /* 0x0000640000000016 */
[----:B01----:R-:W-:Y:S05]  /*0750*/  ENDCOLLECTIVE ;  /* 0x000000000000791b */ /* 0x003fea0003800000 */
.L_x_124:
[----:B------:R-:W-:Y:S02]  /*0760*/  IMAD.MOV.U32 R24, RZ, RZ, R26 ;  /* 0x000000ffff187224 */ /* 0x000fe400078e001a */
[----:B------:R-:W-:-:S07]  /*0770*/  IMAD.MOV.U32 R28, RZ, RZ, R25 ;  /* 0x000000ffff1c7224 */ /* 0x000fce00078e0019 */
[----:B------:R-:W-:Y:S05]  /*0780*/  WARPSYNC.COLLECTIVE R21, `(.L_x_125) ;  /* 0x0000000015087348 */ /* 0x000fea0003c00000 */
[----:B------:R0:W1:Y:S02]  /*0790*/  SHFL.UP P0, R25, R24, R23, R22 ;  /* 0x0400001718197389 */ /* 0x0000640000000016 */
[----:B01----:R-:W-:Y:S05]  /*07a0*/  ENDCOLLECTIVE ;  /* 0x000000000000791b */ /* 0x003fea0003800000 */
.L_x_125:
        /* <DEDUP_REMOVED lines=9> */
.L_x_126:
[----:B------:R-:W-:Y:S02]  /*0840*/  IMAD.MOV.U32 R24, RZ, RZ, R29 ;  /* 0x000000ffff187224 */ /* 0x000fe400078e001d */
[----:B------:R-:W-:-:S07]  /*0850*/  IMAD.MOV.U32 R27, RZ, RZ, R25 ;  /* 0x000000ffff1b7224 */ /* 0x000fce00078e0019 */
[----:B------:R-:W-:Y:S05]  /*0860*/  WARPSYNC.COLLECTIVE R21, `(.L_x_127) ;  /* 0x0000000015087348 */ /* 0x000fea0003c00000 */
[----:B------:R0:W1:Y:S02]  /*0870*/  SHFL.UP P0, R25, R24, R23, R22 ;  /* 0x0400001718197389 */ /* 0x0000640000000016 */
[----:B01----:R-:W-:Y:S05]  /*0880*/  ENDCOLLECTIVE ;  /* 0x000000000000791b */ /* 0x003fea0003800000 */
.L_x_127:
        /* <DEDUP_REMOVED lines=9> */
.L_x_128:
[----:B------:R-:W-:Y:S02]  /*0920*/  IMAD.MOV.U32 R24, RZ, RZ, R29 ;  /* 0x000000ffff187224 */ /* 0x000fe400078e001d */
[----:B------:R-:W-:-:S07]  /*0930*/  IMAD.MOV.U32 R27, RZ, RZ, R25 ;  /* 0x000000ffff1b7224 */ /* 0x000fce00078e0019 */
[----:B------:R-:W-:Y:S05]  /*0940*/  WARPSYNC.COLLECTIVE R21, `(.L_x_129) ;  /* 0x0000000015087348 */ /* 0x000fea0003c00000 */
[----:B------:R0:W1:Y:S02]  /*0950*/  SHFL.UP P0, R25, R24, R23, R22 ;  /* 0x0400001718197389 */ /* 0x0000640000000016 */
[----:B01----:R-:W-:Y:S05]  /*0960*/  ENDCOLLECTIVE ;  /* 0x000000000000791b */ /* 0x003fea0003800000 */
.L_x_129:
        /* <DEDUP_REMOVED lines=9> */
.L_x_130:
[----:B------:R-:W-:Y:S02]  /*0a00*/  IMAD.MOV.U32 R24, RZ, RZ, R26 ;  /* 0x000000ffff187224 */ /* 0x000fe400078e001a */
[----:B------:R-:W-:-:S07]  /*0a10*/  IMAD.MOV.U32 R28, RZ, RZ, R25 ;  /* 0x000000ffff1c7224 */ /* 0x000fce00078e0019 */
[----:B------:R-:W-:Y:S05]  /*0a20*/  WARPSYNC.COLLECTIVE R21, `(.L_x_131) ;  /* 0x0000000015087348 */ /* 0x000fea0003c00000 */
[----:B------:R0:W1:Y:S02]  /*0a30*/  SHFL.UP P0, R25, R24, R23, R22 ;  /* 0x0400001718197389 */ /* 0x0000640000000016 */
[----:B01----:R-:W-:Y:S05]  /*0a40*/  ENDCOLLECTIVE ;  /* 0x000000000000791b */ /* 0x003fea0003800000 */
.L_x_131:
[----:B------:R-:W-:Y:S05]  /*0a50*/  BRA `(.L_x_132) ;  /* 0xfffffff800647947 */ /* 0x000fea000383ffff */
.L_x_133:
        /* <DEDUP_REMOVED lines=10> */
.L_x_249:


//--------------------- .text._ZN3cub18CUB_300001_SM_10006detail10radix_sort30DeviceRadixSortHistogramKernelINS1_5radix10policy_hubIjjyE10Policy1000ELNS0_9SortOrderE0EjyNS1_21identity_decomposer_tEEEvPT2_PKT1_SA_iiT3_ --------------------------
	.section	.text._ZN3cub18CUB_300001_SM_10006detail10radix_sort30DeviceRadixSortHistogramKernelINS1_5radix10policy_hubIjjyE10Policy1000ELNS0_9SortOrderE0EjyNS1_21identity_decomposer_tEEEvPT2_PKT1_SA_iiT3_,"ax",@progbits
	.align	128
        .global         _ZN3cub18CUB_300001_SM_10006detail10radix_sort30DeviceRadixSortHistogramKernelINS1_5radix10policy_hubIjjyE10Policy1000ELNS0_9SortOrderE0EjyNS1_21identity_decomposer_tEEEvPT2_PKT1_SA_iiT3_
        .type           _ZN3cub18CUB_300001_SM_10006detail10radix_sort30DeviceRadixSortHistogramKernelINS1_5radix10policy_hubIjjyE10Policy1000ELNS0_9SortOrderE0EjyNS1_21identity_decomposer_tEEEvPT2_PKT1_SA_iiT3_,@function
        .size           _ZN3cub18CUB_300001_SM_10006detail10radix_sort30DeviceRadixSortHistogramKernelINS1_5radix10policy_hubIjjyE10Policy1000ELNS0_9SortOrderE0EjyNS1_21identity_decomposer_tEEEvPT2_PKT1_SA_iiT3_,(.L_x_250 - _ZN3cub18CUB_300001_SM_10006detail10radix_sort30DeviceRadixSortHistogramKernelINS1_5radix10policy_hubIjjyE10Policy1000ELNS0_9SortOrderE0EjyNS1_21identity_decomposer_tEEEvPT2_PKT1_SA_iiT3_)
        .other          _ZN3cub18CUB_300001_SM_10006detail10radix_sort30DeviceRadixSortHistogramKernelINS1_5radix10policy_hubIjjyE10Policy1000ELNS0_9SortOrderE0EjyNS1_21identity_decomposer_tEEEvPT2_PKT1_SA_iiT3_,@"STO_CUDA_ENTRY STV_DEFAULT"
_ZN3cub18CUB_300001_SM_10006detail10radix_sort30DeviceRadixSortHistogramKernelINS1_5radix10policy_hubIjjyE10Policy1000ELNS0_9SortOrderE0EjyNS1_21identity_decomposer_tEEEvPT2_PKT1_SA_iiT3_:
.text._ZN3cub18CUB_300001_SM_10006detail10radix_sort30DeviceRadixSortHistogramKernelINS1_5radix10policy_hubIjjyE10Policy1000ELNS0_9SortOrderE0EjyNS1_21identity_decomposer_tEEEvPT2_PKT1_SA_iiT3_:
[----:B------:R-:W-:Y:S01]  /*0000*/  LDC R1, c[0x0][0x37c] ;  /* 0x0000df00ff017b82 */ /* 0x000fe20000000800 */
[----:B------:R-:W0:Y:S02]  /*0010*/  LDCU.64 UR4, c[0x0][0x390] ;  /* 0x00007200ff0477ac */ /* 0x000e240008000a00 */
[----:B0-----:R-:W-:-:S04]  /*0020*/  ISETP.NE.U32.AND P0, PT, RZ, UR4, PT ;  /* 0x00000004ff007c0c */ /* 0x001fc8000bf05070 */
[----:B------:R-:W-:-:S13]  /*0030*/  ISETP.NE.AND.EX P0, PT, RZ, UR5, PT, P0 ;  /* 0x00000005ff007c0c */ /* 0x000fda000bf05300 */
[----:B------:R-:W-:Y:S05]  /*0040*/  @!P0 EXIT ;  /* 0x000000000000894d */ /* 0x000fea0003800000 */
[----:B------:R-:W0:Y:S01]  /*0050*/  S2R R18, SR_TID.X ;  /* 0x0000000000127919 */ /* 0x000e220000002100 */
[----:B------:R-:W1:Y:S01]  /*0060*/  LDCU.64 UR4, c[0x0][0x398] ;  /* 0x00007300ff0477ac */ /* 0x000e620008000a00 */
[----:B------:R-:W2:Y:S01]  /*0070*/  S2UR UR7, SR_CgaCtaId ;  /* 0x00000000000779c3 */ /* 0x000ea20000008800 */
[----:B------:R-:W-:Y:S01]  /*0080*/  UMOV UR6, 0x400 ;  /* 0x0000040000067882 */ /* 0x000fe20000000000 */
[----:B------:R-:W3:Y:S06]  /*0090*/  LDCU.64 UR18, c[0x0][0x358] ;  /* 0x00006b00ff1277ac */ /* 0x000eec0008000a00 */
[----:B------:R-:W4:Y:S01]  /*00a0*/  S2UR UR8, SR_CTAID.X ;  /* 0x00000000000879c3 */ /* 0x000f220000002500 */
[----:B------:R-:W0:Y:S01]  /*00b0*/  LDCU UR21, c[0x0][0x370] ;  /* 0x00006e00ff1577ac */ /* 0x000e220008000800 */
[----:B-1----:R-:W-:-:S04]  /*00c0*/  UIADD3 UR4, UPT, UPT, UR5, 0x7, -UR4 ;  /* 0x0000000705047890 */ /* 0x002fc8000fffe804 */
[----:B------:R-:W-:Y:S02]  /*00d0*/  UISETP.GE.AND UP0, UPT, UR4, 0x8, UPT ;  /* 0x000000080400788c */ /* 0x000fe4000bf06270 */
[----:B------:R-:W-:Y:S02]  /*00e0*/  USHF.R.S32.HI UR5, URZ, 0x1f, UR4 ;  /* 0x0000001fff057899 */ /* 0x000fe40008011404 */
[----:B--2---:R-:W-:Y:S02]  /*00f0*/  ULEA UR6, UR7, UR6, 0x18 ;  /* 0x0000000607067291 */ /* 0x004fe4000f8ec0ff */
[----:B------:R-:W-:Y:S01]  /*0100*/  PLOP3.LUT P0, PT, PT, PT, UP0, 0x80, 0x8 ;  /* 0x000000000008781c */ /* 0x000fe20003f0f008 */
[----:B------:R-:W-:Y:S01]  /*0110*/  ULEA.HI UR5, UR5, UR4, URZ, 0x3 ;  /* 0x0000000405057291 */ /* 0x000fe2000f8f18ff */
[C---:B0-----:R-:W-:Y:S02]  /*0120*/  VIADD R19, R18.reuse, 0x80 ;  /* 0x0000008012137836 */ /* 0x041fe40000000000 */
[C---:B------:R-:W-:Y:S01]  /*0130*/  ISETP.GT.U32.OR P0, PT, R18.reuse, 0xff, !P0 ;  /* 0x000000ff1200780c */ /* 0x040fe20004704470 */
[----:B------:R-:W-:Y:S01]  /*0140*/  USHF.R.S32.HI UR5, URZ, 0x3, UR5 ;  /* 0x00000003ff057899 */ /* 0x000fe20008011405 */
[C---:B------:R-:W-:Y:S01]  /*0150*/  VIADD R20, R18.reuse, 0x100 ;  /* 0x0000010012147836 */ /* 0x040fe20000000000 */
[C---:B------:R-:W-:Y:S01]  /*0160*/  IADD3 R25, PT, PT, R18.reuse, 0x500, RZ ;  /* 0x0000050012197810 */ /* 0x040fe20007ffe0ff */
[C---:B------:R-:W-:Y:S01]  /*0170*/  VIADD R21, R18.reuse, 0x180 ;  /* 0x0000018012157836 */ /* 0x040fe20000000000 */
[----:B------:R-:W-:Y:S01]  /*0180*/  P2R R28, PR, RZ, 0x1 ;  /* 0x00000001ff1c7803 */ /* 0x000fe20000000000 */
[C---:B------:R-:W-:Y:S01]  /*0190*/  VIADD R22, R18.reuse, 0x200 ;  /* 0x0000020012167836 */ /* 0x040fe20000000000 */
[C---:B------:R-:W-:Y:S01]  /*01a0*/  LEA R27, R18.reuse, UR6, 0x2 ;  /* 0x00000006121b7c11 */ /* 0x040fe2000f8e10ff */
[C---:B------:R-:W-:Y:S01]  /*01b0*/  VIADD R23, R18.reuse, 0x280 ;  /* 0x0000028012177836 */ /* 0x040fe20000000000 */
[----:B----4-:R-:W-:Y:S01]  /*01c0*/  USHF.L.U32 UR8, UR8, 0xb, URZ ;  /* 0x0000000b08087899 */ /* 0x010fe200080006ff */
[C---:B------:R-:W-:Y:S01]  /*01d0*/  VIADD R24, R18.reuse, 0x300 ;  /* 0x0000030012187836 */ /* 0x040fe20000000000 */
[----:B------:R-:W-:Y:S01]  /*01e0*/  ULOP3.LUT UR20, UR5, 0x7, URZ, 0xc0, !UPT ;  /* 0x0000000705147892 */ /* 0x000fe2000f8ec0ff */
[----:B------:R-:W-:Y:S01]  /*01f0*/  VIADD R26, R18, 0x780 ;  /* 0x00000780121a7836 */ /* 0x000fe20000000000 */
[----:B------:R-:W-:Y:S01]  /*0200*/  ULOP3.LUT UR9, UR5, 0x3, URZ, 0xc0, !UPT ;  /* 0x0000000305097892 */ /* 0x000fe2000f8ec0ff */
[----:B------:R-:W-:Y:S01]  /*0210*/  UMOV UR6, URZ ;  /* 0x000000ff00067c82 */ /* 0x000fe20008000000 */
[----:B---3--:R-:W-:-:S10]  /*0220*/  UMOV UR7, URZ ;  /* 0x000000ff00077c82 */ /* 0x008fd40008000000 */
.L_x_217:
[----:B------:R-:W-:Y:S01]  /*0230*/  ISETP.NE.AND P0, PT, R28, RZ, PT ;  /* 0x000000ff1c00720c */ /* 0x000fe20003f05270 */
[----:B------:R-:W-:-:S12]  /*0240*/  BSSY.RECONVERGENT B0, `(.L_x_134) ;  /* 0x0000082000007945 */ /* 0x000fd80003800200 */
[----:B0-2345:R-:W-:Y:S05]  /*0250*/  @P0 BRA `(.L_x_135) ;  /* 0x0000000800000947 */ /* 0x03dfea0003800000 */
[----:B------:R-:W0:Y:S02]  /*0260*/  LDC.64 R2, c[0x0][0x398] ;  /* 0x0000e600ff027b82 */ /* 0x000e240000000a00 */
[----:B0-----:R-:W-:-:S04]  /*0270*/  IADD3 R2, PT, PT, R3, 0x7, -R2 ;  /* 0x0000000703027810 */ /* 0x001fc80007ffe802 */
[----:B------:R-:W-:-:S04]  /*0280*/  SHF.R.S32.HI R3, RZ, 0x1f, R2 ;  /* 0x0000001fff037819 */ /* 0x000fc80000011402 */
[----:B------:R-:W-:-:S04]  /*0290*/  LEA.HI R3, R3, R2, RZ, 0x3 ;  /* 0x0000000203037211 */ /* 0x000fc800078f18ff */
[----:B------:R-:W-:-:S04]  /*02a0*/  SHF.R.S32.HI R3, RZ, 0x3, R3 ;  /* 0x00000003ff037819 */ /* 0x000fc80000011403 */
[C---:B------:R-:W-:Y:S01]  /*02b0*/  LOP3.LUT R5, R3.reuse, 0xffffff0, RZ, 0xc0, !PT ;  /* 0x0ffffff003057812 */ /* 0x040fe200078ec0ff */
[----:B------:R-:W-:-:S05]  /*02c0*/  VIADD R0, R3, 0xffffffff ;  /* 0xffffffff03007836 */ /* 0x000fca0000000000 */
[----:B------:R-:W-:Y:S01]  /*02d0*/  ISETP.GE.U32.AND P0, PT, R0, 0xf, PT ;  /* 0x0000000f0000780c */ /* 0x000fe20003f06070 */
[----:B------:R-:W-:-:S12]  /*02e0*/  IMAD.MOV.U32 R0, RZ, RZ, RZ ;  /* 0x000000ffff007224 */ /* 0x000fd800078e00ff */
[----:B------:R-:W-:Y:S05]  /*02f0*/  @!P0 BRA `(.L_x_136) ;  /* 0x00000000005c8947 */ /* 0x000fea0003800000 */
[----:B------:R-:W-:Y:S02]  /*0300*/  IMAD.MOV R2, RZ, RZ, -R5 ;  /* 0x000000ffff027224 */ /* 0x000fe400078e0a05 */
[----:B------:R-:W-:-:S07]  /*0310*/  VIADD R0, R27, 0x2000 ;  /* 0x000020001b007836 */ /* 0x000fce0000000000 */
.L_x_137:
[----:B------:R-:W-:Y:S01]  /*0320*/  VIADD R2, R2, 0x10 ;  /* 0x0000001002027836 */ /* 0x000fe20000000000 */
[----:B------:R-:W-:Y:S04]  /*0330*/  STS [R0+-0x2000], RZ ;  /* 0xffe000ff00007388 */ /* 0x000fe80000000800 */
        /* <DEDUP_REMOVED lines=16> */
[----:B0-----:R-:W-:Y:S01]  /*0440*/  IADD3 R0, PT, PT, R0, 0x4000, RZ ;  /* 0x0000400000007810 */ /* 0x001fe20007ffe0ff */
[----:B------:R-:W-:Y:S06]  /*0450*/  @P1 BRA `(.L_x_137) ;  /* 0xfffffffc00b01947 */ /* 0x000fec000383ffff */
[----:B------:R-:W-:-:S07]  /*0460*/  IMAD.MOV.U32 R0, RZ, RZ, R5 ;  /* 0x000000ffff007224 */ /* 0x000fce00078e0005 */
.L_x_136:
[----:B------:R-:W-:Y:S01]  /*0470*/  LOP3.LUT R2, R3, 0xf, RZ, 0xc0, !PT ;  /* 0x0000000f03027812 */ /* 0x000fe200078ec0ff */
[----:B------:R-:W-:-:S03]  /*0480*/  IMAD.U32 R4, RZ, RZ, UR20 ;  /* 0x00000014ff047e24 */ /* 0x000fc6000f8e00ff */
[C---:B------:R-:W-:Y:S01]  /*0490*/  ISETP.NE.AND P1, PT, R2.reuse, RZ, PT ;  /* 0x000000ff0200720c */ /* 0x040fe20003f25270 */
[----:B------:R-:W-:Y:S02]  /*04a0*/  VIADD R2, R2, 0xffffffff ;  /* 0xffffffff02027836 */ /* 0x000fe40000000000 */
[----:B------:R-:W-:-:S10]  /*04b0*/  VIADD R4, R4, 0xffffffff ;  /* 0xffffffff04047836 */ /* 0x000fd40000000000 */
[----:B------:R-:W-:Y:S05]  /*04c0*/  @!P1 BRA `(.L_x_138) ;  /* 0x00000000007c9947 */ /* 0x000fea0003800000 */
[----:B------:R-:W-:Y:S01]  /*04d0*/  ISETP.GE.U32.AND P2, PT, R2, 0x7, PT ;  /* 0x000000070200780c */ /* 0x000fe20003f46070 */
[----:B------:R-:W-:-:S12]  /*04e0*/  UISETP.NE.AND UP0, UPT, UR20, URZ, UPT ;  /* 0x000000ff1400728c */ /* 0x000fd8000bf05270 */
[----:B------:R-:W-:Y:S05]  /*04f0*/  @!P2 BRA `(.L_x_139) ;  /* 0x000000000028a947 */ /* 0x000fea0003800000 */
        /* <DEDUP_REMOVED lines=10> */
.L_x_139:
[----:B------:R-:W-:Y:S05]  /*05a0*/  BRA.U !UP0, `(.L_x_138) ;  /* 0x0000000108447547 */ /* 0x000fea000b800000 */
[----:B------:R-:W-:Y:S01]  /*05b0*/  ISETP.GE.U32.AND P2, PT, R4, 0x3, PT ;  /* 0x000000030400780c */ /* 0x000fe20003f46070 */
[----:B------:R-:W-:-:S12]  /*05c0*/  UISETP.NE.AND UP0, UPT, UR9, URZ, UPT ;  /* 0x000000ff0900728c */ /* 0x000fd8000bf05270 */
[C---:B0-----:R-:W-:Y:S01]  /*05d0*/  @P2 LEA R3, R0.reuse, R27, 0xa ;  /* 0x0000001b00032211 */ /* 0x041fe200078e50ff */
[----:B------:R-:W-:-:S04]  /*05e0*/  @P2 VIADD R0, R0, 0x4 ;  /* 0x0000000400002836 */ /* 0x000fc80000000000 */
[----:B------:R1:W-:Y:S04]  /*05f0*/  @P2 STS [R3], RZ ;  /* 0x000000ff03002388 */ /* 0x0003e80000000800 */
[----:B------:R1:W-:Y:S04]  /*0600*/  @P2 STS [R3+0x400], RZ ;  /* 0x000400ff03002388 */ /* 0x0003e80000000800 */
[----:B------:R1:W-:Y:S04]  /*0610*/  @P2 STS [R3+0x800], RZ ;  /* 0x000800ff03002388 */ /* 0x0003e80000000800 */
[----:B------:R1:W-:Y:S01]  /*0620*/  @P2 STS [R3+0xc00], RZ ;  /* 0x000c00ff03002388 */ /* 0x0003e20000000800 */
[----:B------:R-:W-:Y:S05]  /*0630*/  BRA.U !UP0, `(.L_x_138) ;  /* 0x0000000108207547 */ /* 0x000fea000b800000 */
[----:B------:R-:W-:Y:S01]  /*0640*/  IMAD R0, R0, 0x400, R27 ;  /* 0x0000040000007824 */ /* 0x000fe200078e021b */
[----:B------:R-:W-:-:S04]  /*0650*/  UISETP.NE.AND UP0, UPT, UR9, 0x1, UPT ;  /* 0x000000010900788c */ /* 0x000fc8000bf05270 */
[----:B------:R2:W-:Y:S05]  /*0660*/  STS [R0], RZ ;  /* 0x000000ff00007388 */ /* 0x0005ea0000000800 */
[----:B------:R-:W-:Y:S05]  /*0670*/  BRA.U !UP0, `(.L_x_138) ;  /* 0x0000000108107547 */ /* 0x000fea000b800000 */
[----:B------:R-:W-:Y:S01]  /*0680*/  UISETP.NE.AND UP0, UPT, UR9, 0x2, UPT ;  /* 0x000000020900788c */ /* 0x000fe2000bf05270 */
[----:B------:R3:W-:Y:S05]  /*0690*/  STS [R0+0x400], RZ ;  /* 0x000400ff00007388 */ /* 0x0007ea0000000800 */
[----:B------:R-:W-:-:S13]  /*06a0*/  PLOP3.LUT P2, PT, PT, PT, UP0, 0x80, 0x8 ;  /* 0x000000000008781c */ /* 0x000fda0003f4f008 */
[----:B------:R3:W-:Y:S02]  /*06b0*/  @P2 STS [R0+0x800], RZ ;  /* 0x000800ff00002388 */ /* 0x0007e40000000800 */
.L_x_138:
[----:B------:R-:W-:-:S13]  /*06c0*/  ISETP.GT.U32.AND P2, PT, R18, 0x7f, PT ;  /* 0x0000007f1200780c */ /* 0x000fda0003f44070 */
[----:B------:R-:W-:Y:S05]  /*06d0*/  @P2 BRA `(.L_x_135) ;  /* 0x0000000000e02947 */ /* 0x000fea0003800000 */
[----:B--23--:R-:W-:Y:S01]  /*06e0*/  IMAD.MOV.U32 R0, RZ, RZ, RZ ;  /* 0x000000ffff007224 */ /* 0x00cfe200078e00ff */
[----:B------:R-:W-:Y:S06]  /*06f0*/  @!P0 BRA `(.L_x_140) ;  /* 0x0000000000588947 */ /* 0x000fec0003800000 */
[----:B------:R-:W-:-:S07]  /*0700*/  IMAD.MOV.U32 R0, RZ, RZ, RZ ;  /* 0x000000ffff007224 */ /* 0x000fce00078e00ff */
.L_x_141:
[C---:B012---:R-:W-:Y:S02]  /*0710*/  IMAD R3, R0.reuse, 0x400, R27 ;  /* 0x0000040000037824 */ /* 0x047fe400078e021b */
[----:B------:R-:W-:-:S03]  /*0720*/  VIADD R0, R0, 0x10 ;  /* 0x0000001000007836 */ /* 0x000fc60000000000 */
[----:B------:R2:W-:Y:S02]  /*0730*/  STS [R3+0x200], RZ ;  /* 0x000200ff03007388 */ /* 0x0005e40000000800 */
[----:B------:R-:W-:Y:S02]  /*0740*/  ISETP.NE.AND P0, PT, R0, R5, PT ;  /* 0x000000050000720c */ /* 0x000fe40003f05270 */
[----:B------:R2:W-:Y:S04]  /*0750*/  STS [R3+0x600], RZ ;  /* 0x000600ff03007388 */ /* 0x0005e80000000800 */
        /* <DEDUP_REMOVED lines=13> */
[----:B------:R2:W-:Y:S01]  /*0830*/  STS [R3+0x3e00], RZ ;  /* 0x003e00ff03007388 */ /* 0x0005e20000000800 */
[----:B------:R-:W-:Y:S05]  /*0840*/  @P0 BRA `(.L_x_141) ;  /* 0xfffffffc00b00947 */ /* 0x000fea000383ffff */
[----:B------:R-:W-:-:S07]  /*0850*/  MOV R0, R5 ;  /* 0x0000000500007202 */ /* 0x000fce0000000f00 */
.L_x_140:
[----:B------:R-:W-:Y:S05]  /*0860*/  @!P1 BRA `(.L_x_135) ;  /* 0x00000000007c9947 */ /* 0x000fea0003800000 */
[----:B------:R-:W-:Y:S01]  /*0870*/  ISETP.GE.U32.AND P0, PT, R2, 0x7, PT ;  /* 0x000000070200780c */ /* 0x000fe20003f06070 */
[----:B------:R-:W-:-:S12]  /*0880*/  UISETP.NE.AND UP0, UPT, UR20, URZ, UPT ;  /* 0x000000ff1400728c */ /* 0x000fd8000bf05270 */
[----:B------:R-:W-:Y:S05]  /*0890*/  @!P0 BRA `(.L_x_142) ;  /* 0x0000000000288947 */ /* 0x000fea0003800000 */
[C---:B------:R-:W-:Y:S02]  /*08a0*/  IMAD R2, R0.reuse, 0x400, R27 ;  /* 0x0000040000027824 */ /* 0x040fe400078e021b */
[----:B------:R-:W-:-:S03]  /*08b0*/  VIADD R0, R0, 0x8 ;  /* 0x0000000800007836 */ /* 0x000fc60000000000 */
[----:B------:R3:W-:Y:S04]  /*08c0*/  STS [R2+0x200], RZ ;  /* 0x000200ff02007388 */ /* 0x0007e80000000800 */
[----:B------:R3:W-:Y:S04]  /*08d0*/  STS [R2+0x600], RZ ;  /* 0x000600ff02007388 */ /* 0x0007e80000000800 */
[----:B------:R3:W-:Y:S04]  /*08e0*/  STS [R2+0xa00], RZ ;  /* 0x000a00ff02007388 */ /* 0x0007e80000000800 */
[----:B------:R3:W-:Y:S04]  /*08f0*/  STS [R2+0xe00], RZ ;  /* 0x000e00ff02007388 */ /* 0x0007e80000000800 */
[----:B------:R3:W-:Y:S04]  /*0900*/  STS [R2+0x1200], RZ ;  /* 0x001200ff02007388 */ /* 0x0007e80000000800 */
[----:B------:R3:W-:Y:S04]  /*0910*/  STS [R2+0x1600], RZ ;  /* 0x001600ff02007388 */ /* 0x0007e80000000800 */
[----:B------:R3:W-:Y:S04]  /*0920*/  STS [R2+0x1a00], RZ ;  /* 0x001a00ff02007388 */ /* 0x0007e80000000800 */
[----:B------:R3:W-:Y:S02]  /*0930*/  STS [R2+0x1e00], RZ ;  /* 0x001e00ff02007388 */ /* 0x0007e40000000800 */
.L_x_142:
[----:B------:R-:W-:Y:S05]  /*0940*/  BRA.U !UP0, `(.L_x_135) ;  /* 0x0000000108447547 */ /* 0x000fea000b800000 */
[----:B------:R-:W-:Y:S01]  /*0950*/  ISETP.GE.U32.AND P0, PT, R4, 0x3, PT ;  /* 0x000000030400780c */ /* 0x000fe20003f06070 */
[----:B------:R-:W-:-:S12]  /*0960*/  UISETP.NE.AND UP0, UPT, UR9, URZ, UPT ;  /* 0x000000ff0900728c */ /* 0x000fd8000bf05270 */
[C---:B---3--:R-:W-:Y:S02]  /*0970*/  @P0 IMAD R2, R0.reuse, 0x400, R27 ;  /* 0x0000040000020824 */ /* 0x048fe400078e021b */
[----:B------:R-:W-:-:S03]  /*0980*/  @P0 VIADD R0, R0, 0x4 ;  /* 0x0000000400000836 */ /* 0x000fc60000000000 */
[----:B------:R4:W-:Y:S04]  /*0990*/  @P0 STS [R2+0x200], RZ ;  /* 0x000200ff02000388 */ /* 0x0009e80000000800 */
[----:B------:R4:W-:Y:S04]  /*09a0*/  @P0 STS [R2+0x600], RZ ;  /* 0x000600ff02000388 */ /* 0x0009e80000000800 */
[----:B------:R4:W-:Y:S04]  /*09b0*/  @P0 STS [R2+0xa00], RZ ;  /* 0x000a00ff02000388 */ /* 0x0009e80000000800 */
[----:B------:R4:W-:Y:S01]  /*09c0*/  @P0 STS [R2+0xe00], RZ ;  /* 0x000e00ff02000388 */ /* 0x0009e20000000800 */
[----:B------:R-:W-:Y:S05]  /*09d0*/  BRA.U !UP0, `(.L_x_135) ;  /* 0x0000000108207547 */ /* 0x000fea000b800000 */
[----:B------:R-:W-:Y:S01]  /*09e0*/  IMAD R0, R0, 0x400, R27 ;  /* 0x0000040000007824 */ /* 0x000fe200078e021b */
[----:B------:R-:W-:-:S04]  /*09f0*/  UISETP.NE.AND UP0, UPT, UR9, 0x1, UPT ;  /* 0x000000010900788c */ /* 0x000fc8000bf05270 */
[----:B------:R3:W-:Y:S05]  /*0a00*/  STS [R0+0x200], RZ ;  /* 0x000200ff00007388 */ /* 0x0007ea0000000800 */
[----:B------:R-:W-:Y:S05]  /*0a10*/  BRA.U !UP0, `(.L_x_135) ;  /* 0x0000000108107547 */ /* 0x000fea000b800000 */
[----:B------:R-:W-:Y:S01]  /*0a20*/  UISETP.NE.AND UP0, UPT, UR9, 0x2, UPT ;  /* 0x000000020900788c */ /* 0x000fe2000bf05270 */
[----:B------:R0:W-:Y:S05]  /*0a30*/  STS [R0+0x600], RZ ;  /* 0x000600ff00007388 */ /* 0x0001ea0000000800 */
[----:B------:R-:W-:-:S13]  /*0a40*/  PLOP3.LUT P0, PT, PT, PT, UP0, 0x80, 0x8 ;  /* 0x000000000008781c */ /* 0x000fda0003f0f008 */
[----:B------:R0:W-:Y:S02]  /*0a50*/  @P0 STS [R0+0xa00], RZ ;  /* 0x000a00ff00000388 */ /* 0x0001e40000000800 */
.L_x_135:
[----:B------:R-:W-:Y:S05]  /*0a60*/  BSYNC.RECONVERGENT B0 ;  /* 0x0000000000007941 */ /* 0x000fea0003800200 */
.L_x_134:
[----:B------:R-:W5:Y:S01]  /*0a70*/  LDCU.64 UR10, c[0x0][0x390] ;  /* 0x00007200ff0a77ac */ /* 0x000f620008000a00 */
[----:B------:R-:W-:Y:S02]  /*0a80*/  USHF.L.U32 UR4, UR6, 0x1e, URZ ;  /* 0x0000001e06047899 */ /* 0x000fe400080006ff */
[----:B------:R-:W-:Y:S02]  /*0a90*/  USHF.L.U64.HI UR5, UR6, 0x1e, UR7 ;  /* 0x0000001e06057899 */ /* 0x000fe40008010207 */
[----:B-----5:R-:W-:-:S04]  /*0aa0*/  UIADD3 UR4, UP0, UPT, -UR4, UR10, URZ ;  /* 0x0000000a04047290 */ /* 0x020fc8000ff1e1ff */
[----:B------:R-:W-:Y:S02]  /*0ab0*/  UIADD3.X UR5, UPT, UPT, ~UR5, UR11, URZ, UP0, !UPT ;  /* 0x0000000b05057290 */ /* 0x000fe400087fe5ff */
[----:B------:R-:W-:-:S04]  /*0ac0*/  UISETP.LT.U32.AND UP0, UPT, UR4, 0x40000000, UPT ;  /* 0x400000000400788c */ /* 0x000fc8000bf01070 */
[----:B------:R-:W-:-:S04]  /*0ad0*/  UISETP.LT.U32.AND.EX UP0, UPT, UR5, URZ, UPT, UP0 ;  /* 0x000000ff0500728c */ /* 0x000fc8000bf01100 */
[----:B------:R-:W-:Y:S02]  /*0ae0*/  USEL UR11, UR4, 0x40000000, UP0 ;  /* 0x40000000040b7887 */ /* 0x000fe40008000000 */
[----:B------:R-:W-:Y:S02]  /*0af0*/  USEL UR12, UR5, URZ, UP0 ;  /* 0x000000ff050c7287 */ /* 0x000fe40008000000 */
[----:B------:R-:W-:-:S04]  /*0b00*/  UISETP.GT.U32.AND UP0, UPT, UR11, UR8, UPT ;  /* 0x000000080b00728c */ /* 0x000fc8000bf04070 */
[----:B------:R-:W-:Y:S01]  /*0b10*/  UISETP.GT.U32.AND.EX UP0, UPT, UR12, URZ, UPT, UP0 ;  /* 0x000000ff0c00728c */ /* 0x000fe2000bf04100 */
[----:B------:R-:W-:Y:S08]  /*0b20*/  BAR.SYNC.DEFER_BLOCKING 0x0 ;  /* 0x0000000000007b1d */ /* 0x000ff00000010000 */
[----:B------:R-:W-:Y:S06]  /*0b30*/  BAR.SYNC.DEFER_BLOCKING 0x0 ;  /* 0x0000000000007b1d */ /* 0x000fec0000010000 */
[----:B------:R-:W-:Y:S05]  /*0b40*/  BRA.U !UP0, `(.L_x_143) ;  /* 0x0000000908d87547 */ /* 0x000fea000b800000 */
[----:B------:R-:W-:Y:S01]  /*0b50*/  UMOV UR10, UR8 ;  /* 0x00000008000a7c82 */ /* 0x000fe20008000000 */
[----:B------:R-:W-:-:S05]  /*0b60*/  UMOV UR5, URZ ;  /* 0x000000ff00057c82 */ /* 0x000fca0008000000 */
.L_x_148:
[----:B-----5:R-:W5:Y:S01]  /*0b70*/  LDCU.64 UR16, c[0x0][0x390] ;  /* 0x00007200ff1077ac */ /* 0x020f620008000a00 */
[----:B------:R-:W-:Y:S02]  /*0b80*/  USHF.L.U32 UR13, UR6, 0x1e, URZ ;  /* 0x0000001e060d7899 */ /* 0x000fe400080006ff */
[----:B------:R-:W-:Y:S02]  /*0b90*/  USHF.L.U64.HI UR14, UR6, 0x1e, UR7 ;  /* 0x0000001e060e7899 */ /* 0x000fe40008010207 */
[----:B------:R-:W-:-:S04]  /*0ba0*/  UIADD3 UR13, UP0, UPT, UR10, UR13, URZ ;  /* 0x0000000d0a0d7290 */ /* 0x000fc8000ff1e0ff */
[----:B------:R-:W-:Y:S02]  /*0bb0*/  UIADD3.X UR14, UPT, UPT, UR5, UR14, URZ, UP0, !UPT ;  /* 0x0000000e050e7290 */ /* 0x000fe400087fe4ff */
[----:B------:R-:W-:Y:S02]  /*0bc0*/  ULEA UR10, UP0, UR21, UR10, 0xb ;  /* 0x0000000a150a7291 */ /* 0x000fe4000f8058ff */
[----:B-----5:R-:W-:Y:S02]  /*0bd0*/  UIADD3 UR15, UP1, UPT, -UR13, UR16, URZ ;  /* 0x000000100d0f7290 */ /* 0x020fe4000ff3e1ff */
[----:B------:R-:W-:Y:S02]  /*0be0*/  UIADD3.X UR5, UPT, UPT, URZ, UR5, URZ, UP0, !UPT ;  /* 0x00000005ff057290 */ /* 0x000fe400087fe4ff */
[----:B------:R-:W-:Y:S02]  /*0bf0*/  UIADD3.X UR4, UPT, UPT, ~UR14, UR17, URZ, UP1, !UPT ;  /* 0x000000110e047290 */ /* 0x000fe40008ffe5ff */
[----:B------:R-:W-:-:S02]  /*0c00*/  UISETP.GE.U32.AND UP1, UPT, UR15, 0x800, UPT ;  /* 0x000008000f00788c */ /* 0x000fc4000bf26070 */
[----:B------:R-:W-:Y:S02]  /*0c10*/  UISETP.GE.U32.AND UP0, UPT, UR10, UR11, UPT ;  /* 0x0000000b0a00728c */ /* 0x000fe4000bf06070 */
[----:B------:R-:W-:Y:S02]  /*0c20*/  UISETP.GE.U32.AND.EX UP1, UPT, UR4, URZ, UPT, UP1 ;  /* 0x000000ff0400728c */ /* 0x000fe4000bf26110 */
[----:B------:R-:W-:-:S07]  /*0c30*/  UISETP.GE.U32.AND.EX UP0, UPT, UR5, UR12, UPT, UP0 ;  /* 0x0000000c0500728c */ /* 0x000fce000bf06100 */
[----:B012---:R-:W-:Y:S05]  /*0c40*/  BRA.U !UP1, `(.L_x_144) ;  /* 0x0000000109587547 */ /* 0x007fea000b800000 */
[----:B------:R-:W4:Y:S01]  /*0c50*/  LDCU.64 UR16, c[0x0][0x388] ;  /* 0x00007100ff1077ac */ /* 0x000f220008000a00 */
[----:B0-23--:R-:W-:-:S05]  /*0c60*/  IADD3 R0, P0, PT, R18, UR13, RZ ;  /* 0x0000000d12007c10 */ /* 0x00dfca000ff1e0ff */
[----:B-1----:R-:W-:Y:S01]  /*0c70*/  IMAD.X R3, RZ, RZ, UR14, P0 ;  /* 0x0000000eff037e24 */ /* 0x002fe200080e06ff */
[----:B----4-:R-:W-:-:S04]  /*0c80*/  LEA R14, P0, R0, UR16, 0x2 ;  /* 0x00000010000e7c11 */ /* 0x010fc8000f8010ff */
        /* <DEDUP_REMOVED lines=18> */
.L_x_144:
[C---:B------:R-:W-:Y:S01]  /*0db0*/  ISETP.GE.AND P5, PT, R18.reuse, UR15, PT ;  /* 0x0000000f12007c0c */ /* 0x040fe2000bfa6270 */
[----:B------:R-:W4:Y:S01]  /*0dc0*/  LDCU.64 UR16, c[0x0][0x388] ;  /* 0x00007100ff1077ac */ /* 0x000f220008000a00 */
[----:B0-23--:R-:W-:Y:S01]  /*0dd0*/  IADD3 R0, P0, PT, R18, UR13, RZ ;  /* 0x0000000d12007c10 */ /* 0x00dfe2000ff1e0ff */
[----:B------:R-:W-:Y:S01]  /*0de0*/  IMAD.MOV.U32 R17, RZ, RZ, -0x1 ;  /* 0xffffffffff117424 */ /* 0x000fe200078e00ff */
[----:B------:R-:W0:Y:S01]  /*0df0*/  S2R R18, SR_TID.X ;  /* 0x0000000000127919 */ /* 0x000e220000002100 */
[----:B------:R-:W-:Y:S01]  /*0e00*/  ISETP.GE.AND P2, PT, R19, UR15, PT ;  /* 0x0000000f13007c0c */ /* 0x000fe2000bf46270 */
[----:B------:R-:W-:Y:S01]  /*0e10*/  IMAD.MOV.U32 R16, RZ, RZ, -0x1 ;  /* 0xffffffffff107424 */ /* 0x000fe200078e00ff */
[----:B-1----:R-:W-:Y:S02]  /*0e20*/  IADD3.X R3, PT, PT, RZ, UR14, RZ, P0, !PT ;  /* 0x0000000eff037c10 */ /* 0x002fe400087fe4ff */
[----:B------:R-:W-:Y:S02]  /*0e30*/  ISETP.GE.AND P3, PT, R20, UR15, PT ;  /* 0x0000000f14007c0c */ /* 0x000fe4000bf66270 */
[----:B------:R-:W-:-:S02]  /*0e40*/  ISETP.GE.AND P4, PT, R21, UR15, PT ;  /* 0x0000000f15007c0c */ /* 0x000fc4000bf86270 */
[----:B----4-:R-:W-:-:S04]  /*0e50*/  LEA R14, P0, R0, UR16, 0x2 ;  /* 0x00000010000e7c11 */ /* 0x010fc8000f8010ff */
[----:B------:R-:W-:Y:S01]  /*0e60*/  LEA.HI.X R15, R0, UR17, R3, 0x2, P0 ;  /* 0x00000011000f7c11 */ /* 0x000fe200080f1403 */
[----:B------:R-:W-:Y:S02]  /*0e70*/  IMAD.MOV.U32 R13, RZ, RZ, -0x1 ;  /* 0xffffffffff0d7424 */ /* 0x000fe400078e00ff */
[----:B------:R-:W-:Y:S02]  /*0e80*/  IMAD.MOV.U32 R12, RZ, RZ, -0x1 ;  /* 0xffffffffff0c7424 */ /* 0x000fe400078e00ff */
[----:B------:R1:W5:Y:S01]  /*0e90*/  @!P5 LDG.E R17, desc[UR18][R14.64] ;  /* 0x000000120e11d981 */ /* 0x000362000c1e1900 */
[----:B------:R-:W-:-:S03]  /*0ea0*/  ISETP.GE.AND P5, PT, R22, UR15, PT ;  /* 0x0000000f16007c0c */ /* 0x000fc6000bfa6270 */
[----:B------:R1:W5:Y:S01]  /*0eb0*/  @!P2 LDG.E R16, desc[UR18][R14.64+0x200] ;  /* 0x000200120e10a981 */ /* 0x000362000c1e1900 */
[C---:B0-----:R-:W-:Y:S01]  /*0ec0*/  LOP3.LUT R0, R18.reuse, 0x400, RZ, 0xfc, !PT ;  /* 0x0000040012007812 */ /* 0x041fe200078efcff */
[----:B------:R-:W-:Y:S01]  /*0ed0*/  VIADD R2, R18, 0x380 ;  /* 0x0000038012027836 */ /* 0x000fe20000000000 */
[----:B------:R-:W-:Y:S01]  /*0ee0*/  ISETP.GE.AND P2, PT, R23, UR15, PT ;  /* 0x0000000f17007c0c */ /* 0x000fe2000bf46270 */
[----:B------:R1:W5:Y:S01]  /*0ef0*/  @!P3 LDG.E R13, desc[UR18][R14.64+0x400] ;  /* 0x000400120e0db981 */ /* 0x000362000c1e1900 */
[----:B------:R-:W-:Y:S01]  /*0f00*/  ISETP.GE.AND P1, PT, R0, UR15, PT ;  /* 0x0000000f00007c0c */ /* 0x000fe2000bf26270 */
[----:B------:R-:W-:Y:S01]  /*0f10*/  VIADD R0, R18, 0x480 ;  /* 0x0000048012007836 */ /* 0x000fe20000000000 */
[----:B------:R-:W-:Y:S01]  /*0f20*/  ISETP.GE.AND P0, PT, R2, UR15, PT ;  /* 0x0000000f02007c0c */ /* 0x000fe2000bf06270 */
[----:B------:R1:W5:Y:S01]  /*0f30*/  @!P4 LDG.E R12, desc[UR18][R14.64+0x600] ;  /* 0x000600120e0cc981 */ /* 0x000362000c1e1900 */
[----:B------:R-:W-:Y:S01]  /*0f40*/  ISETP.GE.AND P3, PT, R24, UR15, PT ;  /* 0x0000000f18007c0c */ /* 0x000fe2000bf66270 */
[----:B------:R-:W-:Y:S01]  /*0f50*/  IMAD.MOV.U32 R10, RZ, RZ, -0x1 ;  /* 0xffffffffff0a7424 */ /* 0x000fe200078e00ff */
[----:B------:R-:W-:-:S02]  /*0f60*/  ISETP.GE.AND P4, PT, R0, UR15, PT ;  /* 0x0000000f00007c0c */ /* 0x000fc4000bf86270 */
[----:B------:R-:W-:Y:S01]  /*0f70*/  MOV R11, 0xffffffff ;  /* 0xffffffff000b7802 */ /* 0x000fe20000000f00 */
[C---:B------:R-:W-:Y:S02]  /*0f80*/  VIADD R0, R18.reuse, 0x580 ;  /* 0x0000058012007836 */ /* 0x040fe40000000000 */
[----:B------:R-:W-:Y:S01]  /*0f90*/  VIADD R2, R18, 0x600 ;  /* 0x0000060012027836 */ /* 0x000fe20000000000 */
[----:B------:R1:W5:Y:S01]  /*0fa0*/  @!P2 LDG.E R10, desc[UR18][R14.64+0xa00] ;  /* 0x000a00120e0aa981 */ /* 0x000362000c1e1900 */
[----:B------:R-:W-:Y:S01]  /*0fb0*/  IMAD.MOV.U32 R9, RZ, RZ, -0x1 ;  /* 0xffffffffff097424 */ /* 0x000fe200078e00ff */
[----:B------:R-:W-:Y:S01]  /*0fc0*/  MOV R7, 0xffffffff ;  /* 0xffffffff00077802 */ /* 0x000fe20000000f00 */
[----:B------:R-:W-:Y:S01]  /*0fd0*/  IMAD.MOV.U32 R8, RZ, RZ, -0x1 ;  /* 0xffffffffff087424 */ /* 0x000fe200078e00ff */
[----:B------:R1:W5:Y:S01]  /*0fe0*/  @!P5 LDG.E R11, desc[UR18][R14.64+0x800] ;  /* 0x000800120e0bd981 */ /* 0x000362000c1e1900 */
[----:B------:R-:W-:Y:S01]  /*0ff0*/  IMAD.MOV.U32 R6, RZ, RZ, -0x1 ;  /* 0xffffffffff067424 */ /* 0x000fe200078e00ff */
[----:B------:R-:W-:Y:S01]  /*1000*/  ISETP.GE.AND P5, PT, R0, UR15, PT ;  /* 0x0000000f00007c0c */ /* 0x000fe2000bfa6270 */
[----:B------:R-:W-:Y:S01]  /*1010*/  VIADD R0, R18, 0x680 ;  /* 0x0000068012007836 */ /* 0x000fe20000000000 */
[----:B------:R-:W-:Y:S01]  /*1020*/  ISETP.GE.AND P2, PT, R2, UR15, PT ;  /* 0x0000000f02007c0c */ /* 0x000fe2000bf46270 */
[----:B------:R-:W-:Y:S01]  /*1030*/  VIADD R2, R18, 0x700 ;  /* 0x0000070012027836 */ /* 0x000fe20000000000 */
[----:B------:R1:W5:Y:S01]  /*1040*/  @!P3 LDG.E R9, desc[UR18][R14.64+0xc00] ;  /* 0x000c00120e09b981 */ /* 0x000362000c1e1900 */
[----:B------:R-:W-:-:S03]  /*1050*/  ISETP.GE.AND P3, PT, R25, UR15, PT ;  /* 0x0000000f19007c0c */ /* 0x000fc6000bf66270 */
[----:B------:R1:W5:Y:S01]  /*1060*/  @!P0 LDG.E R8, desc[UR18][R14.64+0xe00] ;  /* 0x000e00120e088981 */ /* 0x000362000c1e1900 */
[----:B------:R-:W-:-:S03]  /*1070*/  ISETP.GE.AND P0, PT, R0, UR15, PT ;  /* 0x0000000f00007c0c */ /* 0x000fc6000bf06270 */
[----:B------:R1:W5:Y:S01]  /*1080*/  @!P1 LDG.E R7, desc[UR18][R14.64+0x1000] ;  /* 0x001000120e079981 */ /* 0x000362000c1e1900 */
[----:B------:R-:W-:-:S03]  /*1090*/  ISETP.GE.AND P1, PT, R2, UR15, PT ;  /* 0x0000000f02007c0c */ /* 0x000fc6000bf26270 */
[----:B------:R1:W5:Y:S01]  /*10a0*/  @!P4 LDG.E R6, desc[UR18][R14.64+0x1200] ;  /* 0x001200120e06c981 */ /* 0x000362000c1e1900 */
[----:B------:R-:W-:Y:S01]  /*10b0*/  ISETP.GE.AND P4, PT, R26, UR15, PT ;  /* 0x0000000f1a007c0c */ /* 0x000fe2000bf86270 */
[----:B------:R-:W-:Y:S01]  /*10c0*/  IMAD.MOV.U32 R5, RZ, RZ, -0x1 ;  /* 0xffffffffff057424 */ /* 0x000fe200078e00ff */
[----:B------:R-:W-:Y:S01]  /*10d0*/  MOV R0, 0xffffffff ;  /* 0xffffffff00007802 */ /* 0x000fe20000000f00 */
[----:B------:R-:W-:Y:S02]  /*10e0*/  IMAD.MOV.U32 R4, RZ, RZ, -0x1 ;  /* 0xffffffffff047424 */ /* 0x000fe400078e00ff */
        /* <DEDUP_REMOVED lines=9> */
.L_x_145:
[----:B------:R-:W2:Y:S02]  /*1180*/  LDCU.64 UR16, c[0x0][0x398] ;  /* 0x00007300ff1077ac */ /* 0x000ea40008000a00 */
[----:B--2---:R-:W-:-:S09]  /*1190*/  UISETP.GT.AND UP1, UPT, UR17, UR16, UPT ;  /* 0x000000101100728c */ /* 0x004fd2000bf24270 */
[----:B------:R-:W-:Y:S05]  /*11a0*/  BRA.U !UP1, `(.L_x_146) ;  /* 0x00000005093c7547 */ /* 0x000fea000b800000 */
[----:B------:R-:W2:Y:S01]  /*11b0*/  S2UR UR13, SR_CgaCtaId ;  /* 0x00000000000d79c3 */ /* 0x000ea20000008800 */
[----:B------:R-:W-:Y:S01]  /*11c0*/  UMOV UR4, 0x400 ;  /* 0x0000040000047882 */ /* 0x000fe20000000000 */
[----:B------:R-:W3:Y:S01]  /*11d0*/  LDCU UR14, c[0x0][0x398] ;  /* 0x00007300ff0e77ac */ /* 0x000ee20008000800 */
[----:B--2---:R-:W-:-:S03]  /*11e0*/  ULEA UR13, UR13, UR4, 0x18 ;  /* 0x000000040d0d7291 */ /* 0x004fc6000f8ec0ff */
[----:B---3--:R-:W-:-:S09]  /*11f0*/  UMOV UR4, URZ ;  /* 0x000000ff00047c82 */ /* 0x008fd20008000000 */
.L_x_147:
[----:B012---:R-:W-:Y:S01]  /*1200*/  IMAD R14, RZ, RZ, -UR14 ;  /* 0x8000000eff0e7e24 */ /* 0x007fe2000f8e02ff */
[----:B------:R-:W-:Y:S01]  /*1210*/  ULEA UR15, UR4, UR13, 0xa ;  /* 0x0000000d040f7291 */ /* 0x000fe2000f8e50ff */
[----:B------:R-:W-:Y:S01]  /*1220*/  IMAD.U32 R15, RZ, RZ, UR17 ;  /* 0x00000011ff0f7e24 */ /* 0x000fe2000f8e00ff */
[----:B------:R-:W-:-:S04]  /*1230*/  UIADD3 UR4, UPT, UPT, UR4, 0x1, URZ ;  /* 0x0000000104047890 */ /* 0x000fc8000fffe0ff */
[----:B------:R-:W-:Y:S01]  /*1240*/  VIADDMNMX R14, R14, R15, 0x8, PT ;  /* 0x000000080e0e7446 */ /* 0x000fe2000380010f */
[----:B------:R-:W-:-:S05]  /*1250*/  IMAD.MOV.U32 R15, RZ, RZ, -0x1 ;  /* 0xffffffffff0f7424 */ /* 0x000fca00078e00ff */
[----:B------:R-:W-:Y:S02]  /*1260*/  SHF.L.U32 R14, R15, R14, RZ ;  /* 0x0000000e0f0e7219 */ /* 0x000fe400000006ff */
[----:B-----5:R-:W-:-:S04]  /*1270*/  SHF.R.U32.HI R15, RZ, UR14, R17 ;  /* 0x0000000eff0f7c19 */ /* 0x020fc80008011611 */
[----:B------:R-:W-:-:S04]  /*1280*/  LOP3.LUT R15, R15, R14, RZ, 0x30, !PT ;  /* 0x0000000e0f0f7212 */ /* 0x000fc800078e30ff */
[----:B------:R-:W-:-:S05]  /*1290*/  LEA R15, R15, UR15, 0x2 ;  /* 0x0000000f0f0f7c11 */ /* 0x000fca000f8e10ff */
[----:B------:R0:W-:Y:S02]  /*12a0*/  ATOMS.POPC.INC.32 RZ, [R15+URZ] ;  /* 0x000000000fff7f8c */ /* 0x0001e4000d8000ff */
[----:B0-----:R-:W-:-:S04]  /*12b0*/  SHF.R.U32.HI R15, RZ, UR14, R16 ;  /* 0x0000000eff0f7c19 */ /* 0x001fc80008011610 */
        /* <DEDUP_REMOVED lines=55> */
[----:B0-----:R-:W-:Y:S01]  /*1630*/  SHF.R.U32.HI R15, RZ, UR14, R29 ;  /* 0x0000000eff0f7c19 */ /* 0x001fe2000801161d */
[----:B------:R-:W-:-:S03]  /*1640*/  UIADD3 UR14, UPT, UPT, UR14, 0x8, URZ ;  /* 0x000000080e0e7890 */ /* 0x000fc6000fffe0ff */
[----:B------:R-:W-:Y:S01]  /*1650*/  LOP3.LUT R14, R15, R14, RZ, 0x30, !PT ;  /* 0x0000000e0f0e7212 */ /* 0x000fe200078e30ff */
[----:B------:R-:W-:-:S03]  /*1660*/  UISETP.GE.AND UP1, UPT, UR14, UR17, UPT ;  /* 0x000000110e00728c */ /* 0x000fc6000bf26270 */
[----:B------:R-:W-:-:S05]  /*1670*/  LEA R14, R14, UR15, 0x2 ;  /* 0x0000000f0e0e7c11 */ /* 0x000fca000f8e10ff */
[----:B------:R2:W-:Y:S01]  /*1680*/  ATOMS.POPC.INC.32 RZ, [R14+URZ] ;  /* 0x000000000eff7f8c */ /* 0x0005e2000d8000ff */
[----:B------:R-:W-:Y:S05]  /*1690*/  BRA.U !UP1, `(.L_x_147) ;  /* 0xfffffff909d87547 */ /* 0x000fea000b83ffff */
.L_x_146:
[----:B------:R-:W-:Y:S05]  /*16a0*/  BRA.U !UP0, `(.L_x_148) ;  /* 0xfffffff508307547 */ /* 0x000fea000b83ffff */
.L_x_143:
[----:B------:R-:W-:Y:S01]  /*16b0*/  BAR.SYNC.DEFER_BLOCKING 0x0 ;  /* 0x0000000000007b1d */ /* 0x000fe20000010000 */
[----:B------:R-:W-:-:S05]  /*16c0*/  ISETP.NE.AND P0, PT, R28, RZ, PT ;  /* 0x000000ff1c00720c */ /* 0x000fca0003f05270 */
[----:B------:R-:W-:Y:S08]  /*16d0*/  BSSY.RECONVERGENT B0, `(.L_x_149) ;  /* 0x000016e000007945 */ /* 0x000ff00003800200 */
[----:B------:R-:W-:Y:S05]  /*16e0*/  @P0 BRA `(.L_x_150) ;  /* 0x0000001400b00947 */ /* 0x000fea0003800000 */
[----:B012345:R-:W0:Y:S01]  /*16f0*/  LDC.64 R2, c[0x0][0x398] ;  /* 0x0000e600ff027b82 */ /* 0x03fe220000000a00 */
[----:B------:R-:W-:Y:S01]  /*1700*/  IMAD.MOV.U32 R7, RZ, RZ, RZ ;  /* 0x000000ffff077224 */ /* 0x000fe200078e00ff */
[----:B0-----:R-:W-:-:S04]  /*1710*/  IADD3 R2, PT, PT, R3, 0x7, -R2 ;  /* 0x0000000703027810 */ /* 0x001fc80007ffe802 */
[----:B------:R-:W-:-:S04]  /*1720*/  SHF.R.S32.HI R3, RZ, 0x1f, R2 ;  /* 0x0000001fff037819 */ /* 0x000fc80000011402 */
[----:B------:R-:W-:-:S04]  /*1730*/  LEA.HI R0, R3, R2, RZ, 0x3 ;  /* 0x0000000203007211 */ /* 0x000fc800078f18ff */
[----:B------:R-:W-:-:S04]  /*1740*/  SHF.R.S32.HI R0, RZ, 0x3, R0 ;  /* 0x00000003ff007819 */ /* 0x000fc80000011400 */
[C---:B------:R-:W-:Y:S01]  /*1750*/  LOP3.LUT R9, R0.reuse, 0xffffff8, RZ, 0xc0, !PT ;  /* 0x0ffffff800097812 */ /* 0x040fe200078ec0ff */
[----:B------:R-:W-:-:S05]  /*1760*/  VIADD R8, R0, 0xffffffff ;  /* 0xffffffff00087836 */ /* 0x000fca0000000000 */
[----:B------:R-:W-:-:S13]  /*1770*/  ISETP.GE.U32.AND P0, PT, R8, 0x7, PT ;  /* 0x000000070800780c */ /* 0x000fda0003f06070 */
[----:B------:R-:W-:Y:S05]  /*1780*/  @!P0 BRA `(.L_x_151) ;  /* 0x00000004006c8947 */ /* 0x000fea0003800000 */
[----:B------:R-:W0:Y:S01]  /*1790*/  LDC.64 R2, c[0x0][0x380] ;  /* 0x0000e000ff027b82 */ /* 0x000e220000000a00 */
[----:B------:R-:W-:-:S07]  /*17a0*/  HFMA2 R11, -RZ, RZ, 0, 0 ;  /* 0x00000000ff0b7431 */ /* 0x000fce00000001ff */
.L_x_168:
[----:B------:R-:W-:Y:S01]  /*17b0*/  IMAD R29, R11, 0x400, R27 ;  /* 0x000004000b1d7824 */ /* 0x000fe200078e021b */
[----:B------:R-:W-:Y:S04]  /*17c0*/  BSSY.RECONVERGENT B1, `(.L_x_152) ;  /* 0x000000a000017945 */ /* 0x000fe80003800200 */
[----:B01234-:R-:W1:Y:S04]  /*17d0*/  LDS R4, [R29] ;  /* 0x000000001d047984 */ /* 0x01fe680000000800 */
[----:B------:R2:W3:Y:S04]  /*17e0*/  LDS R17, [R29+0x400] ;  /* 0x000400001d117984 */ /* 0x0004e80000000800 */
[----:B------:R2:W4:Y:S01]  /*17f0*/  LDS R15, [R29+0x800] ;  /* 0x000800001d0f7984 */ /* 0x0005220000000800 */
[----:B-1----:R-:W-:-:S13]  /*1800*/  ISETP.NE.AND P0, PT, R4, RZ, PT ;  /* 0x000000ff0400720c */ /* 0x002fda0003f05270 */
[----:B--234-:R-:W-:Y:S05]  /*1810*/  @!P0 BRA `(.L_x_153) ;  /* 0x0000000000108947 */ /* 0x01cfea0003800000 */
[----:B------:R-:W-:Y:S02]  /*1820*/  IMAD R7, R11, 0x100, R18 ;  /* 0x000001000b077824 */ /* 0x000fe400078e0212 */
[----:B------:R-:W-:Y:S02]  /*1830*/  IMAD.MOV.U32 R5, RZ, RZ, RZ ;  /* 0x000000ffff057224 */ /* 0x000fe400078e00ff */
[----:B0-----:R-:W-:-:S05]  /*1840*/  IMAD.WIDE.U32 R6, R7, 0x8, R2 ;  /* 0x0000000807067825 */ /* 0x001fca00078e0002 */
[----:B------:R1:W-:Y:S02]  /*1850*/  REDG.E.ADD.64.STRONG.GPU desc[UR18][R6.64], R4 ;  /* 0x000000040600798e */ /* 0x0003e4000c12e512 */
.L_x_153:
[----:B------:R-:W-:Y:S05]  /*1860*/  BSYNC.RECONVERGENT B1 ;  /* 0x0000000000017941 */ /* 0x000fea0003800200 */
.L_x_152:
[----:B------:R-:W2:Y:S01]  /*1870*/  LDS R10, [R29+0xc00] ;  /* 0x000c00001d0a7984 */ /* 0x000ea20000000800 */
[----:B------:R-:W-:Y:S01]  /*1880*/  ISETP.NE.AND P6, PT, R17, RZ, PT ;  /* 0x000000ff1100720c */ /* 0x000fe20003fc5270 */
[----:B------:R-:W-:Y:S01]  /*1890*/  BSSY.RECONVERGENT B1, `(.L_x_154) ;  /* 0x0000012000017945 */ /* 0x000fe20003800200 */
[----:B------:R-:W-:Y:S01]  /*18a0*/  ISETP.NE.AND P0, PT, R15, RZ, PT ;  /* 0x000000ff0f00720c */ /* 0x000fe20003f05270 */
[----:B------:R-:W3:Y:S04]  /*18b0*/  LDS R12, [R29+0x1000] ;  /* 0x001000001d0c7984 */ /* 0x000ee80000000800 */
[----:B------:R-:W4:Y:S04]  /*18c0*/  LDS R14, [R29+0x1400] ;  /* 0x001400001d0e7984 */ /* 0x000f280000000800 */
[----:B------:R-:W5:Y:S04]  /*18d0*/  LDS R16, [R29+0x1800] ;  /* 0x001800001d107984 */ /* 0x000f680000000800 */
[----:B------:R-:W0:Y:S01]  /*18e0*/  LDS R13, [R29+0x1c00] ;  /* 0x001c00001d0d7984 */ /* 0x000e220000000800 */
[----:B--2---:R-:W-:-:S02]  /*18f0*/  ISETP.NE.AND P1, PT, R10, RZ, PT ;  /* 0x000000ff0a00720c */ /* 0x004fc40003f25270 */
[----:B---3--:R-:W-:Y:S02]  /*1900*/  ISETP.NE.AND P2, PT, R12, RZ, PT ;  /* 0x000000ff0c00720c */ /* 0x008fe40003f45270 */
[----:B----4-:R-:W-:Y:S02]  /*1910*/  ISETP.NE.AND P3, PT, R14, RZ, PT ;  /* 0x000000ff0e00720c */ /* 0x010fe40003f65270 */
[----:B-----5:R-:W-:Y:S02]  /*1920*/  ISETP.NE.AND P4, PT, R16, RZ, PT ;  /* 0x000000ff1000720c */ /* 0x020fe40003f85270 */
[----:B0-----:R-:W-:Y:S01]  /*1930*/  ISETP.NE.AND P5, PT, R13, RZ, PT ;  /* 0x000000ff0d00720c */ /* 0x001fe20003fa5270 */
[----:B------:R-:W-:-:S12]  /*1940*/  @!P6 BRA `(.L_x_155) ;  /* 0x000000000018e947 */ /* 0x000fd80003800000 */
[----:B-1----:R-:W-:Y:S01]  /*1950*/  IMAD R7, R11, 0x100, R18 ;  /* 0x000001000b077824 */ /* 0x002fe200078e0212 */
[----:B------:R-:W-:Y:S01]  /*1960*/  MOV R5, RZ ;  /* 0x000000ff00057202 */ /* 0x000fe20000000f00 */
[----:B------:R-:W-:Y:S02]  /*1970*/  IMAD.MOV.U32 R4, RZ, RZ, R17 ;  /* 0x000000ffff047224 */ /* 0x000fe400078e0011 */
[----:B------:R-:W-:-:S04]  /*1980*/  VIADD R7, R7, 0x100 ;  /* 0x0000010007077836 */ /* 0x000fc80000000000 */
[----:B------:R-:W-:-:S05]  /*1990*/  IMAD.WIDE.U32 R6, R7, 0x8, R2 ;  /* 0x0000000807067825 */ /* 0x000fca00078e0002 */
[----:B------:R0:W-:Y:S02]  /*19a0*/  REDG.E.ADD.64.STRONG.GPU desc[UR18][R6.64], R4 ;  /* 0x000000040600798e */ /* 0x0001e4000c12e512 */
.L_x_155:
[----:B------:R-:W-:Y:S05]  /*19b0*/  BSYNC.RECONVERGENT B1 ;  /* 0x0000000000017941 */ /* 0x000fea0003800200 */
.L_x_154:
[----:B------:R-:W-:Y:S04]  /*19c0*/  BSSY.RECONVERGENT B1, `(.L_x_156) ;  /* 0x0000008000017945 */ /* 0x000fe80003800200 */
[----:B------:R-:W-:Y:S05]  /*19d0*/  @!P0 BRA `(.L_x_157) ;  /* 0x0000000000188947 */ /* 0x000fea0003800000 */
[----:B01----:R-:W-:Y:S02]  /*19e0*/  IMAD R5, R11, 0x100, R18 ;  /* 0x000001000b057824 */ /* 0x003fe400078e0212 */
[----:B------:R-:W-:Y:S02]  /*19f0*/  IMAD.MOV.U32 R6, RZ, RZ, R15 ;  /* 0x000000ffff067224 */ /* 0x000fe400078e000f */
[----:B------:R-:W-:Y:S02]  /*1a00*/  VIADD R5, R5, 0x200 ;  /* 0x0000020005057836 */ /* 0x000fe40000000000 */
[----:B------:R-:W-:Y:S02]  /*1a10*/  IMAD.MOV.U32 R7, RZ, RZ, RZ ;  /* 0x000000ffff077224 */ /* 0x000fe400078e00ff */
[----:B------:R-:W-:-:S05]  /*1a20*/  IMAD.WIDE.U32 R4, R5, 0x8, R2 ;  /* 0x0000000805047825 */ /* 0x000fca00078e0002 */
[----:B------:R2:W-:Y:S02]  /*1a30*/  REDG.E.ADD.64.STRONG.GPU desc[UR18][R4.64], R6 ;  /* 0x000000060400798e */ /* 0x0005e4000c12e512 */
.L_x_157:
[----:B------:R-:W-:Y:S05]  /*1a40*/  BSYNC.RECONVERGENT B1 ;  /* 0x0000000000017941 */ /* 0x000fea0003800200 */
.L_x_156:
[----:B------:R-:W-:Y:S04]  /*1a50*/  BSSY.RECONVERGENT B1, `(.L_x_158) ;  /* 0x0000008000017945 */ /* 0x000fe80003800200 */
[----:B------:R-:W-:Y:S05]  /*1a60*/  @!P1 BRA `(.L_x_159) ;  /* 0x0000000000189947 */ /* 0x000fea0003800000 */
[----:B012---:R-:W-:Y:S01]  /*1a70*/  IMAD R5, R11, 0x100, R18 ;  /* 0x000001000b057824 */ /* 0x007fe200078e0212 */
[----:B------:R-:W-:Y:S01]  /*1a80*/  MOV R6, R10 ;  /* 0x0000000a00067202 */ /* 0x000fe20000000f00 */
[----:B------:R-:W-:Y:S02]  /*1a90*/  IMAD.MOV.U32 R7, RZ, RZ, RZ ;  /* 0x000000ffff077224 */ /* 0x000fe400078e00ff */
[----:B------:R-:W-:-:S04]  /*1aa0*/  VIADD R5, R5, 0x300 ;  /* 0x0000030005057836 */ /* 0x000fc80000000000 */
[----:B------:R-:W-:-:S05]  /*1ab0*/  IMAD.WIDE.U32 R4, R5, 0x8, R2 ;  /* 0x0000000805047825 */ /* 0x000fca00078e0002 */
[----:B------:R3:W-:Y:S02]  /*1ac0*/  REDG.E.ADD.64.STRONG.GPU desc[UR18][R4.64], R6 ;  /* 0x000000060400798e */ /* 0x0007e4000c12e512 */
.L_x_159:
[----:B------:R-:W-:Y:S05]  /*1ad0*/  BSYNC.RECONVERGENT B1 ;  /* 0x0000000000017941 */ /* 0x000fea0003800200 */
.L_x_158:
[----:B------:R-:W-:Y:S04]  /*1ae0*/  BSSY.RECONVERGENT B1, `(.L_x_160) ;  /* 0x0000008000017945 */ /* 0x000fe80003800200 */
[----:B------:R-:W-:Y:S05]  /*1af0*/  @!P2 BRA `(.L_x_161) ;  /* 0x000000000018a947 */ /* 0x000fea0003800000 */
[----:B0123--:R-:W-:Y:S02]  /*1b00*/  IMAD R5, R11, 0x100, R18 ;  /* 0x000001000b057824 */ /* 0x00ffe400078e0212 */
[----:B------:R-:W-:Y:S02]  /*1b10*/  IMAD.MOV.U32 R6, RZ, RZ, R12 ;  /* 0x000000ffff067224 */ /* 0x000fe400078e000c */
[----:B------:R-:W-:Y:S02]  /*1b20*/  VIADD R5, R5, 0x400 ;  /* 0x0000040005057836 */ /* 0x000fe40000000000 */
[----:B------:R-:W-:Y:S02]  /*1b30*/  IMAD.MOV.U32 R7, RZ, RZ, RZ ;  /* 0x000000ffff077224 */ /* 0x000fe400078e00ff */
[----:B------:R-:W-:-:S05]  /*1b40*/  IMAD.WIDE.U32 R4, R5, 0x8, R2 ;  /* 0x0000000805047825 */ /* 0x000fca00078e0002 */
[----:B------:R4:W-:Y:S02]  /*1b50*/  REDG.E.ADD.64.STRONG.GPU desc[UR18][R4.64], R6 ;  /* 0x000000060400798e */ /* 0x0009e4000c12e512 */
.L_x_161:
[----:B------:R-:W-:Y:S05]  /*1b60*/  BSYNC.RECONVERGENT B1 ;  /* 0x0000000000017941 */ /* 0x000fea0003800200 */
.L_x_160:
[----:B------:R-:W-:Y:S04]  /*1b70*/  BSSY.RECONVERGENT B1, `(.L_x_162) ;  /* 0x0000007000017945 */ /* 0x000fe80003800200 */
[----:B------:R-:W-:Y:S05]  /*1b80*/  @!P3 BRA `(.L_x_163) ;  /* 0x000000000014b947 */ /* 0x000fea0003800000 */
[----:B01234-:R-:W-:Y:S02]  /*1b90*/  IMAD R5, R11, 0x100, R18 ;  /* 0x000001000b057824 */ /* 0x01ffe400078e0212 */
[----:B------:R-:W-:-:S03]  /*1ba0*/  IMAD.MOV.U32 R15, RZ, RZ, RZ ;  /* 0x000000ffff0f7224 */ /* 0x000fc600078e00ff */
[----:B------:R-:W-:-:S05]  /*1bb0*/  IADD3 R5, PT, PT, R5, 0x500, RZ ;  /* 0x0000050005057810 */ /* 0x000fca0007ffe0ff */
[----:B------:R-:W-:-:S05]  /*1bc0*/  IMAD.WIDE.U32 R4, R5, 0x8, R2 ;  /* 0x0000000805047825 */ /* 0x000fca00078e0002 */
[----:B------:R0:W-:Y:S02]  /*1bd0*/  REDG.E.ADD.64.STRONG.GPU desc[UR18][R4.64], R14 ;  /* 0x0000000e0400798e */ /* 0x0001e4000c12e512 */
.L_x_163:
[----:B------:R-:W-:Y:S05]  /*1be0*/  BSYNC.RECONVERGENT B1 ;  /* 0x0000000000017941 */ /* 0x000fea0003800200 */
.L_x_162:
[----:B------:R-:W-:Y:S04]  /*1bf0*/  BSSY.RECONVERGENT B1, `(.L_x_164) ;  /* 0x0000007000017945 */ /* 0x000fe80003800200 */
[----:B------:R-:W-:Y:S05]  /*1c00*/  @!P4 BRA `(.L_x_165) ;  /* 0x000000000014c947 */ /* 0x000fea0003800000 */
[----:B01234-:R-:W-:Y:S02]  /*1c10*/  IMAD R5, R11, 0x100, R18 ;  /* 0x000001000b057824 */ /* 0x01ffe400078e0212 */
[----:B------:R-:W-:Y:S02]  /*1c20*/  IMAD.MOV.U32 R17, RZ, RZ, RZ ;  /* 0x000000ffff117224 */ /* 0x000fe400078e00ff */
[----:B------:R-:W-:-:S04]  /*1c30*/  VIADD R5, R5, 0x600 ;  /* 0x0000060005057836 */ /* 0x000fc80000000000 */
[----:B------:R-:W-:-:S05]  /*1c40*/  IMAD.WIDE.U32 R4, R5, 0x8, R2 ;  /* 0x0000000805047825 */ /* 0x000fca00078e0002 */
[----:B------:R0:W-:Y:S02]  /*1c50*/  REDG.E.ADD.64.STRONG.GPU desc[UR18][R4.64], R16 ;  /* 0x000000100400798e */ /* 0x0001e4000c12e512 */
.L_x_165:
[----:B------:R-:W-:Y:S05]  /*1c60*/  BSYNC.RECONVERGENT B1 ;  /* 0x0000000000017941 */ /* 0x000fea0003800200 */
.L_x_164:
[----:B------:R-:W-:Y:S04]  /*1c70*/  BSSY.RECONVERGENT B1, `(.L_x_166) ;  /* 0x0000008000017945 */ /* 0x000fe80003800200 */
[----:B------:R-:W-:Y:S05]  /*1c80*/  @!P5 BRA `(.L_x_167) ;  /* 0x000000000018d947 */ /* 0x000fea0003800000 */
[----:B01234-:R-:W-:Y:S01]  /*1c90*/  IMAD R5, R11, 0x100, R18 ;  /* 0x000001000b057824 */ /* 0x01ffe200078e0212 */
[----:B------:R-:W-:Y:S01]  /*1ca0*/  MOV R6, R13 ;  /* 0x0000000d00067202 */ /* 0x000fe20000000f00 */
[----:B------:R-:W-:Y:S02]  /*1cb0*/  IMAD.MOV.U32 R7, RZ, RZ, RZ ;  /* 0x000000ffff077224 */ /* 0x000fe400078e00ff */
[----:B------:R-:W-:-:S04]  /*1cc0*/  VIADD R5, R5, 0x700 ;  /* 0x0000070005057836 */ /* 0x000fc80000000000 */
[----:B------:R-:W-:-:S05]  /*1cd0*/  IMAD.WIDE.U32 R4, R5, 0x8, R2 ;  /* 0x0000000805047825 */ /* 0x000fca00078e0002 */
[----:B------:R0:W-:Y:S02]  /*1ce0*/  REDG.E.ADD.64.STRONG.GPU desc[UR18][R4.64], R6 ;  /* 0x000000060400798e */ /* 0x0001e4000c12e512 */
.L_x_167:
[----:B------:R-:W-:Y:S05]  /*1cf0*/  BSYNC.RECONVERGENT B1 ;  /* 0x0000000000017941 */ /* 0x000fea0003800200 */
.L_x_166:
[----:B------:R-:W-:-:S05]  /*1d00*/  VIADD R11, R11, 0x8 ;  /* 0x000000080b0b7836 */ /* 0x000fca0000000000 */
[----:B------:R-:W-:-:S13]  /*1d10*/  ISETP.NE.AND P0, PT, R11, R9, PT ;  /* 0x000000090b00720c */ /* 0x000fda0003f05270 */
[----:B------:R-:W-:Y:S05]  /*1d20*/  @P0 BRA `(.L_x_168) ;  /* 0xfffffff800a00947 */ /* 0x000fea000383ffff */
[----:B01234-:R-:W-:-:S07]  /*1d30*/  IMAD.MOV.U32 R7, RZ, RZ, R9 ;  /* 0x000000ffff077224 */ /* 0x01ffce00078e0009 */
.L_x_151:
[----:B------:R-:W-:Y:S01]  /*1d40*/  UISETP.NE.AND UP0, UPT, UR20, URZ, UPT ;  /* 0x000000ff1400728c */ /* 0x000fe2000bf05270 */
[----:B------:R-:W-:Y:S01]  /*1d50*/  IMAD.U32 R2, RZ, RZ, UR9 ;  /* 0x00000009ff027e24 */ /* 0x000fe2000f8e00ff */
[----:B------:R-:W-:Y:S01]  /*1d60*/  LOP3.LUT R11, R0, 0x1, RZ, 0xc0, !PT ;  /* 0x00000001000b7812 */ /* 0x000fe200078ec0ff */
[----:B------:R-:W-:-:S03]  /*1d70*/  IMAD.U32 R10, RZ, RZ, UR20 ;  /* 0x00000014ff0a7e24 */ /* 0x000fc6000f8e00ff */
[----:B------:R-:W-:Y:S01]  /*1d80*/  IADD3 R0, PT, PT, R2, -0x1, RZ ;  /* 0xffffffff02007810 */ /* 0x000fe20007ffe0ff */
[----:B------:R-:W-:Y:S02]  /*1d90*/  VIADD R10, R10, 0xffffffff ;  /* 0xffffffff0a0a7836 */ /* 0x000fe40000000000 */
[----:B------:R-:W-:Y:S05]  /*1da0*/  BRA.U !UP0, `(.L_x_169) ;  /* 0x00000005086c7547 */ /* 0x000fea000b800000 */
[----:B------:R-:W-:-:S13]  /*1db0*/  ISETP.GE.U32.AND P0, PT, R10, 0x3, PT ;  /* 0x000000030a00780c */ /* 0x000fda0003f06070 */
[----:B------:R-:W-:Y:S05]  /*1dc0*/  @!P0 BRA `(.L_x_170) ;  /* 0x0000000000bc8947 */ /* 0x000fea0003800000 */
[----:B------:R-:W-:Y:S01]  /*1dd0*/  IMAD R2, R7, 0x400, R27 ;  /* 0x0000040007027824 */ /* 0x000fe200078e021b */
[----:B------:R-:W-:Y:S04]  /*1de0*/  BSSY.RECONVERGENT B1, `(.L_x_171) ;  /* 0x0000010000017945 */ /* 0x000fe80003800200 */
[----:B------:R-:W0:Y:S04]  /*1df0*/  LDS R13, [R2] ;  /* 0x00000000020d7984 */ /* 0x000e280000000800 */
[----:B------:R-:W1:Y:S04]  /*1e00*/  LDS R14, [R2+0x400] ;  /* 0x00040000020e7984 */ /* 0x000e680000000800 */
[----:B------:R-:W2:Y:S04]  /*1e10*/  LDS R6, [R2+0x800] ;  /* 0x0008000002067984 */ /* 0x000ea80000000800 */
[----:B------:R-:W3:Y:S01]  /*1e20*/  LDS R12, [R2+0xc00] ;  /* 0x000c0000020c7984 */ /* 0x000ee20000000800 */
[----:B0-----:R-:W-:-:S02]  /*1e30*/  ISETP.NE.AND P0, PT, R13, RZ, PT ;  /* 0x000000ff0d00720c */ /* 0x001fc40003f05270 */
[----:B-1----:R-:W-:Y:S02]  /*1e40*/  ISETP.NE.AND P1, PT, R14, RZ, PT ;  /* 0x000000ff0e00720c */ /* 0x002fe40003f25270 */
[----:B--2---:R-:W-:Y:S02]  /*1e50*/  ISETP.NE.AND P2, PT, R6, RZ, PT ;  /* 0x000000ff0600720c */ /* 0x004fe40003f45270 */
[----:B---3--:R-:W-:-:S07]  /*1e60*/  ISETP.NE.AND P3, PT, R12, RZ, PT ;  /* 0x000000ff0c00720c */ /* 0x008fce0003f65270 */
[----:B------:R-:W-:Y:S06]  /*1e70*/  @!P0 BRA `(.L_x_172) ;  /* 0x0000000000188947 */ /* 0x000fec0003800000 */
[----:B------:R-:W0:Y:S01]  /*1e80*/  LDC.64 R4, c[0x0][0x380] ;  /* 0x0000e000ff047b82 */ /* 0x000e220000000a00 */
[----:B------:R-:W-:Y:S02]  /*1e90*/  IMAD R3, R7, 0x100, R18 ;  /* 0x0000010007037824 */ /* 0x000fe400078e0212 */
[----:B------:R-:W-:Y:S02]  /*1ea0*/  IMAD.MOV.U32 R2, RZ, RZ, R13 ;  /* 0x000000ffff027224 */ /* 0x000fe400078e000d */
[----:B0-----:R-:W-:-:S04]  /*1eb0*/  IMAD.WIDE.U32 R4, R3, 0x8, R4 ;  /* 0x0000000803047825 */ /* 0x001fc800078e0004 */
[----:B------:R-:W-:-:S05]  /*1ec0*/  IMAD.MOV.U32 R3, RZ, RZ, RZ ;  /* 0x000000ffff037224 */ /* 0x000fca00078e00ff */
[----:B------:R0:W-:Y:S02]  /*1ed0*/  REDG.E.ADD.64.STRONG.GPU desc[UR18][R4.64], R2 ;  /* 0x000000020400798e */ /* 0x0001e4000c12e512 */
.L_x_172:
[----:B------:R-:W-:Y:S05]  /*1ee0*/  BSYNC.RECONVERGENT B1 ;  /* 0x0000000000017941 */ /* 0x000fea0003800200 */
.L_x_171:
[----:B------:R-:W-:Y:S04]  /*1ef0*/  BSSY.RECONVERGENT B1, `(.L_x_173) ;  /* 0x0000008000017945 */ /* 0x000fe80003800200 */
[----:B------:R-:W-:Y:S05]  /*1f00*/  @!P1 BRA `(.L_x_174) ;  /* 0x0000000000189947 */ /* 0x000fea0003800000 */
[----:B0-----:R-:W0:Y:S01]  /*1f10*/  LDC.64 R2, c[0x0][0x380] ;  /* 0x0000e000ff027b82 */ /* 0x001e220000000a00 */
[----:B------:R-:W-:Y:S02]  /*1f20*/  IMAD R5, R7, 0x100, R18 ;  /* 0x0000010007057824 */ /* 0x000fe400078e0212 */
[----:B------:R-:W-:Y:S02]  /*1f30*/  HFMA2 R15, -RZ, RZ, 0, 0 ;  /* 0x00000000ff0f7431 */ /* 0x000fe400000001ff */
[----:B------:R-:W-:-:S04]  /*1f40*/  VIADD R5, R5, 0x100 ;  /* 0x0000010005057836 */ /* 0x000fc80000000000 */
[----:B0-----:R-:W-:-:S05]  /*1f50*/  IMAD.WIDE.U32 R2, R5, 0x8, R2 ;  /* 0x0000000805027825 */ /* 0x001fca00078e0002 */
[----:B------:R1:W-:Y:S02]  /*1f60*/  REDG.E.ADD.64.STRONG.GPU desc[UR18][R2.64], R14 ;  /* 0x0000000e0200798e */ /* 0x0003e4000c12e512 */
.L_x_174:
[----:B------:R-:W-:Y:S05]  /*1f70*/  BSYNC.RECONVERGENT B1 ;  /* 0x0000000000017941 */ /* 0x000fea0003800200 */
.L_x_173:
[----:B------:R-:W-:Y:S04]  /*1f80*/  BSSY.RECONVERGENT B1, `(.L_x_175) ;  /* 0x0000009000017945 */ /* 0x000fe80003800200 */
[----:B------:R-:W-:Y:S05]  /*1f90*/  @!P2 BRA `(.L_x_176) ;  /* 0x00000000001ca947 */ /* 0x000fea0003800000 */
[----:B01----:R-:W0:Y:S01]  /*1fa0*/  LDC.64 R2, c[0x0][0x380] ;  /* 0x0000e000ff027b82 */ /* 0x003e220000000a00 */
[----:B------:R-:W-:Y:S02]  /*1fb0*/  IMAD R5, R7, 0x100, R18 ;  /* 0x0000010007057824 */ /* 0x000fe400078e0212 */
[----:B------:R-:W-:Y:S02]  /*1fc0*/  IMAD.MOV.U32 R4, RZ, RZ, R6 ;  /* 0x000000ffff047224 */ /* 0x000fe400078e0006 */
[----:B------:R-:W-:-:S04]  /*1fd0*/  VIADD R5, R5, 0x200 ;  /* 0x0000020005057836 */ /* 0x000fc80000000000 */
[----:B0-----:R-:W-:-:S04]  /*1fe0*/  IMAD.WIDE.U32 R2, R5, 0x8, R2 ;  /* 0x0000000805027825 */ /* 0x001fc800078e0002 */
[----:B------:R-:W-:-:S05]  /*1ff0*/  IMAD.MOV.U32 R5, RZ, RZ, RZ ;  /* 0x000000ffff057224 */ /* 0x000fca00078e00ff */
[----:B------:R2:W-:Y:S02]  /*2000*/  REDG.E.ADD.64.STRONG.GPU desc[UR18][R2.64], R4 ;  /* 0x000000040200798e */ /* 0x0005e4000c12e512 */
.L_x_176:
[----:B------:R-:W-:Y:S05]  /*2010*/  BSYNC.RECONVERGENT B1 ;  /* 0x0000000000017941 */ /* 0x000fea0003800200 */
.L_x_175:
[----:B------:R-:W-:Y:S04]  /*2020*/  BSSY.RECONVERGENT B1, `(.L_x_177) ;  /* 0x0000008000017945 */ /* 0x000fe80003800200 */
[----:B------:R-:W-:Y:S05]  /*2030*/  @!P3 BRA `(.L_x_178) ;  /* 0x000000000018b947 */ /* 0x000fea0003800000 */
[----:B012---:R-:W0:Y:S01]  /*2040*/  LDC.64 R2, c[0x0][0x380] ;  /* 0x0000e000ff027b82 */ /* 0x007e220000000a00 */
[----:B------:R-:W-:Y:S01]  /*2050*/  IMAD R5, R7, 0x100, R18 ;  /* 0x0000010007057824 */ /* 0x000fe200078e0212 */
[----:B------:R-:W-:-:S03]  /*2060*/  MOV R13, RZ ;  /* 0x000000ff000d7202 */ /* 0x000fc60000000f00 */
[----:B------:R-:W-:-:S04]  /*2070*/  VIADD R5, R5, 0x300 ;  /* 0x0000030005057836 */ /* 0x000fc80000000000 */
[----:B0-----:R-:W-:-:S05]  /*2080*/  IMAD.WIDE.U32 R2, R5, 0x8, R2 ;  /* 0x0000000805027825 */ /* 0x001fca00078e0002 */
[----:B------:R3:W-:Y:S02]  /*2090*/  REDG.E.ADD.64.STRONG.GPU desc[UR18][R2.64], R12 ;  /* 0x0000000c0200798e */ /* 0x0007e4000c12e512 */
.L_x_178:
[----:B------:R-:W-:Y:S05]  /*20a0*/  BSYNC.RECONVERGENT B1 ;  /* 0x0000000000017941 */ /* 0x000fea0003800200 */
.L_x_177:
[----:B------:R-:W-:-:S07]  /*20b0*/  VIADD R7, R7, 0x4 ;  /* 0x0000000407077836 */ /* 0x000fce0000000000 */
.L_x_170:
[----:B------:R-:W-:Y:S01]  /*20c0*/  UISETP.NE.AND UP0, UPT, UR9, URZ, UPT ;  /* 0x000000ff0900728c */ /* 0x000fe2000bf05270 */
[----:B------:R-:W-:Y:S08]  /*20d0*/  BSSY.RECONVERGENT B1, `(.L_x_169) ;  /* 0x0000028000017945 */ /* 0x000ff00003800200 */
[----:B------:R-:W-:Y:S05]  /*20e0*/  BRA.U !UP0, `(.L_x_179) ;  /* 0x0000000108987547 */ /* 0x000fea000b800000 */
[----:B------:R-:W-:-:S13]  /*20f0*/  ISETP.NE.AND P0, PT, R0, RZ, PT ;  /* 0x000000ff0000720c */ /* 0x000fda0003f05270 */
[----:B------:R-:W-:Y:S05]  /*2100*/  @!P0 BRA `(.L_x_180) ;  /* 0x0000000000608947 */ /* 0x000fea0003800000 */
[----:B0123--:R-:W-:Y:S01]  /*2110*/  IMAD R2, R7, 0x400, R27 ;  /* 0x0000040007027824 */ /* 0x00ffe200078e021b */
[----:B------:R-:W-:Y:S04]  /*2120*/  BSSY.RECONVERGENT B2, `(.L_x_181) ;  /* 0x000000b000027945 */ /* 0x000fe80003800200 */
[----:B------:R-:W0:Y:S04]  /*2130*/  LDS R4, [R2] ;  /* 0x0000000002047984 */ /* 0x000e280000000800 */
[----:B------:R-:W1:Y:S01]  /*2140*/  LDS R6, [R2+0x400] ;  /* 0x0004000002067984 */ /* 0x000e620000000800 */
[----:B0-----:R-:W-:-:S02]  /*2150*/  ISETP.NE.AND P0, PT, R4, RZ, PT ;  /* 0x000000ff0400720c */ /* 0x001fc40003f05270 */
[----:B-1----:R-:W-:-:S11]  /*2160*/  ISETP.NE.AND P1, PT, R6, RZ, PT ;  /* 0x000000ff0600720c */ /* 0x002fd60003f25270 */
[----:B------:R-:W-:Y:S05]  /*2170*/  @!P0 BRA `(.L_x_182) ;  /* 0x0000000000148947 */ /* 0x000fea0003800000 */
[----:B------:R-:W0:Y:S01]  /*2180*/  LDC.64 R2, c[0x0][0x380] ;  /* 0x0000e000ff027b82 */ /* 0x000e220000000a00 */
[----:B------:R-:W-:-:S04]  /*2190*/  IMAD R5, R7, 0x100, R18 ;  /* 0x0000010007057824 */ /* 0x000fc800078e0212 */
[----:B0-----:R-:W-:-:S04]  /*21a0*/  IMAD.WIDE.U32 R2, R5, 0x8, R2 ;  /* 0x0000000805027825 */ /* 0x001fc800078e0002 */
[----:B------:R-:W-:-:S05]  /*21b0*/  IMAD.MOV.U32 R5, RZ, RZ, RZ ;  /* 0x000000ffff057224 */ /* 0x000fca00078e00ff */
[----:B------:R0:W-:Y:S02]  /*21c0*/  REDG.E.ADD.64.STRONG.GPU desc[UR18][R2.64], R4 ;  /* 0x000000040200798e */ /* 0x0001e4000c12e512 */
.L_x_182:
[----:B------:R-:W-:Y:S05]  /*21d0*/  BSYNC.RECONVERGENT B2 ;  /* 0x0000000000027941 */ /* 0x000fea0003800200 */
.L_x_181:
[----:B------:R-:W-:Y:S04]  /*21e0*/  BSSY.RECONVERGENT B2, `(.L_x_183) ;  /* 0x0000009000027945 */ /* 0x000fe80003800200 */
[----:B------:R-:W-:Y:S05]  /*21f0*/  @!P1 BRA `(.L_x_184) ;  /* 0x00000000001c9947 */ /* 0x000fea0003800000 */
[----:B0-----:R-:W0:Y:S01]  /*2200*/  LDC.64 R2, c[0x0][0x380] ;  /* 0x0000e000ff027b82 */ /* 0x001e220000000a00 */
[----:B------:R-:W-:-:S05]  /*2210*/  IMAD R4, R7, 0x100, R18 ;  /* 0x0000010007047824 */ /* 0x000fca00078e0212 */
[----:B------:R-:W-:Y:S01]  /*2220*/  IADD3 R5, PT, PT, R4, 0x100, RZ ;  /* 0x0000010004057810 */ /* 0x000fe20007ffe0ff */
[----:B------:R-:W-:-:S04]  /*2230*/  IMAD.MOV.U32 R4, RZ, RZ, R6 ;  /* 0x000000ffff047224 */ /* 0x000fc800078e0006 */
[----:B0-----:R-:W-:-:S04]  /*2240*/  IMAD.WIDE.U32 R2, R5, 0x8, R2 ;  /* 0x0000000805027825 */ /* 0x001fc800078e0002 */
[----:B------:R-:W-:-:S05]  /*2250*/  IMAD.MOV.U32 R5, RZ, RZ, RZ ;  /* 0x000000ffff057224 */ /* 0x000fca00078e00ff */
[----:B------:R1:W-:Y:S02]  /*2260*/  REDG.E.ADD.64.STRONG.GPU desc[UR18][R2.64], R4 ;  /* 0x000000040200798e */ /* 0x0003e4000c12e512 */
.L_x_184:
[----:B------:R-:W-:Y:S05]  /*2270*/  BSYNC.RECONVERGENT B2 ;  /* 0x0000000000027941 */ /* 0x000fea0003800200 */
.L_x_183:
[----:B------:R-:W-:-:S07]  /*2280*/  VIADD R7, R7, 0x2 ;  /* 0x0000000207077836 */ /* 0x000fce0000000000 */
.L_x_180:
[----:B------:R-:W-:-:S13]  /*2290*/  ISETP.NE.AND P0, PT, R11, RZ, PT ;  /* 0x000000ff0b00720c */ /* 0x000fda0003f05270 */
[----:B------:R-:W-:Y:S05]  /*22a0*/  @!P0 BRA `(.L_x_179) ;  /* 0x0000000000288947 */ /* 0x000fea0003800000 */
[----:B0123--:R-:W-:-:S05]  /*22b0*/  IMAD R2, R7, 0x400, R27 ;  /* 0x0000040007027824 */ /* 0x00ffca00078e021b */
[----:B------:R-:W0:Y:S02]  /*22c0*/  LDS R6, [R2] ;  /* 0x0000000002067984 */ /* 0x000e240000000800 */
[----:B0-----:R-:W-:-:S13]  /*22d0*/  ISETP.NE.AND P0, PT, R6, RZ, PT ;  /* 0x000000ff0600720c */ /* 0x001fda0003f05270 */
[----:B------:R-:W-:Y:S05]  /*22e0*/  @!P0 BRA `(.L_x_179) ;  /* 0x0000000000188947 */ /* 0x000fea0003800000 */
[----:B------:R-:W0:Y:S01]  /*22f0*/  LDC.64 R2, c[0x0][0x380] ;  /* 0x0000e000ff027b82 */ /* 0x000e220000000a00 */
[----:B------:R-:W-:-:S04]  /*2300*/  IMAD R5, R7, 0x100, R18 ;  /* 0x0000010007057824 */ /* 0x000fc800078e0212 */
[----:B0-----:R-:W-:Y:S01]  /*2310*/  IMAD.WIDE.U32 R4, R5, 0x8, R2 ;  /* 0x0000000805047825 */ /* 0x001fe200078e0002 */
[----:B------:R-:W-:-:S03]  /*2320*/  MOV R2, R6 ;  /* 0x0000000600027202 */ /* 0x000fc60000000f00 */
[----:B------:R-:W-:-:S05]  /*2330*/  IMAD.MOV.U32 R3, RZ, RZ, RZ ;  /* 0x000000ffff037224 */ /* 0x000fca00078e00ff */
[----:B------:R4:W-:Y:S02]  /*2340*/  REDG.E.ADD.64.STRONG.GPU desc[UR18][R4.64], R2 ;  /* 0x000000020400798e */ /* 0x0009e4000c12e512 */
.L_x_179:
[----:B------:R-:W-:Y:S05]  /*2350*/  BSYNC.RECONVERGENT B1 ;  /* 0x0000000000017941 */ /* 0x000fea0003800200 */
.L_x_169:
[----:B------:R-:W-:-:S13]  /*2360*/  ISETP.GT.U32.AND P0, PT, R18, 0x7f, PT ;  /* 0x0000007f1200780c */ /* 0x000fda0003f04070 */
[----:B------:R-:W-:Y:S05]  /*2370*/  @P0 BRA `(.L_x_150) ;  /* 0x00000008008c0947 */ /* 0x000fea0003800000 */
[----:B------:R-:W-:Y:S01]  /*2380*/  ISETP.GE.U32.AND P0, PT, R8, 0x7, PT ;  /* 0x000000070800780c */ /* 0x000fe20003f06070 */
[----:B------:R-:W-:-:S12]  /*2390*/  IMAD.MOV.U32 R7, RZ, RZ, RZ ;  /* 0x000000ffff077224 */ /* 0x000fd800078e00ff */
[----:B------:R-:W-:Y:S05]  /*23a0*/  @!P0 BRA `(.L_x_185) ;  /* 0x0000000400148947 */ /* 0x000fea0003800000 */
[----:B01234-:R-:W0:Y:S01]  /*23b0*/  LDC.64 R2, c[0x0][0x380] ;  /* 0x0000e000ff027b82 */ /* 0x01fe220000000a00 */
[----:B------:R-:W-:-:S07]  /*23c0*/  IMAD.MOV.U32 R8, RZ, RZ, RZ ;  /* 0x000000ffff087224 */ /* 0x000fce00078e00ff */
.L_x_202:
[C---:B------:R-:W-:Y:S01]  /*23d0*/  IMAD R29, R8.reuse, 0x400, R27 ;  /* 0x00000400081d7824 */ /* 0x040fe200078e021b */
[----:B------:R-:W-:Y:S01]  /*23e0*/  BSSY.RECONVERGENT B1, `(.L_x_186) ;  /* 0x000000c000017945 */ /* 0x000fe20003800200 */
[----:B01234-:R-:W-:-:S03]  /*23f0*/  IMAD R5, R8, 0x100, R18 ;  /* 0x0000010008057824 */ /* 0x01ffc600078e0212 */
[----:B------:R-:W1:Y:S01]  /*2400*/  LDS R6, [R29+0x200] ;  /* 0x000200001d067984 */ /* 0x000e620000000800 */
[----:B0-----:R-:W-:-:S03]  /*2410*/  IMAD.WIDE.U32 R4, R5, 0x8, R2 ;  /* 0x0000000805047825 */ /* 0x001fc600078e0002 */
[----:B------:R-:W0:Y:S04]  /*2420*/  LDS R12, [R29+0x600] ;  /* 0x000600001d0c7984 */ /* 0x000e280000000800 */
[----:B------:R2:W3:Y:S04]  /*2430*/  LDS R17, [R29+0xa00] ;  /* 0x000a00001d117984 */ /* 0x0004e80000000800 */
[----:B------:R2:W4:Y:S01]  /*2440*/  LDS R13, [R29+0xe00] ;  /* 0x000e00001d0d7984 */ /* 0x0005220000000800 */
[----:B-1----:R-:W-:Y:S02]  /*2450*/  ISETP.NE.AND P0, PT, R6, RZ, PT ;  /* 0x000000ff0600720c */ /* 0x002fe40003f05270 */
[----:B0-----:R-:W-:-:S11]  /*2460*/  ISETP.NE.AND P1, PT, R12, RZ, PT ;  /* 0x000000ff0c00720c */ /* 0x001fd60003f25270 */
[----:B--234-:R-:W-:Y:S05]  /*2470*/  @!P0 BRA `(.L_x_187) ;  /* 0x0000000000088947 */ /* 0x01cfea0003800000 */
[----:B------:R-:W-:-:S05]  /*2480*/  HFMA2 R7, -RZ, RZ, 0, 0 ;  /* 0x00000000ff077431 */ /* 0x000fca00000001ff */
[----:B------:R0:W-:Y:S02]  /*2490*/  REDG.E.ADD.64.STRONG.GPU desc[UR18][R4.64+0x400], R6 ;  /* 0x000400060400798e */ /* 0x0001e4000c12e512 */
.L_x_187:
[----:B------:R-:W-:Y:S05]  /*24a0*/  BSYNC.RECONVERGENT B1 ;  /* 0x0000000000017941 */ /* 0x000fea0003800200 */
.L_x_186:
[----:B------:R-:W-:Y:S04]  /*24b0*/  BSSY.RECONVERGENT B1, `(.L_x_188) ;  /* 0x0000005000017945 */ /* 0x000fe80003800200 */
[----:B------:R-:W-:Y:S05]  /*24c0*/  @!P1 BRA `(.L_x_189) ;  /* 0x00000000000c9947 */ /* 0x000fea0003800000 */
[----:B0-----:R-:W-:Y:S02]  /*24d0*/  IMAD.MOV.U32 R6, RZ, RZ, R12 ;  /* 0x000000ffff067224 */ /* 0x001fe400078e000c */
[----:B------:R-:W-:-:S05]  /*24e0*/  IMAD.MOV.U32 R7, RZ, RZ, RZ ;  /* 0x000000ffff077224 */ /* 0x000fca00078e00ff */
[----:B------:R1:W-:Y:S02]  /*24f0*/  REDG.E.ADD.64.STRONG.GPU desc[UR18][R4.64+0xc00], R6 ;  /* 0x000c00060400798e */ /* 0x0003e4000c12e512 */
.L_x_189:
[----:B------:R-:W-:Y:S05]  /*2500*/  BSYNC.RECONVERGENT B1 ;  /* 0x0000000000017941 */ /* 0x000fea0003800200 */
.L_x_188:
[----:B------:R-:W2:Y:S01]  /*2510*/  LDS R15, [R29+0x1200] ;  /* 0x001200001d0f7984 */ /* 0x000ea20000000800 */
[----:B------:R-:W-:Y:S01]  /*2520*/  ISETP.NE.AND P6, PT, R17, RZ, PT ;  /* 0x000000ff1100720c */ /* 0x000fe20003fc5270 */
[----:B------:R-:W-:Y:S01]  /*2530*/  VIADD R8, R8, 0x8 ;  /* 0x0000000808087836 */ /* 0x000fe20000000000 */
[----:B------:R-:W-:Y:S01]  /*2540*/  BSSY.RECONVERGENT B1, `(.L_x_190) ;  /* 0x000000e000017945 */ /* 0x000fe20003800200 */
[----:B------:R-:W3:Y:S01]  /*2550*/  LDS R12, [R29+0x1600] ;  /* 0x001600001d0c7984 */ /* 0x000ee20000000800 */
[----:B------:R-:W-:Y:S02]  /*2560*/  ISETP.NE.AND P1, PT, R13, RZ, PT ;  /* 0x000000ff0d00720c */ /* 0x000fe40003f25270 */
[----:B------:R-:W-:Y:S01]  /*2570*/  ISETP.NE.AND P0, PT, R8, R9, PT ;  /* 0x000000090800720c */ /* 0x000fe20003f05270 */
[----:B------:R-:W4:Y:S04]  /*2580*/  LDS R14, [R29+0x1a00] ;  /* 0x001a00001d0e7984 */ /* 0x000f280000000800 */
[----:B------:R-:W5:Y:S01]  /*2590*/  LDS R16, [R29+0x1e00] ;  /* 0x001e00001d107984 */ /* 0x000f620000000800 */
[----:B--2---:R-:W-:-:S02]  /*25a0*/  ISETP.NE.AND P2, PT, R15, RZ, PT ;  /* 0x000000ff0f00720c */ /* 0x004fc40003f45270 */
[----:B---3--:R-:W-:Y:S02]  /*25b0*/  ISETP.NE.AND P3, PT, R12, RZ, PT ;  /* 0x000000ff0c00720c */ /* 0x008fe40003f65270 */
[----:B----4-:R-:W-:Y:S02]  /*25c0*/  ISETP.NE.AND P4, PT, R14, RZ, PT ;  /* 0x000000ff0e00720c */ /* 0x010fe40003f85270 */
[----:B-----5:R-:W-:Y:S01]  /*25d0*/  ISETP.NE.AND P5, PT, R16, RZ, PT ;  /* 0x000000ff1000720c */ /* 0x020fe20003fa5270 */
[----:B------:R-:W-:-:S12]  /*25e0*/  @!P6 BRA `(.L_x_191) ;  /* 0x00000000000ce947 */ /* 0x000fd80003800000 */
[----:B01----:R-:W-:Y:S02]  /*25f0*/  IMAD.MOV.U32 R6, RZ, RZ, R17 ;  /* 0x000000ffff067224 */ /* 0x003fe400078e0011 */
[----:B------:R-:W-:-:S05]  /*2600*/  IMAD.MOV.U32 R7, RZ, RZ, RZ ;  /* 0x000000ffff077224 */ /* 0x000fca00078e00ff */
[----:B------:R2:W-:Y:S02]  /*2610*/  REDG.E.ADD.64.STRONG.GPU desc[UR18][R4.64+0x1400], R6 ;  /* 0x001400060400798e */ /* 0x0005e4000c12e512 */
.L_x_191:
[----:B------:R-:W-:Y:S05]  /*2620*/  BSYNC.RECONVERGENT B1 ;  /* 0x0000000000017941 */ /* 0x000fea0003800200 */
.L_x_190:
[----:B------:R-:W-:Y:S04]  /*2630*/  BSSY.RECONVERGENT B1, `(.L_x_192) ;  /* 0x0000005000017945 */ /* 0x000fe80003800200 */
[----:B------:R-:W-:Y:S05]  /*2640*/  @!P1 BRA `(.L_x_193) ;  /* 0x00000000000c9947 */ /* 0x000fea0003800000 */
[----:B012---:R-:W-:Y:S01]  /*2650*/  MOV R6, R13 ;  /* 0x0000000d00067202 */ /* 0x007fe20000000f00 */
[----:B------:R-:W-:-:S05]  /*2660*/  IMAD.MOV.U32 R7, RZ, RZ, RZ ;  /* 0x000000ffff077224 */ /* 0x000fca00078e00ff */
[----:B------:R3:W-:Y:S02]  /*2670*/  REDG.E.ADD.64.STRONG.GPU desc[UR18][R4.64+0x1c00], R6 ;  /* 0x001c00060400798e */ /* 0x0007e4000c12e512 */
.L_x_193:
[----:B------:R-:W-:Y:S05]  /*2680*/  BSYNC.RECONVERGENT B1 ;  /* 0x0000000000017941 */ /* 0x000fea0003800200 */
.L_x_192:
[----:B------:R-:W-:Y:S04]  /*2690*/  BSSY.RECONVERGENT B1, `(.L_x_194) ;  /* 0x0000005000017945 */ /* 0x000fe80003800200 */
[----:B------:R-:W-:Y:S05]  /*26a0*/  @!P2 BRA `(.L_x_195) ;  /* 0x00000000000ca947 */ /* 0x000fea0003800000 */
[----:B0123--:R-:W-:Y:S02]  /*26b0*/  IMAD.MOV.U32 R6, RZ, RZ, R15 ;  /* 0x000000ffff067224 */ /* 0x00ffe400078e000f */
[----:B------:R-:W-:-:S05]  /*26c0*/  IMAD.MOV.U32 R7, RZ, RZ, RZ ;  /* 0x000000ffff077224 */ /* 0x000fca00078e00ff */
[----:B------:R4:W-:Y:S02]  /*26d0*/  REDG.E.ADD.64.STRONG.GPU desc[UR18][R4.64+0x2400], R6 ;  /* 0x002400060400798e */ /* 0x0009e4000c12e512 */
.L_x_195:
[----:B------:R-:W-:Y:S05]  /*26e0*/  BSYNC.RECONVERGENT B1 ;  /* 0x0000000000017941 */ /* 0x000fea0003800200 */
.L_x_194:
[----:B------:R-:W-:Y:S04]  /*26f0*/  BSSY.RECONVERGENT B1, `(.L_x_196) ;  /* 0x0000004000017945 */ /* 0x000fe80003800200 */
[----:B------:R-:W-:Y:S05]  /*2700*/  @!P3 BRA `(.L_x_197) ;  /* 0x000000000008b947 */ /* 0x000fea0003800000 */
[----:B------:R-:W-:-:S05]  /*2710*/  IMAD.MOV.U32 R13, RZ, RZ, RZ ;  /* 0x000000ffff0d7224 */ /* 0x000fca00078e00ff */
[----:B------:R0:W-:Y:S02]  /*2720*/  REDG.E.ADD.64.STRONG.GPU desc[UR18][R4.64+0x2c00], R12 ;  /* 0x002c000c0400798e */ /* 0x0001e4000c12e512 */
.L_x_197:
[----:B------:R-:W-:Y:S05]  /*2730*/  BSYNC.RECONVERGENT B1 ;  /* 0x0000000000017941 */ /* 0x000fea0003800200 */
.L_x_196:
[----:B------:R-:W-:Y:S04]  /*2740*/  BSSY.RECONVERGENT B1, `(.L_x_198) ;  /* 0x0000004000017945 */ /* 0x000fe80003800200 */
[----:B------:R-:W-:Y:S05]  /*2750*/  @!P4 BRA `(.L_x_199) ;  /* 0x000000000008c947 */ /* 0x000fea0003800000 */
[----:B------:R-:W-:-:S05]  /*2760*/  IMAD.MOV.U32 R15, RZ, RZ, RZ ;  /* 0x000000ffff0f7224 */ /* 0x000fca00078e00ff */
[----:B------:R0:W-:Y:S02]  /*2770*/  REDG.E.ADD.64.STRONG.GPU desc[UR18][R4.64+0x3400], R14 ;  /* 0x0034000e0400798e */ /* 0x0001e4000c12e512 */
.L_x_199:
[----:B------:R-:W-:Y:S05]  /*2780*/  BSYNC.RECONVERGENT B1 ;  /* 0x0000000000017941 */ /* 0x000fea0003800200 */
.L_x_198:
[----:B------:R-:W-:Y:S04]  /*2790*/  BSSY.RECONVERGENT B1, `(.L_x_200) ;  /* 0x0000004000017945 */ /* 0x000fe80003800200 */
[----:B------:R-:W-:Y:S05]  /*27a0*/  @!P5 BRA `(.L_x_201) ;  /* 0x000000000008d947 */ /* 0x000fea0003800000 */
[----:B------:R-:W-:-:S05]  /*27b0*/  HFMA2 R17, -RZ, RZ, 0, 0 ;  /* 0x00000000ff117431 */ /* 0x000fca00000001ff */
[----:B------:R0:W-:Y:S02]  /*27c0*/  REDG.E.ADD.64.STRONG.GPU desc[UR18][R4.64+0x3c00], R16 ;  /* 0x003c00100400798e */ /* 0x0001e4000c12e512 */
.L_x_201:
[----:B------:R-:W-:Y:S05]  /*27d0*/  BSYNC.RECONVERGENT B1 ;  /* 0x0000000000017941 */ /* 0x000fea0003800200 */
.L_x_200:
[----:B------:R-:W-:Y:S05]  /*27e0*/  @P0 BRA `(.L_x_202) ;  /* 0xfffffff800f80947 */ /* 0x000fea000383ffff */
[----:B01234-:R-:W-:-:S07]  /*27f0*/  IMAD.MOV.U32 R7, RZ, RZ, R9 ;  /* 0x000000ffff077224 */ /* 0x01ffce00078e0009 */
.L_x_185:
[----:B------:R-:W-:-:S09]  /*2800*/  UISETP.NE.AND UP0, UPT, UR20, URZ, UPT ;  /* 0x000000ff1400728c */ /* 0x000fd2000bf05270 */
[----:B------:R-:W-:Y:S05]  /*2810*/  BRA.U !UP0, `(.L_x_150) ;  /* 0x0000000508647547 */ /* 0x000fea000b800000 */
[----:B------:R-:W-:-:S13]  /*2820*/  ISETP.GE.U32.AND P0, PT, R10, 0x3, PT ;  /* 0x000000030a00780c */ /* 0x000fda0003f06070 */
[----:B------:R-:W-:Y:S05]  /*2830*/  @!P0 BRA `(.L_x_203) ;  /* 0x0000000000c08947 */ /* 0x000fea0003800000 */
[----:B01234-:R-:W-:Y:S01]  /*2840*/  IMAD R2, R7, 0x400, R27 ;  /* 0x0000040007027824 */ /* 0x01ffe200078e021b */
[----:B------:R-:W-:Y:S04]  /*2850*/  BSSY.RECONVERGENT B1, `(.L_x_204) ;  /* 0x0000010000017945 */ /* 0x000fe80003800200 */
[----:B------:R-:W0:Y:S04]  /*2860*/  LDS R10, [R2+0x200] ;  /* 0x00020000020a7984 */ /* 0x000e280000000800 */
        /* <DEDUP_REMOVED lines=14> */
.L_x_205:
[----:B------:R-:W-:Y:S05]  /*2950*/  BSYNC.RECONVERGENT B1 ;  /* 0x0000000000017941 */ /* 0x000fea0003800200 */
.L_x_204:
[----:B------:R-:W-:Y:S04]  /*2960*/  BSSY.RECONVERGENT B1, `(.L_x_206) ;  /* 0x0000009000017945 */ /* 0x000fe80003800200 */
[----:B------:R-:W-:Y:S05]  /*2970*/  @!P1 BRA `(.L_x_207) ;  /* 0x00000000001c9947 */ /* 0x000fea0003800000 */
[----:B0-----:R-:W0:Y:S01]  /*2980*/  LDC.64 R4, c[0x0][0x380] ;  /* 0x0000e000ff047b82 */ /* 0x001e220000000a00 */
[----:B------:R-:W-:Y:S01]  /*2990*/  LEA R3, R7, R18, 0x8 ;  /* 0x0000001207037211 */ /* 0x000fe200078e40ff */
[----:B------:R-:W-:-:S04]  /*29a0*/  IMAD.MOV.U32 R2, RZ, RZ, R9 ;  /* 0x000000ffff027224 */ /* 0x000fc800078e0009 */
[----:B------:R-:W-:-:S04]  /*29b0*/  VIADD R3, R3, 0x100 ;  /* 0x0000010003037836 */ /* 0x000fc80000000000 */
[----:B0-----:R-:W-:-:S04]  /*29c0*/  IMAD.WIDE.U32 R4, R3, 0x8, R4 ;  /* 0x0000000803047825 */ /* 0x001fc800078e0004 */
[----:B------:R-:W-:-:S05]  /*29d0*/  IMAD.MOV.U32 R3, RZ, RZ, RZ ;  /* 0x000000ffff037224 */ /* 0x000fca00078e00ff */
[----:B------:R1:W-:Y:S02]  /*29e0*/  REDG.E.ADD.64.STRONG.GPU desc[UR18][R4.64+0x400], R2 ;  /* 0x000400020400798e */ /* 0x0003e4000c12e512 */
.L_x_207:
[----:B------:R-:W-:Y:S05]  /*29f0*/  BSYNC.RECONVERGENT B1 ;  /* 0x0000000000017941 */ /* 0x000fea0003800200 */
.L_x_206:
[----:B------:R-:W-:Y:S04]  /*2a00*/  BSSY.RECONVERGENT B1, `(.L_x_208) ;  /* 0x0000009000017945 */ /* 0x000fe80003800200 */
[----:B------:R-:W-:Y:S05]  /*2a10*/  @!P2 BRA `(.L_x_209) ;  /* 0x00000000001ca947 */ /* 0x000fea0003800000 */
[----:B01----:R-:W0:Y:S01]  /*2a20*/  LDC.64 R2, c[0x0][0x380] ;  /* 0x0000e000ff027b82 */ /* 0x003e220000000a00 */
[----:B------:R-:W-:Y:S01]  /*2a30*/  IMAD R5, R7, 0x100, R18 ;  /* 0x0000010007057824 */ /* 0x000fe200078e0212 */
[----:B------:R-:W-:-:S03]  /*2a40*/  MOV R4, R6 ;  /* 0x0000000600047202 */ /* 0x000fc60000000f00 */
[----:B------:R-:W-:-:S04]  /*2a50*/  VIADD R5, R5, 0x200 ;  /* 0x0000020005057836 */ /* 0x000fc80000000000 */
[----:B0-----:R-:W-:-:S04]  /*2a60*/  IMAD.WIDE.U32 R2, R5, 0x8, R2 ;  /* 0x0000000805027825 */ /* 0x001fc800078e0002 */
[----:B------:R-:W-:-:S05]  /*2a70*/  IMAD.MOV.U32 R5, RZ, RZ, RZ ;  /* 0x000000ffff057224 */ /* 0x000fca00078e00ff */
[----:B------:R2:W-:Y:S02]  /*2a80*/  REDG.E.ADD.64.STRONG.GPU desc[UR18][R2.64+0x400], R4 ;  /* 0x000400040200798e */ /* 0x0005e4000c12e512 */
.L_x_209:
[----:B------:R-:W-:Y:S05]  /*2a90*/  BSYNC.RECONVERGENT B1 ;  /* 0x0000000000017941 */ /* 0x000fea0003800200 */
.L_x_208:
[----:B------:R-:W-:Y:S04]  /*2aa0*/  BSSY.RECONVERGENT B1, `(.L_x_210) ;  /* 0x0000008000017945 */ /* 0x000fe80003800200 */
[----:B------:R-:W-:Y:S05]  /*2ab0*/  @!P3 BRA `(.L_x_211) ;  /* 0x000000000018b947 */ /* 0x000fea0003800000 */
[----:B012---:R-:W0:Y:S01]  /*2ac0*/  LDC.64 R2, c[0x0][0x380] ;  /* 0x0000e000ff027b82 */ /* 0x007e220000000a00 */
[----:B------:R-:W-:Y:S02]  /*2ad0*/  IMAD R5, R7, 0x100, R18 ;  /* 0x0000010007057824 */ /* 0x000fe400078e0212 */
[----:B------:R-:W-:Y:S02]  /*2ae0*/  IMAD.MOV.U32 R9, RZ, RZ, RZ ;  /* 0x000000ffff097224 */ /* 0x000fe400078e00ff */
[----:B------:R-:W-:-:S04]  /*2af0*/  VIADD R5, R5, 0x300 ;  /* 0x0000030005057836 */ /* 0x000fc80000000000 */
[----:B0-----:R-:W-:-:S05]  /*2b00*/  IMAD.WIDE.U32 R2, R5, 0x8, R2 ;  /* 0x0000000805027825 */ /* 0x001fca00078e0002 */
[----:B------:R3:W-:Y:S02]  /*2b10*/  REDG.E.ADD.64.STRONG.GPU desc[UR18][R2.64+0x400], R8 ;  /* 0x000400080200798e */ /* 0x0007e4000c12e512 */
.L_x_211:
[----:B------:R-:W-:Y:S05]  /*2b20*/  BSYNC.RECONVERGENT B1 ;  /* 0x0000000000017941 */ /* 0x000fea0003800200 */
.L_x_210:
[----:B------:R-:W-:-:S07]  /*2b30*/  VIADD R7, R7, 0x4 ;  /* 0x0000000407077836 */ /* 0x000fce0000000000 */
.L_x_203:
[----:B------:R-:W-:-:S09]  /*2b40*/  UISETP.NE.AND UP0, UPT, UR9, URZ, UPT ;  /* 0x000000ff0900728c */ /* 0x000fd2000bf05270 */
[----:B------:R-:W-:Y:S05]  /*2b50*/  BRA.U !UP0, `(.L_x_150) ;  /* 0x0000000108947547 */ /* 0x000fea000b800000 */
[----:B------:R-:W-:-:S13]  /*2b60*/  ISETP.NE.AND P0, PT, R0, RZ, PT ;  /* 0x000000ff0000720c */ /* 0x000fda0003f05270 */
[----:B------:R-:W-:Y:S05]  /*2b70*/  @!P0 BRA `(.L_x_212) ;  /* 0x0000000000608947 */ /* 0x000fea0003800000 */
[----:B01234-:R-:W-:Y:S01]  /*2b80*/  LEA R2, R7, R27, 0xa ;  /* 0x0000001b07027211 */ /* 0x01ffe200078e50ff */
[----:B------:R-:W-:Y:S04]  /*2b90*/  BSSY.RECONVERGENT B1, `(.L_x_213) ;  /* 0x000000b000017945 */ /* 0x000fe80003800200 */
[----:B------:R-:W0:Y:S04]  /*2ba0*/  LDS R4, [R2+0x200] ;  /* 0x0002000002047984 */ /* 0x000e280000000800 */
        /* <DEDUP_REMOVED lines=9> */
.L_x_214:
[----:B------:R-:W-:Y:S05]  /*2c40*/  BSYNC.RECONVERGENT B1 ;  /* 0x0000000000017941 */ /* 0x000fea0003800200 */
.L_x_213:
[----:B------:R-:W-:Y:S04]  /*2c50*/  BSSY.RECONVERGENT B1, `(.L_x_215) ;  /* 0x0000009000017945 */ /* 0x000fe80003800200 */
[----:B------:R-:W-:Y:S05]  /*2c60*/  @!P1 BRA `(.L_x_216) ;  /* 0x00000000001c9947 */ /* 0x000fea0003800000 */
[----:B0-----:R-:W0:Y:S01]  /*2c70*/  LDC.64 R2, c[0x0][0x380] ;  /* 0x0000e000ff027b82 */ /* 0x001e220000000a00 */
[----:B------:R-:W-:-:S04]  /*2c80*/  IMAD R4, R7, 0x100, R18 ;  /* 0x0000010007047824 */ /* 0x000fc800078e0212 */
[----:B------:R-:W-:Y:S02]  /*2c90*/  VIADD R5, R4, 0x100 ;  /* 0x0000010004057836 */ /* 0x000fe40000000000 */
[----:B------:R-:W-:Y:S02]  /*2ca0*/  IMAD.MOV.U32 R4, RZ, RZ, R0 ;  /* 0x000000ffff047224 */ /* 0x000fe400078e0000 */
[----:B0-----:R-:W-:-:S04]  /*2cb0*/  IMAD.WIDE.U32 R2, R5, 0x8, R2 ;  /* 0x0000000805027825 */ /* 0x001fc800078e0002 */
[----:B------:R-:W-:-:S05]  /*2cc0*/  HFMA2 R5, -RZ, RZ, 0, 0 ;  /* 0x00000000ff057431 */ /* 0x000fca00000001ff */
[----:B------:R1:W-:Y:S02]  /*2cd0*/  REDG.E.ADD.64.STRONG.GPU desc[UR18][R2.64+0x400], R4 ;  /* 0x000400040200798e */ /* 0x0003e4000c12e512 */
.L_x_216:
[----:B------:R-:W-:Y:S05]  /*2ce0*/  BSYNC.RECONVERGENT B1 ;  /* 0x0000000000017941 */ /* 0x000fea0003800200 */
.L_x_215:
[----:B------:R-:W-:-:S07]  /*2cf0*/  VIADD R7, R7, 0x2 ;  /* 0x0000000207077836 */ /* 0x000fce0000000000 */
.L_x_212:
[----:B------:R-:W-:-:S13]  /*2d00*/  ISETP.NE.AND P0, PT, R11, RZ, PT ;  /* 0x000000ff0b00720c */ /* 0x000fda0003f05270 */
[----:B------:R-:W-:Y:S05]  /*2d10*/  @!P0 BRA `(.L_x_150) ;  /* 0x0000000000248947 */ /* 0x000fea0003800000 */
[----:B------:R-:W-:-:S05]  /*2d20*/  IMAD R0, R7, 0x400, R27 ;  /* 0x0000040007007824 */ /* 0x000fca00078e021b */
[----:B012-4-:R-:W0:Y:S02]  /*2d30*/  LDS R4, [R0+0x200] ;  /* 0x0002000000047984 */ /* 0x017e240000000800 */
[----:B0-----:R-:W-:-:S13]  /*2d40*/  ISETP.NE.AND P0, PT, R4, RZ, PT ;  /* 0x000000ff0400720c */ /* 0x001fda0003f05270 */
[----:B------:R-:W-:Y:S05]  /*2d50*/  @!P0 BRA `(.L_x_150) ;  /* 0x0000000000148947 */ /* 0x000fea0003800000 */
[----:B---3--:R-:W0:Y:S01]  /*2d60*/  LDC.64 R2, c[0x0][0x380] ;  /* 0x0000e000ff027b82 */ /* 0x008e220000000a00 */
[----:B------:R-:W-:Y:S02]  /*2d70*/  IMAD R7, R7, 0x100, R18 ;  /* 0x0000010007077824 */ /* 0x000fe400078e0212 */
[----:B------:R-:W-:Y:S02]  /*2d80*/  IMAD.MOV.U32 R5, RZ, RZ, RZ ;  /* 0x000000ffff057224 */ /* 0x000fe400078e00ff */
[----:B0-----:R-:W-:-:S05]  /*2d90*/  IMAD.WIDE.U32 R2, R7, 0x8, R2 ;  /* 0x0000000807027825 */ /* 0x001fca00078e0002 */
[----:B------:R0:W-:Y:S02]  /*2da0*/  REDG.E.ADD.64.STRONG.GPU desc[UR18][R2.64+0x400], R4 ;  /* 0x000400040200798e */ /* 0x0001e4000c12e512 */
.L_x_150:
[----:B------:R-:W-:Y:S05]  /*2db0*/  BSYNC.RECONVERGENT B0 ;  /* 0x0000000000007941 */ /* 0x000fea0003800200 */
.L_x_149:
[----:B------:R-:W1:Y:S01]  /*2dc0*/  LDCU.64 UR4, c[0x0][0x390] ;  /* 0x00007200ff0477ac */ /* 0x000e620008000a00 */
[----:B------:R-:W-:-:S04]  /*2dd0*/  UIADD3 UR6, UP1, UPT, UR6, 0x1, URZ ;  /* 0x0000000106067890 */ /* 0x000fc8000ff3e0ff */
[----:B------:R-:W-:Y:S02]  /*2de0*/  UIADD3.X UR7, UPT, UPT, URZ, UR7, URZ, UP1, !UPT ;  /* 0x00000007ff077290 */ /* 0x000fe40008ffe4ff */
[----:B-1----:R-:W-:-:S04]  /*2df0*/  UIADD3 UR10, UP0, UPT, UR4, -0x1, URZ ;  /* 0xffffffff040a7890 */ /* 0x002fc8000ff1e0ff */
[----:B------:R-:W-:-:S04]  /*2e00*/  UIADD3.X UR11, UPT, UPT, UR5, -0x1, URZ, UP0, !UPT ;  /* 0xffffffff050b7890 */ /* 0x000fc800087fe4ff */
[----:B------:R-:W-:-:S04]  /*2e10*/  USHF.R.U64 UR10, UR10, 0x1e, UR11 ;  /* 0x0000001e0a0a7899 */ /* 0x000fc8000800120b */
[----:B------:R-:W-:-:S04]  /*2e20*/  UIADD3 UR10, UP0, UPT, UR10, 0x1, URZ ;  /* 0x000000010a0a7890 */ /* 0x000fc8000ff1e0ff */
[----:B------:R-:W-:Y:S02]  /*2e30*/  ULEA.HI.X UR11, UR11, URZ, URZ, 0x2, UP0 ;  /* 0x000000ff0b0b7291 */ /* 0x000fe400080f14ff */
[----:B------:R-:W-:-:S04]  /*2e40*/  UISETP.LT.U32.AND UP0, UPT, UR10, UR4, UPT ;  /* 0x000000040a00728c */ /* 0x000fc8000bf01070 */
[----:B------:R-:W-:-:S04]  /*2e50*/  UISETP.LT.U32.AND.EX UP0, UPT, UR11, UR5, UPT, UP0 ;  /* 0x000000050b00728c */ /* 0x000fc8000bf01100 */
[----:B------:R-:W-:Y:S02]  /*2e60*/  USEL UR4, UR10, UR4, UP0 ;  /* 0x000000040a047287 */ /* 0x000fe40008000000 */
[----:B------:R-:W-:Y:S02]  /*2e70*/  USEL UR5, UR11, UR5, UP0 ;  /* 0x000000050b057287 */ /* 0x000fe40008000000 */
[----:B------:R-:W-:-:S04]  /*2e80*/  UISETP.NE.U32.AND UP0, UPT, UR6, UR4, UPT ;  /* 0x000000040600728c */ /* 0x000fc8000bf05070 */
[----:B------:R-:W-:Y:S01]  /*2e90*/  UISETP.NE.AND.EX UP0, UPT, UR7, UR5, UPT, UP0 ;  /* 0x000000050700728c */ /* 0x000fe2000bf05300 */
[----:B------:R-:W-:Y:S08]  /*2ea0*/  BAR.SYNC.DEFER_BLOCKING 0x0 ;  /* 0x0000000000007b1d */ /* 0x000ff00000010000 */
[----:B------:R-:W-:Y:S05]  /*2eb0*/  BRA.U UP0, `(.L_x_217) ;  /* 0xffffffd100dc7547 */ /* 0x000fea000b83ffff */
[----:B------:R-:W-:Y:S05]  /*2ec0*/  EXIT ;  /* 0x000000000000794d */ /* 0x000fea0003800000 */
.L_x_218:
        /* <DEDUP_REMOVED lines=11> */
.L_x_250:


//--------------------- .text._ZN3cub18CUB_300001_SM_10006detail10radix_sort31DeviceRadixSortSingleTileKernelINS1_5radix10policy_hubIjjyE10Policy1000ELNS0_9SortOrderE0EjjyNS1_21identity_decomposer_tEEEvPKT1_PSA_PKT2_PSE_T3_iiT4_ --------------------------
	.section	.text._ZN3cub18CUB_300001_SM_10006detail10radix_sort31DeviceRadixSortSingleTileKernelINS1_5radix10policy_hubIjjyE10Policy1000ELNS0_9SortOrderE0EjjyNS1_21identity_decomposer_tEEEvPKT1_PSA_PKT2_PSE_T3_iiT4_,"ax",@progbits
	.align	128
        .global         _ZN3cub18CUB_300001_SM_10006detail10radix_sort31DeviceRadixSortSingleTileKernelINS1_5radix10policy_hubIjjyE10Policy1000ELNS0_9SortOrderE0EjjyNS1_21identity_decomposer_tEEEvPKT1_PSA_PKT2_PSE_T3_iiT4_
        .type           _ZN3cub18CUB_300001_SM_10006detail10radix_sort31DeviceRadixSortSingleTileKernelINS1_5radix10policy_hubIjjyE10Policy1000ELNS0_9SortOrderE0EjjyNS1_21identity_decomposer_tEEEvPKT1_PSA_PKT2_PSE_T3_iiT4_,@function
        .size           _ZN3cub18CUB_300001_SM_10006detail10radix_sort31DeviceRadixSortSingleTileKernelINS1_5radix10policy_hubIjjyE10Policy1000ELNS0_9SortOrderE0EjjyNS1_21identity_decomposer_tEEEvPKT1_PSA_PKT2_PSE_T3_iiT4_,(.L_x_251 - _ZN3cub18CUB_300001_SM_10006detail10radix_sort31DeviceRadixSortSingleTileKernelINS1_5radix10policy_hubIjjyE10Policy1000ELNS0_9SortOrderE0EjjyNS1_21identity_decomposer_tEEEvPKT1_PSA_PKT2_PSE_T3_iiT4_)
        .other          _ZN3cub18CUB_300001_SM_10006detail10radix_sort31DeviceRadixSortSingleTileKernelINS1_5radix10policy_hubIjjyE10Policy1000ELNS0_9SortOrderE0EjjyNS1_21identity_decomposer_tEEEvPKT1_PSA_PKT2_PSE_T3_iiT4_,@"STO_CUDA_ENTRY STV_DEFAULT"
_ZN3cub18CUB_300001_SM_10006detail10radix_sort31DeviceRadixSortSingleTileKernelINS1_5radix10policy_hubIjjyE10Policy1000ELNS0_9SortOrderE0EjjyNS1_21identity_decomposer_tEEEvPKT1_PSA_PKT2_PSE_T3_iiT4_:
.text._ZN3cub18CUB_300001_SM_10006detail10radix_sort31DeviceRadixSortSingleTileKernelINS1_5radix10policy_hubIjjyE10Policy1000ELNS0_9SortOrderE0EjjyNS1_21identity_decomposer_tEEEvPKT1_PSA_PKT2_PSE_T3_iiT4_:
[----:B------:R-:W-:Y:S01]  /*0000*/  LDC R1, c[0x0][0x37c] ;  /* 0x0000df00ff017b82 */ /* 0x000fe20000000800 */
[----:B------:R-:W0:Y:S01]  /*0010*/  S2R R0, SR_TID.X ;  /* 0x0000000000007919 */ /* 0x000e220000002100 */
[----:B------:R-:W1:Y:S01]  /*0020*/  LDCU UR4, c[0x0][0x3a0] ;  /* 0x00007400ff0477ac */ /* 0x000e620008000800 */
[----:B------:R-:W-:-:S05]  /*0030*/  IMAD.MOV.U32 R16, RZ, RZ, -0x1 ;  /* 0xffffffffff107424 */ /* 0x000fca00078e00ff */
[----:B------:R-:W2:Y:S01]  /*0040*/  LDC.64 R6, c[0x0][0x390] ;  /* 0x0000e400ff067b82 */ /* 0x000ea20000000a00 */
[----:B------:R-:W-:Y:S01]  /*0050*/  IMAD.MOV.U32 R17, RZ, RZ, -0x1 ;  /* 0xffffffffff117424 */ /* 0x000fe200078e00ff */
[----:B------:R-:W3:Y:S01]  /*0060*/  LDCU.64 UR10, c[0x0][0x358] ;  /* 0x00006b00ff0a77ac */ /* 0x000ee20008000a00 */
[----:B------:R-:W-:Y:S02]  /*0070*/  IMAD.MOV.U32 R18, RZ, RZ, -0x1 ;  /* 0xffffffffff127424 */ /* 0x000fe400078e00ff */
[----:B------:R-:W-:Y:S01]  /*0080*/  IMAD.MOV.U32 R19, RZ, RZ, -0x1 ;  /* 0xffffffffff137424 */ /* 0x000fe200078e00ff */
[----:B------:R-:W4:Y:S01]  /*0090*/  LDCU.64 UR6, c[0x0][0x3a8] ;  /* 0x00007500ff0677ac */ /* 0x000f220008000a00 */
[----:B------:R-:W-:Y:S02]  /*00a0*/  IMAD.MOV.U32 R20, RZ, RZ, -0x1 ;  /* 0xffffffffff147424 */ /* 0x000fe400078e00ff */
[----:B------:R-:W-:Y:S02]  /*00b0*/  IMAD.MOV.U32 R21, RZ, RZ, -0x1 ;  /* 0xffffffffff157424 */ /* 0x000fe400078e00ff */
[----:B------:R-:W-:-:S02]  /*00c0*/  IMAD.MOV.U32 R22, RZ, RZ, -0x1 ;  /* 0xffffffffff167424 */ /* 0x000fc400078e00ff */
[----:B------:R-:W-:Y:S02]  /*00d0*/  IMAD.MOV.U32 R12, RZ, RZ, -0x1 ;  /* 0xffffffffff0c7424 */ /* 0x000fe400078e00ff */
[----:B------:R-:W-:Y:S02]  /*00e0*/  IMAD.MOV.U32 R13, RZ, RZ, -0x1 ;  /* 0xffffffffff0d7424 */ /* 0x000fe400078e00ff */
[----:B------:R-:W-:Y:S02]  /*00f0*/  IMAD.MOV.U32 R14, RZ, RZ, -0x1 ;  /* 0xffffffffff0e7424 */ /* 0x000fe400078e00ff */
[----:B------:R-:W-:Y:S02]  /*0100*/  IMAD.MOV.U32 R15, RZ, RZ, -0x1 ;  /* 0xffffffffff0f7424 */ /* 0x000fe400078e00ff */
[----:B------:R-:W-:Y:S02]  /*0110*/  IMAD.MOV.U32 R23, RZ, RZ, -0x1 ;  /* 0xffffffffff177424 */ /* 0x000fe400078e00ff */
[----:B------:R-:W-:-:S02]  /*0120*/  IMAD.MOV.U32 R24, RZ, RZ, -0x1 ;  /* 0xffffffffff187424 */ /* 0x000fc400078e00ff */
[----:B------:R-:W-:Y:S02]  /*0130*/  IMAD.MOV.U32 R25, RZ, RZ, -0x1 ;  /* 0xffffffffff197424 */ /* 0x000fe400078e00ff */
[----:B------:R-:W-:Y:S02]  /*0140*/  IMAD.MOV.U32 R26, RZ, RZ, -0x1 ;  /* 0xffffffffff1a7424 */ /* 0x000fe400078e00ff */
[----:B------:R-:W-:Y:S02]  /*0150*/  IMAD.MOV.U32 R27, RZ, RZ, -0x1 ;  /* 0xffffffffff1b7424 */ /* 0x000fe400078e00ff */
[----:B------:R-:W-:Y:S01]  /*0160*/  IMAD.MOV.U32 R28, RZ, RZ, -0x1 ;  /* 0xffffffffff1c7424 */ /* 0x000fe200078e00ff */
[----:B------:R-:W4:Y:S01]  /*0170*/  S2UR UR5, SR_CgaCtaId ;  /* 0x00000000000579c3 */ /* 0x000f220000008800 */
[----:B0-----:R-:W-:Y:S01]  /*0180*/  IMAD R9, R0, 0x13, RZ ;  /* 0x0000001300097824 */ /* 0x001fe200078e02ff */
[----:B------:R-:W0:Y:S03]  /*0190*/  LDCU UR9, c[0x0][0x3ac] ;  /* 0x00007580ff0977ac */ /* 0x000e260008000800 */
[C---:B------:R-:W-:Y:S01]  /*01a0*/  VIADD R4, R9.reuse, 0x3 ;  /* 0x0000000309047836 */ /* 0x040fe20000000000 */
[C---:B-1----:R-:W-:Y:S01]  /*01b0*/  ISETP.GE.AND P6, PT, R9.reuse, UR4, PT ;  /* 0x0000000409007c0c */ /* 0x042fe2000bfc6270 */
[----:B------:R-:W-:-:S02]  /*01c0*/  VIADD R5, R9, 0x6 ;  /* 0x0000000609057836 */ /* 0x000fc40000000000 */
[C---:B------:R-:W-:Y:S01]  /*01d0*/  VIADD R51, R9.reuse, 0x7 ;  /* 0x0000000709337836 */ /* 0x040fe20000000000 */
[----:B------:R-:W-:Y:S01]  /*01e0*/  ISETP.GE.AND P3, PT, R4, UR4, PT ;  /* 0x0000000404007c0c */ /* 0x000fe2000bf66270 */
[----:B------:R-:W-:Y:S01]  /*01f0*/  VIADD R52, R9, 0x8 ;  /* 0x0000000809347836 */ /* 0x000fe20000000000 */
[----:B------:R-:W-:Y:S01]  /*0200*/  ISETP.GE.AND P0, PT, R5, UR4, PT ;  /* 0x0000000405007c0c */ /* 0x000fe2000bf06270 */
[C---:B------:R-:W-:Y:S01]  /*0210*/  VIADD R53, R9.reuse, 0x9 ;  /* 0x0000000909357836 */ /* 0x040fe20000000000 */
[----:B------:R-:W1:Y:S01]  /*0220*/  LDC.64 R4, c[0x0][0x380] ;  /* 0x0000e000ff047b82 */ /* 0x000e620000000a00 */
[C---:B------:R-:W-:Y:S01]  /*0230*/  VIADD R54, R9.reuse, 0xa ;  /* 0x0000000a09367836 */ /* 0x040fe20000000000 */
[----:B------:R-:W-:Y:S01]  /*0240*/  P2R R50, PR, RZ, 0x1 ;  /* 0x00000001ff327803 */ /* 0x000fe20000000000 */
[C---:B------:R-:W-:Y:S01]  /*0250*/  VIADD R55, R9.reuse, 0xb ;  /* 0x0000000b09377836 */ /* 0x040fe20000000000 */
[----:B------:R-:W-:Y:S01]  /*0260*/  P2R R11, PR, RZ, 0x8 ;  /* 0x00000008ff0b7803 */ /* 0x000fe20000000000 */
[----:B------:R-:W-:-:S02]  /*0270*/  VIADD R56, R9, 0xc ;  /* 0x0000000c09387836 */ /* 0x000fc40000000000 */
[C---:B------:R-:W-:Y:S02]  /*0280*/  VIADD R2, R9.reuse, 0x1 ;  /* 0x0000000109027836 */ /* 0x040fe40000000000 */
[C---:B------:R-:W-:Y:S02]  /*0290*/  VIADD R3, R9.reuse, 0x2 ;  /* 0x0000000209037836 */ /* 0x040fe40000000000 */
[C---:B------:R-:W-:Y:S01]  /*02a0*/  VIADD R57, R9.reuse, 0xd ;  /* 0x0000000d09397836 */ /* 0x040fe20000000000 */
[----:B------:R-:W-:Y:S01]  /*02b0*/  ISETP.GE.AND P5, PT, R2, UR4, PT ;  /* 0x0000000402007c0c */ /* 0x000fe2000bfa6270 */
[----:B------:R-:W-:Y:S01]  /*02c0*/  VIADD R2, R9, 0x4 ;  /* 0x0000000409027836 */ /* 0x000fe20000000000 */
[----:B------:R-:W-:Y:S01]  /*02d0*/  ISETP.GE.AND P4, PT, R3, UR4, PT ;  /* 0x0000000403007c0c */ /* 0x000fe2000bf86270 */
[C---:B------:R-:W-:Y:S01]  /*02e0*/  VIADD R3, R9.reuse, 0x5 ;  /* 0x0000000509037836 */ /* 0x040fe20000000000 */
[----:B------:R-:W-:Y:S01]  /*02f0*/  P2R R8, PR, RZ, 0x20 ;  /* 0x00000020ff087803 */ /* 0x000fe20000000000 */
[----:B------:R-:W-:Y:S01]  /*0300*/  VIADD R58, R9, 0xe ;  /* 0x0000000e093a7836 */ /* 0x000fe20000000000 */
[----:B------:R-:W-:Y:S01]  /*0310*/  ISETP.GE.AND P2, PT, R2, UR4, PT ;  /* 0x0000000402007c0c */ /* 0x000fe2000bf46270 */
[----:B------:R-:W-:Y:S01]  /*0320*/  IMAD.MOV.U32 R2, RZ, RZ, -0x1 ;  /* 0xffffffffff027424 */ /* 0x000fe200078e00ff */
[----:B------:R-:W-:Y:S01]  /*0330*/  ISETP.GE.AND P1, PT, R3, UR4, PT ;  /* 0x0000000403007c0c */ /* 0x000fe2000bf26270 */
[----:B------:R-:W-:Y:S01]  /*0340*/  IMAD.MOV.U32 R3, RZ, RZ, -0x1 ;  /* 0xffffffffff037424 */ /* 0x000fe200078e00ff */
[----:B------:R-:W-:Y:S01]  /*0350*/  P2R R10, PR, RZ, 0x10 ;  /* 0x00000010ff0a7803 */ /* 0x000fe20000000000 */
[C---:B------:R-:W-:Y:S01]  /*0360*/  VIADD R59, R9.reuse, 0xf ;  /* 0x0000000f093b7836 */ /* 0x040fe20000000000 */
[----:B------:R-:W-:Y:S01]  /*0370*/  P2R R49, PR, RZ, 0x2 ;  /* 0x00000002ff317803 */ /* 0x000fe20000000000 */
[----:B-1----:R-:W-:Y:S01]  /*0380*/  IMAD.WIDE.U32 R4, R9, 0x4, R4 ;  /* 0x0000000409047825 */ /* 0x002fe200078e0004 */
[----:B------:R-:W-:-:S03]  /*0390*/  P2R R48, PR, RZ, 0x4 ;  /* 0x00000004ff307803 */ /* 0x000fc60000000000 */
[----:B------:R-:W-:Y:S01]  /*03a0*/  VIADD R60, R9, 0x10 ;  /* 0x00000010093c7836 */ /* 0x000fe20000000000 */
[----:B---3--:R1:W5:Y:S01]  /*03b0*/  @!P0 LDG.E R16, desc[UR10][R4.64+0x18] ;  /* 0x0000180a04108981 */ /* 0x008362000c1e1900 */
[----:B------:R-:W-:Y:S01]  /*03c0*/  ISETP.GE.AND P0, PT, R51, UR4, PT ;  /* 0x0000000433007c0c */ /* 0x000fe2000bf06270 */
[C---:B------:R-:W-:Y:S02]  /*03d0*/  VIADD R61, R9.reuse, 0x11 ;  /* 0x00000011093d7836 */ /* 0x040fe40000000000 */
[C---:B------:R-:W-:Y:S01]  /*03e0*/  VIADD R62, R9.reuse, 0x12 ;  /* 0x00000012093e7836 */ /* 0x040fe20000000000 */
[----:B------:R-:W-:Y:S01]  /*03f0*/  P2R R51, PR, RZ, 0x1 ;  /* 0x00000001ff337803 */ /* 0x000fe20000000000 */
[----:B------:R1:W5:Y:S01]  /*0400*/  @!P6 LDG.E R2, desc[UR10][R4.64] ;  /* 0x0000000a0402e981 */ /* 0x000362000c1e1900 */
[----:B--2---:R-:W-:-:S03]  /*0410*/  IMAD.WIDE.U32 R6, R9, 0x4, R6 ;  /* 0x0000000409067825 */ /* 0x004fc600078e0006 */
[----:B------:R1:W5:Y:S04]  /*0420*/  @!P5 LDG.E R3, desc[UR10][R4.64+0x4] ;  /* 0x0000040a0403d981 */ /* 0x000368000c1e1900 */
[----:B------:R1:W5:Y:S01]  /*0430*/  @!P0 LDG.E R17, desc[UR10][R4.64+0x1c] ;  /* 0x00001c0a04118981 */ /* 0x000362000c1e1900 */
[----:B------:R-:W-:-:S03]  /*0440*/  ISETP.GE.AND P0, PT, R52, UR4, PT ;  /* 0x0000000434007c0c */ /* 0x000fc6000bf06270 */
[----:B------:R1:W5:Y:S01]  /*0450*/  @!P4 LDG.E R12, desc[UR10][R4.64+0x8] ;  /* 0x0000080a040cc981 */ /* 0x000362000c1e1900 */
[----:B------:R-:W-:-:S03]  /*0460*/  P2R R52, PR, RZ, 0x1 ;  /* 0x00000001ff347803 */ /* 0x000fc60000000000 */
[----:B------:R1:W5:Y:S04]  /*0470*/  @!P3 LDG.E R13, desc[UR10][R4.64+0xc] ;  /* 0x00000c0a040db981 */ /* 0x000368000c1e1900 */
[----:B------:R1:W5:Y:S04]  /*0480*/  @!P2 LDG.E R14, desc[UR10][R4.64+0x10] ;  /* 0x0000100a040ea981 */ /* 0x000368000c1e1900 */
[----:B------:R1:W5:Y:S01]  /*0490*/  @!P0 LDG.E R18, desc[UR10][R4.64+0x20] ;  /* 0x0000200a04128981 */ /* 0x000362000c1e1900 */
[----:B------:R-:W-:-:S03]  /*04a0*/  ISETP.GE.AND P0, PT, R53, UR4, PT ;  /* 0x0000000435007c0c */ /* 0x000fc6000bf06270 */
[----:B------:R1:W5:Y:S01]  /*04b0*/  @!P1 LDG.E R15, desc[UR10][R4.64+0x14] ;  /* 0x0000140a040f9981 */ /* 0x000362000c1e1900 */
[----:B------:R-:W-:-:S09]  /*04c0*/  P2R R53, PR, RZ, 0x1 ;  /* 0x00000001ff357803 */ /* 0x000fd20000000000 */
[----:B------:R1:W5:Y:S01]  /*04d0*/  @!P0 LDG.E R19, desc[UR10][R4.64+0x24] ;  /* 0x0000240a04138981 */ /* 0x000362000c1e1900 */
[----:B------:R-:W-:-:S04]  /*04e0*/  ISETP.GE.AND P0, PT, R54, UR4, PT ;  /* 0x0000000436007c0c */ /* 0x000fc8000bf06270 */
        /* <DEDUP_REMOVED lines=8> */
[----:B------:R-:W-:-:S04]  /*0570*/  ISETP.NE.AND P0, PT, R55, RZ, PT ;  /* 0x000000ff3700720c */ /* 0x000fc80003f05270 */
[----:B------:R-:W-:Y:S02]  /*0580*/  P2R R55, PR, RZ, 0x1 ;  /* 0x00000001ff377803 */ /* 0x000fe40000000000 */
        /* <DEDUP_REMOVED lines=8> */
[----:B------:R-:W-:Y:S02]  /*0610*/  ISETP.NE.AND P0, PT, R50, RZ, PT ;  /* 0x000000ff3200720c */ /* 0x000fe40003f05270 */
[----:B------:R-:W-:Y:S02]  /*0620*/  ISETP.GE.AND P1, PT, R57, UR4, PT ;  /* 0x0000000439007c0c */ /* 0x000fe4000bf26270 */
[----:B------:R-:W-:Y:S02]  /*0630*/  P2R R50, PR, RZ, 0x1 ;  /* 0x00000001ff327803 */ /* 0x000fe40000000000 */
[----:B------:R-:W-:Y:S02]  /*0640*/  ISETP.NE.AND P0, PT, R49, RZ, PT ;  /* 0x000000ff3100720c */ /* 0x000fe40003f05270 */
[----:B------:R-:W-:-:S02]  /*0650*/  ISETP.GE.AND P2, PT, R58, UR4, PT ;  /* 0x000000043a007c0c */ /* 0x000fc4000bf46270 */
[----:B------:R-:W-:Y:S02]  /*0660*/  ISETP.GE.AND P3, PT, R59, UR4, PT ;  /* 0x000000043b007c0c */ /* 0x000fe4000bf66270 */
[----:B------:R-:W-:Y:S02]  /*0670*/  ISETP.GE.AND P4, PT, R60, UR4, PT ;  /* 0x000000043c007c0c */ /* 0x000fe4000bf86270 */
[----:B------:R-:W-:Y:S01]  /*0680*/  ISETP.GE.AND P5, PT, R61, UR4, PT ;  /* 0x000000043d007c0c */ /* 0x000fe2000bfa6270 */
[----:B------:R1:W5:Y:S01]  /*0690*/  @!P1 LDG.E R23, desc[UR10][R4.64+0x34] ;  /* 0x0000340a04179981 */ /* 0x000362000c1e1900 */
[----:B------:R-:W-:Y:S02]  /*06a0*/  ISETP.GE.AND P6, PT, R62, UR4, PT ;  /* 0x000000043e007c0c */ /* 0x000fe4000bfc6270 */
[----:B------:R-:W-:Y:S02]  /*06b0*/  P2R R49, PR, RZ, 0x1 ;  /* 0x00000001ff317803 */ /* 0x000fe40000000000 */
[----:B------:R-:W-:Y:S01]  /*06c0*/  ISETP.NE.AND P0, PT, R48, RZ, PT ;  /* 0x000000ff3000720c */ /* 0x000fe20003f05270 */
[----:B------:R1:W5:Y:S03]  /*06d0*/  @!P2 LDG.E R24, desc[UR10][R4.64+0x38] ;  /* 0x0000380a0418a981 */ /* 0x000366000c1e1900 */
[----:B------:R-:W-:Y:S01]  /*06e0*/  P2R R48, PR, RZ, 0x1 ;  /* 0x00000001ff307803 */ /* 0x000fe20000000000 */
[----:B------:R1:W5:Y:S01]  /*06f0*/  @!P3 LDG.E R25, desc[UR10][R4.64+0x3c] ;  /* 0x00003c0a0419b981 */ /* 0x000362000c1e1900 */
[----:B------:R-:W-:-:S03]  /*0700*/  ISETP.NE.AND P0, PT, R11, RZ, PT ;  /* 0x000000ff0b00720c */ /* 0x000fc60003f05270 */
[----:B------:R1:W5:Y:S01]  /*0710*/  @!P4 LDG.E R26, desc[UR10][R4.64+0x40] ;  /* 0x0000400a041ac981 */ /* 0x000362000c1e1900 */
[----:B------:R-:W-:-:S03]  /*0720*/  P2R R11, PR, RZ, 0x1 ;  /* 0x00000001ff0b7803 */ /* 0x000fc60000000000 */
[----:B------:R1:W5:Y:S01]  /*0730*/  @!P5 LDG.E R27, desc[UR10][R4.64+0x44] ;  /* 0x0000440a041bd981 */ /* 0x000362000c1e1900 */
[----:B------:R-:W-:-:S03]  /*0740*/  ISETP.NE.AND P0, PT, R10, RZ, PT ;  /* 0x000000ff0a00720c */ /* 0x000fc60003f05270 */
[----:B------:R1:W5:Y:S01]  /*0750*/  @!P6 LDG.E R28, desc[UR10][R4.64+0x48] ;  /* 0x0000480a041ce981 */ /* 0x000362000c1e1900 */
[----:B------:R-:W-:Y:S01]  /*0760*/  BAR.SYNC.DEFER_BLOCKING 0x0 ;  /* 0x0000000000007b1d */ /* 0x000fe20000010000 */
[----:B------:R-:W-:Y:S02]  /*0770*/  P2R R10, PR, RZ, 0x1 ;  /* 0x00000001ff0a7803 */ /* 0x000fe40000000000 */
[----:B------:R-:W-:-:S04]  /*0780*/  ISETP.NE.AND P0, PT, R8, RZ, PT ;  /* 0x000000ff0800720c */ /* 0x000fc80003f05270 */
[----:B------:R-:W-:Y:S02]  /*0790*/  P2R R8, PR, RZ, 0x1 ;  /* 0x00000001ff087803 */ /* 0x000fe40000000000 */
[----:B------:R-:W-:-:S13]  /*07a0*/  ISETP.GE.AND P0, PT, R9, UR4, PT ;  /* 0x0000000409007c0c */ /* 0x000fda000bf06270 */
[----:B------:R1:W5:Y:S01]  /*07b0*/  @!P0 LDG.E R29, desc[UR10][R6.64] ;  /* 0x0000000a061d8981 */ /* 0x000362000c1e1900 */
[----:B------:R-:W-:-:S03]  /*07c0*/  ISETP.NE.AND P0, PT, R8, RZ, PT ;  /* 0x000000ff0800720c */ /* 0x000fc60003f05270 */
[----:B------:R1:W5:Y:S04]  /*07d0*/  @!P1 LDG.E R42, desc[UR10][R6.64+0x34] ;  /* 0x0000340a062a9981 */ /* 0x000368000c1e1900 */
[----:B------:R1:W5:Y:S04]  /*07e0*/  @!P2 LDG.E R43, desc[UR10][R6.64+0x38] ;  /* 0x0000380a062ba981 */ /* 0x000368000c1e1900 */
[----:B------:R1:W5:Y:S04]  /*07f0*/  @!P3 LDG.E R44, desc[UR10][R6.64+0x3c] ;  /* 0x00003c0a062cb981 */ /* 0x000368000c1e1900 */
[----:B------:R1:W5:Y:S01]  /*0800*/  @!P0 LDG.E R30, desc[UR10][R6.64+0x4] ;  /* 0x0000040a061e8981 */ /* 0x000362000c1e1900 */
[----:B------:R-:W-:-:S03]  /*0810*/  ISETP.NE.AND P0, PT, R10, RZ, PT ;  /* 0x000000ff0a00720c */ /* 0x000fc60003f05270 */
[----:B------:R1:W5:Y:S04]  /*0820*/  @!P4 LDG.E R45, desc[UR10][R6.64+0x40] ;  /* 0x0000400a062dc981 */ /* 0x000368000c1e1900 */
[----:B------:R1:W5:Y:S04]  /*0830*/  @!P5 LDG.E R46, desc[UR10][R6.64+0x44] ;  /* 0x0000440a062ed981 */ /* 0x000368000c1e1900 */
[----:B------:R1:W5:Y:S04]  /*0840*/  @!P6 LDG.E R47, desc[UR10][R6.64+0x48] ;  /* 0x0000480a062fe981 */ /* 0x000368000c1e1900 */
[----:B------:R1:W5:Y:S01]  /*0850*/  @!P0 LDG.E R31, desc[UR10][R6.64+0x8] ;  /* 0x0000080a061f8981 */ /* 0x000362000c1e1900 */
[----:B------:R-:W-:-:S13]  /*0860*/  ISETP.NE.AND P0, PT, R11, RZ, PT ;  /* 0x000000ff0b00720c */ /* 0x000fda0003f05270 */
        /* <DEDUP_REMOVED lines=17> */
[----:B------:R-:W-:Y:S01]  /*0980*/  ISETP.NE.AND P0, PT, R56, RZ, PT ;  /* 0x000000ff3800720c */ /* 0x000fe20003f05270 */
[----:B------:R-:W2:Y:S01]  /*0990*/  S2R R48, SR_LANEID ;  /* 0x0000000000307919 */ /* 0x000ea20000000000 */
[----:B------:R-:W-:Y:S02]  /*09a0*/  UMOV UR4, 0x400 ;  /* 0x0000040000047882 */ /* 0x000fe40000000000 */
[----:B----4-:R-:W-:-:S09]  /*09b0*/  ULEA UR4, UR5, UR4, 0x18 ;  /* 0x0000000405047291 */ /* 0x010fd2000f8ec0ff */
[----:B------:R1:W5:Y:S01]  /*09c0*/  @!P0 LDG.E R41, desc[UR10][R6.64+0x30] ;  /* 0x0000300a06298981 */ /* 0x000362000c1e1900 */
[----:B------:R-:W-:Y:S02]  /*09d0*/  LEA R49, R0, UR4, 0x2 ;  /* 0x0000000400317c11 */ /* 0x000fe4000f8e10ff */
[----:B------:R-:W-:-:S03]  /*09e0*/  SHF.R.U32.HI R124, RZ, 0x5, R0 ;  /* 0x00000005ff7c7819 */ /* 0x000fc60000011600 */
[----:B------:R-:W-:Y:S01]  /*09f0*/  IMAD R51, R0, 0x80, R49 ;  /* 0x0000008000337824 */ /* 0x000fe200078e0231 */
[----:B------:R-:W-:-:S03]  /*0a00*/  LEA R50, R124, UR4, 0x2 ;  /* 0x000000047c327c11 */ /* 0x000fc6000f8e10ff */
[----:B------:R-:W-:Y:S01]  /*0a10*/  IMAD R53, R0, -0x38, R51 ;  /* 0xffffffc800357824 */ /* 0x000fe200078e0233 */
[----:B------:R-:W-:Y:S02]  /*0a20*/  UIADD3 UR8, UPT, UPT, UR6, 0x6, URZ ;  /* 0x0000000606087890 */ /* 0x000fe4000fffe0ff */
[----:B------:R-:W-:Y:S01]  /*0a30*/  UIADD3 UR5, UPT, UPT, -UR6, UR7, URZ ;  /* 0x0000000706057290 */ /* 0x000fe2000fffe1ff */
[----:B01----:R-:W-:Y:S11]  /*0a40*/  BAR.SYNC.DEFER_BLOCKING 0x0 ;  /* 0x0000000000007b1d */ /* 0x003ff60000010000 */
.L_x_220:
[----:B------:R-:W-:Y:S01]  /*0a50*/  UISETP.LT.AND UP0, UPT, UR5, 0x6, UPT ;  /* 0x000000060500788c */ /* 0x000fe2000bf01270 */
[----:B------:R-:W-:Y:S01]  /*0a60*/  STS [R49], RZ ;  /* 0x000000ff31007388 */ /* 0x000fe20000000800 */
[----:B------:R-:W-:Y:S01]  /*0a70*/  UIADD3 UR6, UPT, UPT, UR8, -0x6, URZ ;  /* 0xfffffffa08067890 */ /* 0x000fe2000fffe0ff */
[----:B--2---:R-:W-:Y:S01]  /*0a80*/  ISETP.NE.AND P1, PT, R48, 0x1f, PT ;  /* 0x0000001f3000780c */ /* 0x004fe20003f25270 */
[----:B------:R-:W-:Y:S01]  /*0a90*/  USEL UR4, UR5, 0x6, UP0 ;  /* 0x0000000605047887 */ /* 0x000fe20008000000 */
[----:B------:R-:W-:Y:S01]  /*0aa0*/  STS [R49+0x400], RZ ;  /* 0x000400ff31007388 */ /* 0x000fe20000000800 */
[C---:B------:R-:W-:Y:S01]  /*0ab0*/  ISETP.NE.AND P2, PT, R124.reuse, 0x6, PT ;  /* 0x000000067c00780c */ /* 0x040fe20003f45270 */
[----:B------:R-:W-:Y:S01]  /*0ac0*/  UISETP.GE.AND UP0, UPT, UR8, UR9, UPT ;  /* 0x000000090800728c */ /* 0x000fe2000bf06270 */
[----:B0----5:R-:W-:Y:S01]  /*0ad0*/  SHF.R.U32.HI R4, RZ, UR6, R2 ;  /* 0x00000006ff047c19 */ /* 0x021fe20008011602 */
[----:B------:R-:W-:Y:S01]  /*0ae0*/  UBMSK UR4, URZ, UR4 ;  /* 0x00000004ff04729b */ /* 0x000fe20008000000 */
[----:B------:R-:W-:Y:S01]  /*0af0*/  STS [R49+0x800], RZ ;  /* 0x000800ff31007388 */ /* 0x000fe20000000800 */
[----:B------:R-:W-:-:S03]  /*0b00*/  ISETP.NE.AND P3, PT, R124, 0x7, PT ;  /* 0x000000077c00780c */ /* 0x000fc60003f65270 */
[----:B------:R-:W-:Y:S01]  /*0b10*/  STS [R49+0xc00], RZ ;  /* 0x000c00ff31007388 */ /* 0x000fe20000000800 */
[----:B------:R-:W-:-:S03]  /*0b20*/  LOP3.LUT R4, R4, UR4, RZ, 0xc0, !PT ;  /* 0x0000000404047c12 */ /* 0x000fc6000f8ec0ff */
[----:B------:R-:W-:Y:S02]  /*0b30*/  STS [R49+0x1000], RZ ;  /* 0x001000ff31007388 */ /* 0x000fe40000000800 */
[----:B------:R-:W-:Y:S01]  /*0b40*/  IMAD.SHL.U32 R5, R4, 0x400, RZ ;  /* 0x0000040004057824 */ /* 0x000fe200078e00ff */
[----:B------:R-:W-:Y:S01]  /*0b50*/  SHF.R.U32.HI R4, RZ, 0x4, R4 ;  /* 0x00000004ff047819 */ /* 0x000fe20000011604 */
[----:B------:R-:W-:Y:S03]  /*0b60*/  STS [R49+0x1400], RZ ;  /* 0x001400ff31007388 */ /* 0x000fe60000000800 */
[----:B------:R-:W-:Y:S01]  /*0b70*/  LOP3.LUT R54, R5, 0x7c00, RZ, 0xc0, !PT ;  /* 0x00007c0005367812 */ /* 0x000fe200078ec0ff */
[----:B------:R-:W-:Y:S01]  /*0b80*/  STS [R49+0x1800], RZ ;  /* 0x001800ff31007388 */ /* 0x000fe20000000800 */
[----:B------:R-:W-:-:S03]  /*0b90*/  LOP3.LUT R4, R4, 0xffffffe, RZ, 0xc0, !PT ;  /* 0x0ffffffe04047812 */ /* 0x000fc600078ec0ff */
[----:B------:R-:W-:Y:S01]  /*0ba0*/  STS [R49+0x1c00], RZ ;  /* 0x001c00ff31007388 */ /* 0x000fe20000000800 */
[----:B------:R-:W-:Y:S02]  /*0bb0*/  IADD3 R54, PT, PT, R4, R49, R54 ;  /* 0x0000003104367210 */ /* 0x000fe40007ffe036 */
[----:B------:R-:W-:Y:S01]  /*0bc0*/  SHF.R.U32.HI R4, RZ, UR6, R3 ;  /* 0x00000006ff047c19 */ /* 0x000fe20008011603 */
[----:B------:R-:W-:Y:S03]  /*0bd0*/  STS [R49+0x2000], RZ ;  /* 0x002000ff31007388 */ /* 0x000fe60000000800 */
[----:B------:R-:W-:Y:S01]  /*0be0*/  LOP3.LUT R4, R4, UR4, RZ, 0xc0, !PT ;  /* 0x0000000404047c12 */ /* 0x000fe2000f8ec0ff */
[----:B------:R-:W-:Y:S04]  /*0bf0*/  STS [R49+0x2400], RZ ;  /* 0x002400ff31007388 */ /* 0x000fe80000000800 */
[----:B------:R-:W-:Y:S01]  /*0c00*/  STS [R49+0x2800], RZ ;  /* 0x002800ff31007388 */ /* 0x000fe20000000800 */
[----:B------:R-:W-:Y:S01]  /*0c10*/  IMAD.SHL.U32 R5, R4, 0x400, RZ ;  /* 0x0000040004057824 */ /* 0x000fe200078e00ff */
[----:B------:R-:W-:-:S02]  /*0c20*/  SHF.R.U32.HI R4, RZ, 0x4, R4 ;  /* 0x00000004ff047819 */ /* 0x000fc40000011604 */
[----:B------:R-:W-:Y:S02]  /*0c30*/  STS [R49+0x2c00], RZ ;  /* 0x002c00ff31007388 */ /* 0x000fe40000000800 */
[----:B------:R-:W-:Y:S02]  /*0c40*/  LOP3.LUT R56, R5, 0x7c00, RZ, 0xc0, !PT ;  /* 0x00007c0005387812 */ /* 0x000fe400078ec0ff */
        /* <DEDUP_REMOVED lines=32> */
[----:B------:R-:W0:Y:S02]  /*0e50*/  LDS.U16 R52, [R54] ;  /* 0x0000000036347984 */ /* 0x000e240000000400 */
[----:B0-----:R-:W-:-:S05]  /*0e60*/  VIADD R5, R52, 0x1 ;  /* 0x0000000134057836 */ /* 0x001fca0000000000 */
[----:B------:R0:W-:Y:S04]  /*0e70*/  STS.U16 [R54], R5 ;  /* 0x0000000536007388 */ /* 0x0001e80000000400 */
[----:B------:R-:W1:Y:S01]  /*0e80*/  LDS.U16 R57, [R56] ;  /* 0x0000000038397984 */ /* 0x000e620000000400 */
[----:B0-----:R-:W-:Y:S01]  /*0e90*/  IMAD.SHL.U32 R5, R4, 0x400, RZ ;  /* 0x0000040004057824 */ /* 0x001fe200078e00ff */
[----:B------:R-:W-:-:S04]  /*0ea0*/  SHF.R.U32.HI R4, RZ, 0x4, R4 ;  /* 0x00000004ff047819 */ /* 0x000fc80000011604 */
[----:B------:R-:W-:Y:S02]  /*0eb0*/  LOP3.LUT R60, R5, 0x7c00, RZ, 0xc0, !PT ;  /* 0x00007c00053c7812 */ /* 0x000fe400078ec0ff */
[----:B------:R-:W-:-:S04]  /*0ec0*/  LOP3.LUT R4, R4, 0xffffffe, RZ, 0xc0, !PT ;  /* 0x0ffffffe04047812 */ /* 0x000fc800078ec0ff */
[----:B------:R-:W-:Y:S02]  /*0ed0*/  IADD3 R60, PT, PT, R4, R49, R60 ;  /* 0x00000031043c7210 */ /* 0x000fe40007ffe03c */
[----:B------:R-:W-:-:S04]  /*0ee0*/  SHF.R.U32.HI R4, RZ, UR6, R14 ;  /* 0x00000006ff047c19 */ /* 0x000fc8000801160e */
[----:B------:R-:W-:-:S05]  /*0ef0*/  LOP3.LUT R4, R4, UR4, RZ, 0xc0, !PT ;  /* 0x0000000404047c12 */ /* 0x000fca000f8ec0ff */
[----:B------:R-:W-:Y:S01]  /*0f00*/  IMAD.SHL.U32 R6, R4, 0x400, RZ ;  /* 0x0000040004067824 */ /* 0x000fe200078e00ff */
[----:B------:R-:W-:-:S04]  /*0f10*/  SHF.R.U32.HI R4, RZ, 0x4, R4 ;  /* 0x00000004ff047819 */ /* 0x000fc80000011604 */
[----:B------:R-:W-:Y:S02]  /*0f20*/  LOP3.LUT R6, R6, 0x7c00, RZ, 0xc0, !PT ;  /* 0x00007c0006067812 */ /* 0x000fe400078ec0ff */
[----:B------:R-:W-:-:S04]  /*0f30*/  LOP3.LUT R4, R4, 0xffffffe, RZ, 0xc0, !PT ;  /* 0x0ffffffe04047812 */ /* 0x000fc800078ec0ff */
[----:B------:R-:W-:Y:S01]  /*0f40*/  IADD3 R62, PT, PT, R4, R49, R6 ;  /* 0x00000031043e7210 */ /* 0x000fe20007ffe006 */
[----:B-1----:R-:W-:Y:S01]  /*0f50*/  VIADD R7, R57, 0x1 ;  /* 0x0000000139077836 */ /* 0x002fe20000000000 */
[----:B------:R-:W-:-:S04]  /*0f60*/  SHF.R.U32.HI R4, RZ, UR6, R15 ;  /* 0x00000006ff047c19 */ /* 0x000fc8000801160f */
[----:B------:R-:W-:Y:S01]  /*0f70*/  STS.U16 [R56], R7 ;  /* 0x0000000738007388 */ /* 0x000fe20000000400 */
[----:B------:R-:W-:-:S03]  /*0f80*/  LOP3.LUT R4, R4, UR4, RZ, 0xc0, !PT ;  /* 0x0000000404047c12 */ /* 0x000fc6000f8ec0ff */
        /* <DEDUP_REMOVED lines=129> */
[----:B------:R-:W-:Y:S01]  /*17a0*/  SHF.R.U32.HI R4, RZ, UR6, R28 ;  /* 0x00000006ff047c19 */ /* 0x000fe2000801161c */
[----:B------:R-:W0:Y:S03]  /*17b0*/  S2UR UR6, SR_CgaCtaId ;  /* 0x00000000000679c3 */ /* 0x000e260000008800 */
[----:B------:R-:W-:Y:S01]  /*17c0*/  LOP3.LUT R4, R4, UR4, RZ, 0xc0, !PT ;  /* 0x0000000404047c12 */ /* 0x000fe2000f8ec0ff */
[----:B------:R-:W-:-:S04]  /*17d0*/  UMOV UR4, 0x400 ;  /* 0x0000040000047882 */ /* 0x000fc80000000000 */
[----:B------:R-:W-:Y:S01]  /*17e0*/  IMAD.SHL.U32 R6, R4, 0x400, RZ ;  /* 0x0000040004067824 */ /* 0x000fe200078e00ff */
[----:B------:R-:W-:-:S04]  /*17f0*/  SHF.R.U32.HI R4, RZ, 0x4, R4 ;  /* 0x00000004ff047819 */ /* 0x000fc80000011604 */
[----:B------:R-:W-:Y:S02]  /*1800*/  LOP3.LUT R6, R6, 0x7c00, RZ, 0xc0, !PT ;  /* 0x00007c0006067812 */ /* 0x000fe400078ec0ff */
[----:B------:R-:W-:-:S04]  /*1810*/  LOP3.LUT R4, R4, 0xffffffe, RZ, 0xc0, !PT ;  /* 0x0ffffffe04047812 */ /* 0x000fc800078ec0ff */
[----:B------:R-:W-:Y:S01]  /*1820*/  IADD3 R90, PT, PT, R4, R49, R6 ;  /* 0x00000031045a7210 */ /* 0x000fe20007ffe006 */
[----:B-1----:R-:W-:Y:S01]  /*1830*/  VIADD R7, R85, 0x1 ;  /* 0x0000000155077836 */ /* 0x002fe20000000000 */
[----:B0-----:R-:W-:-:S04]  /*1840*/  ULEA UR4, UR6, UR4, 0x18 ;  /* 0x0000000406047291 */ /* 0x001fc8000f8ec0ff */
[----:B------:R-:W-:Y:S04]  /*1850*/  STS.U16 [R84], R7 ;  /* 0x0000000754007388 */ /* 0x000fe80000000400 */
[----:B------:R-:W0:Y:S02]  /*1860*/  LDS.U16 R87, [R86] ;  /* 0x0000000056577984 */ /* 0x000e240000000400 */
[----:B0-----:R-:W-:-:S05]  /*1870*/  VIADD R5, R87, 0x1 ;  /* 0x0000000157057836 */ /* 0x001fca0000000000 */
[----:B------:R-:W-:Y:S04]  /*1880*/  STS.U16 [R86], R5 ;  /* 0x0000000556007388 */ /* 0x000fe80000000400 */
[----:B------:R-:W0:Y:S02]  /*1890*/  LDS.U16 R89, [R88] ;  /* 0x0000000058597984 */ /* 0x000e240000000400 */
[----:B0-----:R-:W-:-:S05]  /*18a0*/  VIADD R7, R89, 0x1 ;  /* 0x0000000159077836 */ /* 0x001fca0000000000 */
[----:B------:R-:W-:Y:S04]  /*18b0*/  STS.U16 [R88], R7 ;  /* 0x0000000758007388 */ /* 0x000fe80000000400 */
[----:B------:R-:W0:Y:S02]  /*18c0*/  LDS.U16 R91, [R90] ;  /* 0x000000005a5b7984 */ /* 0x000e240000000400 */
[----:B0-----:R-:W-:-:S05]  /*18d0*/  VIADD R5, R91, 0x1 ;  /* 0x000000015b057836 */ /* 0x001fca0000000000 */
[----:B------:R-:W-:Y:S01]  /*18e0*/  STS.U16 [R90], R5 ;  /* 0x000000055a007388 */ /* 0x000fe20000000400 */
[----:B------:R-:W-:Y:S06]  /*18f0*/  BAR.SYNC.DEFER_BLOCKING 0x0 ;  /* 0x0000000000007b1d */ /* 0x000fec0000010000 */
[----:B------:R-:W-:Y:S04]  /*1900*/  LDS R92, [R51] ;  /* 0x00000000335c7984 */ /* 0x000fe80000000800 */
[----:B------:R-:W0:Y:S04]  /*1910*/  LDS R93, [R51+0x4] ;  /* 0x00000400335d7984 */ /* 0x000e280000000800 */
[----:B------:R-:W1:Y:S04]  /*1920*/  LDS R94, [R51+0x8] ;  /* 0x00000800335e7984 */ /* 0x000e680000000800 */
[----:B------:R-:W2:Y:S04]  /*1930*/  LDS R95, [R51+0xc] ;  /* 0x00000c00335f7984 */ /* 0x000ea80000000800 */
[----:B------:R-:W3:Y:S04]  /*1940*/  LDS R96, [R51+0x10] ;  /* 0x0000100033607984 */ /* 0x000ee80000000800 */
[----:B------:R-:W4:Y:S04]  /*1950*/  LDS R97, [R51+0x14] ;  /* 0x0000140033617984 */ /* 0x000f280000000800 */
[----:B------:R-:W4:Y:S04]  /*1960*/  LDS R98, [R51+0x18] ;  /* 0x0000180033627984 */ /* 0x000f280000000800 */
[----:B------:R-:W4:Y:S04]  /*1970*/  LDS R99, [R51+0x1c] ;  /* 0x00001c0033637984 */ /* 0x000f280000000800 */
[----:B------:R-:W4:Y:S04]  /*1980*/  LDS R100, [R51+0x20] ;  /* 0x0000200033647984 */ /* 0x000f280000000800 */
[----:B------:R-:W4:Y:S04]  /*1990*/  LDS R101, [R51+0x24] ;  /* 0x0000240033657984 */ /* 0x000f280000000800 */
[----:B------:R-:W4:Y:S04]  /*19a0*/  LDS R102, [R51+0x28] ;  /* 0x0000280033667984 */ /* 0x000f280000000800 */
[----:B------:R-:W4:Y:S01]  /*19b0*/  LDS R103, [R51+0x2c] ;  /* 0x00002c0033677984 */ /* 0x000f220000000800 */
[----:B0-----:R-:W-:-:S03]  /*19c0*/  IMAD.IADD R93, R92, 0x1, R93 ;  /* 0x000000015c5d7824 */ /* 0x001fc600078e025d */
[----:B------:R-:W0:Y:S01]  /*19d0*/  LDS R104, [R51+0x30] ;  /* 0x0000300033687984 */ /* 0x000e220000000800 */
[----:B-1----:R-:W-:-:S03]  /*19e0*/  IMAD.IADD R94, R94, 0x1, R93 ;  /* 0x000000015e5e7824 */ /* 0x002fc600078e025d */
[----:B------:R-:W1:Y:S01]  /*19f0*/  LDS R105, [R51+0x34] ;  /* 0x0000340033697984 */ /* 0x000e620000000800 */
[----:B--2---:R-:W-:-:S03]  /*1a00*/  IMAD.IADD R95, R95, 0x1, R94 ;  /* 0x000000015f5f7824 */ /* 0x004fc600078e025e */
[----:B------:R-:W2:Y:S01]  /*1a10*/  LDS R106, [R51+0x38] ;  /* 0x00003800336a7984 */ /* 0x000ea20000000800 */
[----:B---3--:R-:W-:-:S03]  /*1a20*/  IMAD.IADD R96, R96, 0x1, R95 ;  /* 0x0000000160607824 */ /* 0x008fc600078e025f */
[----:B------:R-:W3:Y:S01]  /*1a30*/  LDS R107, [R51+0x3c] ;  /* 0x00003c00336b7984 */ /* 0x000ee20000000800 */
[----:B----4-:R-:W-:-:S03]  /*1a40*/  IMAD.IADD R97, R97, 0x1, R96 ;  /* 0x0000000161617824 */ /* 0x010fc600078e0260 */
[----:B------:R-:W4:Y:S01]  /*1a50*/  LDS R108, [R51+0x40] ;  /* 0x00004000336c7984 */ /* 0x000f220000000800 */
[----:B------:R-:W-:-:S03]  /*1a60*/  IMAD.IADD R98, R98, 0x1, R97 ;  /* 0x0000000162627824 */ /* 0x000fc600078e0261 */
        /* <DEDUP_REMOVED lines=31> */
[----:B------:R-:W-:-:S04]  /*1c60*/  IMAD.IADD R114, R114, 0x1, R113 ;  /* 0x0000000172727824 */ /* 0x000fc800078e0271 */
[----:B0-----:R-:W-:-:S04]  /*1c70*/  IMAD.IADD R115, R115, 0x1, R114 ;  /* 0x0000000173737824 */ /* 0x001fc800078e0272 */
[----:B-1----:R-:W-:-:S04]  /*1c80*/  IMAD.IADD R116, R116, 0x1, R115 ;  /* 0x0000000174747824 */ /* 0x002fc800078e0273 */
[----:B--2---:R-:W-:-:S04]  /*1c90*/  IMAD.IADD R117, R117, 0x1, R116 ;  /* 0x0000000175757824 */ /* 0x004fc800078e0274 */
[----:B---3--:R-:W-:-:S04]  /*1ca0*/  IMAD.IADD R118, R118, 0x1, R117 ;  /* 0x0000000176767824 */ /* 0x008fc800078e0275 */
[----:B----4-:R-:W-:-:S04]  /*1cb0*/  IMAD.IADD R119, R119, 0x1, R118 ;  /* 0x0000000177777824 */ /* 0x010fc800078e0276 */
[----:B------:R-:W-:-:S04]  /*1cc0*/  IMAD.IADD R120, R120, 0x1, R119 ;  /* 0x0000000178787824 */ /* 0x000fc800078e0277 */
[----:B------:R-:W-:-:S04]  /*1cd0*/  IMAD.IADD R121, R121, 0x1, R120 ;  /* 0x0000000179797824 */ /* 0x000fc800078e0278 */
[----:B------:R-:W-:-:S04]  /*1ce0*/  IMAD.IADD R122, R122, 0x1, R121 ;  /* 0x000000017a7a7824 */ /* 0x000fc800078e0279 */
[----:B------:R-:W-:-:S04]  /*1cf0*/  IMAD.IADD R123, R123, 0x1, R122 ;  /* 0x000000017b7b7824 */ /* 0x000fc800078e027a */
[----:B------:R-:W-:-:S05]  /*1d00*/  IMAD.IADD R125, R4, 0x1, R123 ;  /* 0x00000001047d7824 */ /* 0x000fca00078e027b */
        /* <DEDUP_REMOVED lines=8> */
[----:B------:R-:W0:Y:S02]  /*1d90*/  SHFL.UP P0, R126, R127, 0x10, RZ ;  /* 0x060000007f7e7989 */ /* 0x000e2400000000ff */
[----:B0-----:R-:W-:Y:S01]  /*1da0*/  @P0 IMAD.IADD R126, R127, 0x1, R126 ;  /* 0x000000017f7e0824 */ /* 0x001fe200078e027e */
[----:B------:R-:W-:-:S03]  /*1db0*/  ISETP.NE.AND P0, PT, R124, 0x1, PT ;  /* 0x000000017c00780c */ /* 0x000fc60003f05270 */
[----:B------:R-:W-:Y:S01]  /*1dc0*/  IMAD.IADD R125, R126, 0x1, -R125 ;  /* 0x000000017e7d7824 */ /* 0x000fe200078e0a7d */
[----:B------:R-:W-:Y:S01]  /*1dd0*/  @!P1 STS [R50+0x8400], R126 ;  /* 0x0084007e32009388 */ /* 0x000fe20000000800 */
[----:B------:R-:W-:Y:S01]  /*1de0*/  BAR.SYNC.DEFER_BLOCKING 0x0 ;  /* 0x0000000000007b1d */ /* 0x000fe20000010000 */
[----:B------:R-:W-:-:S05]  /*1df0*/  ISETP.NE.AND P1, PT, R124, 0x4, PT ;  /* 0x000000047c00780c */ /* 0x000fca0003f25270 */
[----:B------:R-:W0:Y:S04]  /*1e00*/  LDS.128 R4, [UR4+0x8400] ;  /* 0x00840004ff047984 */ /* 0x000e280008000c00 */
[----:B------:R-:W1:Y:S01]  /*1e10*/  LDS.128 R8, [UR4+0x8410] ;  /* 0x00841004ff087984 */ /* 0x000e620008000c00 */
[C---:B0-----:R-:W-:Y:S01]  /*1e20*/  SEL R55, R4.reuse, R55, !P0 ;  /* 0x0000003704377207 */ /* 0x041fe20004000000 */
[----:B------:R-:W-:Y:S01]  /*1e30*/  IMAD.IADD R5, R4, 0x1, R5 ;  /* 0x0000000104057824 */ /* 0x000fe200078e0205 */
[----:B------:R-:W-:-:S03]  /*1e40*/  ISETP.NE.AND P0, PT, R124, 0x2, PT ;  /* 0x000000027c00780c */ /* 0x000fc60003f05270 */
[----:B------:R-:W-:Y:S01]  /*1e50*/  IMAD.IADD R6, R6, 0x1, R5 ;  /* 0x0000000106067824 */ /* 0x000fe200078e0205 */
[----:B------:R-:W-:Y:S02]  /*1e60*/  SEL R55, R5, R55, !P0 ;  /* 0x0000003705377207 */ /* 0x000fe40004000000 */
[----:B------:R-:W-:Y:S01]  /*1e70*/  ISETP.NE.AND P0, PT, R124, 0x3, PT ;  /* 0x000000037c00780c */ /* 0x000fe20003f05270 */
[----:B------:R-:W-:-:S03]  /*1e80*/  IMAD.IADD R7, R7, 0x1, R6 ;  /* 0x0000000107077824 */ /* 0x000fc600078e0206 */
[----:B------:R-:W-:Y:S01]  /*1e90*/  SEL R55, R6, R55, !P0 ;  /* 0x0000003706377207 */ /* 0x000fe20004000000 */
[C---:B-1----:R-:W-:Y:S01]  /*1ea0*/  IMAD.IADD R8, R7.reuse, 0x1, R8 ;  /* 0x0000000107087824 */ /* 0x042fe200078e0208 */
[----:B------:R-:W-:Y:S02]  /*1eb0*/  ISETP.NE.AND P0, PT, R124, 0x5, PT ;  /* 0x000000057c00780c */ /* 0x000fe40003f05270 */
[----:B------:R-:W-:Y:S01]  /*1ec0*/  SEL R55, R7, R55, !P1 ;  /* 0x0000003707377207 */ /* 0x000fe20004800000 */
[----:B------:R-:W-:Y:S01]  /*1ed0*/  IMAD.IADD R9, R9, 0x1, R8 ;  /* 0x0000000109097824 */ /* 0x000fe200078e0208 */
[----:B------:R-:W-:Y:S02]  /*1ee0*/  ISETP.NE.AND P1, PT, R48, RZ, PT ;  /* 0x000000ff3000720c */ /* 0x000fe40003f25270 */
[----:B------:R-:W-:Y:S01]  /*1ef0*/  SEL R55, R8, R55, !P0 ;  /* 0x0000003708377207 */ /* 0x000fe20004000000 */
[----:B------:R-:W-:Y:S01]  /*1f00*/  IMAD.IADD R10, R10, 0x1, R9 ;  /* 0x000000010a0a7824 */ /* 0x000fe200078e0209 */
[----:B------:R-:W-:-:S02]  /*1f10*/  ISETP.GT.U32.AND P0, PT, R0, 0x1f, PT ;  /* 0x0000001f0000780c */ /* 0x000fc40003f04070 */
[----:B------:R-:W-:Y:S01]  /*1f20*/  SEL R55, R9, R55, !P2 ;  /* 0x0000003709377207 */ /* 0x000fe20005000000 */
[----:B------:R-:W-:Y:S01]  /*1f30*/  IMAD.IADD R11, R11, 0x1, R10 ;  /* 0x000000010b0b7824 */ /* 0x000fe200078e020a */
[----:B------:R-:W-:Y:S02]  /*1f40*/  ISETP.GT.U32.OR P2, PT, R0, 0x1f, P1 ;  /* 0x0000001f0000780c */ /* 0x000fe40000f44470 */
[----:B------:R-:W-:Y:S02]  /*1f50*/  SEL R4, R125, RZ, P1 ;  /* 0x000000ff7d047207 */ /* 0x000fe40000800000 */
[----:B------:R-:W-:-:S05]  /*1f60*/  SEL R55, R10, R55, !P3 ;  /* 0x000000370a377207 */ /* 0x000fca0005800000 */
[----:B------:R-:W-:Y:S01]  /*1f70*/  @P0 IMAD.IADD R125, R55, 0x1, R4 ;  /* 0x00000001377d0824 */ /* 0x000fe200078e0204 */
[----:B------:R-:W-:-:S03]  /*1f80*/  ISETP.NE.AND P0, PT, R0, RZ, PT ;  /* 0x000000ff0000720c */ /* 0x000fc60003f05270 */
[----:B------:R-:W-:-:S05]  /*1f90*/  @!P2 IMAD.U32 R125, R11, 0x10000, RZ ;  /* 0x000100000b7da824 */ /* 0x000fca00078e00ff */
[----:B------:R-:W-:Y:S01]  /*1fa0*/  @!P2 STS [UR4+0x8428], R125 ;  /* 0x0084287dff00a988 */ /* 0x000fe20008000804 */
[----:B------:R-:W-:Y:S06]  /*1fb0*/  BAR.SYNC.DEFER_BLOCKING 0x0 ;  /* 0x0000000000007b1d */ /* 0x000fec0000010000 */
[----:B------:R-:W0:Y:S02]  /*1fc0*/  LDS R4, [UR4+0x8428] ;  /* 0x00842804ff047984 */ /* 0x000e240008000800 */
[----:B0-----:R-:W-:-:S05]  /*1fd0*/  SEL R4, R4, RZ, P0 ;  /* 0x000000ff04047207 */ /* 0x001fca0000000000 */
[----:B------:R-:W-:-:S04]  /*1fe0*/  IMAD.IADD R4, R4, 0x1, R125 ;  /* 0x0000000104047824 */ /* 0x000fc800078e027d */
[--C-:B------:R-:W-:Y:S01]  /*1ff0*/  IMAD.IADD R92, R92, 0x1, R4.reuse ;  /* 0x000000015c5c7824 */ /* 0x100fe200078e0204 */
[----:B------:R-:W-:Y:S01]  /*2000*/  STS [R51], R4 ;  /* 0x0000000433007388 */ /* 0x000fe20000000800 */
[--C-:B------:R-:W-:Y:S02]  /*2010*/  IMAD.IADD R6, R93, 0x1, R4.reuse ;  /* 0x000000015d067824 */ /* 0x100fe400078e0204 */
[--C-:B------:R-:W-:Y:S01]  /*2020*/  IMAD.IADD R94, R94, 0x1, R4.reuse ;  /* 0x000000015e5e7824 */ /* 0x100fe200078e0204 */
[----:B------:R-:W-:Y:S01]  /*2030*/  STS [R51+0x4], R92 ;  /* 0x0000045c33007388 */ /* 0x000fe20000000800 */
[--C-:B------:R-:W-:Y:S02]  /*2040*/  IMAD.IADD R8, R95, 0x1, R4.reuse ;  /* 0x000000015f087824 */ /* 0x100fe400078e0204 */
[--C-:B------:R-:W-:Y:S01]  /*2050*/  IMAD.IADD R96, R96, 0x1, R4.reuse ;  /* 0x0000000160607824 */ /* 0x100fe200078e0204 */
[----:B------:R-:W-:Y:S01]  /*2060*/  STS [R51+0x8], R6 ;  /* 0x0000080633007388 */ /* 0x000fe20000000800 */
[----:B------:R-:W-:-:S02]  /*2070*/  IMAD.IADD R10, R97, 0x1, R4 ;  /* 0x00000001610a7824 */ /* 0x000fc400078e0204 */
[--C-:B------:R-:W-:Y:S01]  /*2080*/  IMAD.IADD R98, R98, 0x1, R4.reuse ;  /* 0x0000000162627824 */ /* 0x100fe200078e0204 */
[----:B------:R-:W-:Y:S01]  /*2090*/  STS [R51+0xc], R94 ;  /* 0x00000c5e33007388 */ /* 0x000fe20000000800 */
        /* <DEDUP_REMOVED lines=36> */
[----:B------:R-:W-:-:S03]  /*22e0*/  IMAD.IADD R150, R123, 0x1, R4 ;  /* 0x000000017b967824 */ /* 0x000fc600078e0204 */
[----:B------:R-:W-:Y:S04]  /*22f0*/  STS [R51+0x40], R134 ;  /* 0x0000408633007388 */ /* 0x000fe80000000800 */
        /* <DEDUP_REMOVED lines=15> */
[----:B------:R-:W-:Y:S01]  /*23f0*/  STS [R51+0x80], R150 ;  /* 0x0000809633007388 */ /* 0x000fe20000000800 */
[----:B------:R-:W-:Y:S06]  /*2400*/  BAR.SYNC.DEFER_BLOCKING 0x0 ;  /* 0x0000000000007b1d */ /* 0x000fec0000010000 */
[----:B------:R-:W0:Y:S04]  /*2410*/  LDS.U16 R5, [R54] ;  /* 0x0000000036057984 */ /* 0x000e280000000400 */
[----:B------:R-:W1:Y:S04]  /*2420*/  LDS.U16 R56, [R56] ;  /* 0x0000000038387984 */ /* 0x000e680000000400 */
[----:B------:R-:W2:Y:S04]  /*2430*/  LDS.U16 R58, [R58] ;  /* 0x000000003a3a7984 */ /* 0x000ea80000000400 */
[----:B------:R-:W3:Y:S04]  /*2440*/  LDS.U16 R60, [R60] ;  /* 0x000000003c3c7984 */ /* 0x000ee80000000400 */
[----:B------:R-:W4:Y:S04]  /*2450*/  LDS.U16 R62, [R62] ;  /* 0x000000003e3e7984 */ /* 0x000f280000000400 */
[----:B------:R-:W4:Y:S04]  /*2460*/  LDS.U16 R64, [R64] ;  /* 0x0000000040407984 */ /* 0x000f280000000400 */
[----:B------:R-:W4:Y:S04]  /*2470*/  LDS.U16 R66, [R66] ;  /* 0x0000000042427984 */ /* 0x000f280000000400 */
[----:B------:R-:W4:Y:S04]  /*2480*/  LDS.U16 R68, [R68] ;  /* 0x0000000044447984 */ /* 0x000f280000000400 */
[----:B------:R-:W4:Y:S04]  /*2490*/  LDS.U16 R70, [R70] ;  /* 0x0000000046467984 */ /* 0x000f280000000400 */
[----:B------:R-:W4:Y:S04]  /*24a0*/  LDS.U16 R72, [R72] ;  /* 0x0000000048487984 */ /* 0x000f280000000400 */
[----:B------:R-:W4:Y:S01]  /*24b0*/  LDS.U16 R74, [R74] ;  /* 0x000000004a4a7984 */ /* 0x000f220000000400 */
[----:B0-----:R-:W-:-:S03]  /*24c0*/  IMAD.IADD R5, R52, 0x1, R5 ;  /* 0x0000000134057824 */ /* 0x001fc600078e0205 */
[----:B------:R-:W0:Y:S01]  /*24d0*/  LDS.U16 R76, [R76] ;  /* 0x000000004c4c7984 */ /* 0x000e220000000400 */
[----:B-1----:R-:W-:-:S03]  /*24e0*/  IMAD.IADD R56, R57, 0x1, R56 ;  /* 0x0000000139387824 */ /* 0x002fc600078e0238 */
[----:B------:R-:W1:Y:S01]  /*24f0*/  LDS.U16 R78, [R78] ;  /* 0x000000004e4e7984 */ /* 0x000e620000000400 */
[----:B--2---:R-:W-:-:S03]  /*2500*/  IMAD.IADD R58, R59, 0x1, R58 ;  /* 0x000000013b3a7824 */ /* 0x004fc600078e023a */
[----:B------:R-:W2:Y:S01]  /*2510*/  LDS.U16 R80, [R80] ;  /* 0x0000000050507984 */ /* 0x000ea20000000400 */
[----:B---3--:R-:W-:-:S03]  /*2520*/  IMAD.IADD R60, R61, 0x1, R60 ;  /* 0x000000013d3c7824 */ /* 0x008fc600078e023c */
[----:B------:R-:W3:Y:S01]  /*2530*/  LDS.U16 R82, [R82] ;  /* 0x0000000052527984 */ /* 0x000ee20000000400 */
[----:B----4-:R-:W-:-:S03]  /*2540*/  IMAD.IADD R62, R63, 0x1, R62 ;  /* 0x000000013f3e7824 */ /* 0x010fc600078e023e */
[----:B------:R-:W4:Y:S01]  /*2550*/  LDS.U16 R84, [R84] ;  /* 0x0000000054547984 */ /* 0x000f220000000400 */
[----:B------:R-:W-:-:S03]  /*2560*/  IMAD.IADD R64, R65, 0x1, R64 ;  /* 0x0000000141407824 */ /* 0x000fc600078e0240 */
[----:B------:R-:W4:Y:S01]  /*2570*/  LDS.U16 R86, [R86] ;  /* 0x0000000056567984 */ /* 0x000f220000000400 */
[----:B------:R-:W-:-:S03]  /*2580*/  IMAD.IADD R66, R67, 0x1, R66 ;  /* 0x0000000143427824 */ /* 0x000fc600078e0242 */
[----:B------:R-:W4:Y:S01]  /*2590*/  LDS.U16 R88, [R88] ;  /* 0x0000000058587984 */ /* 0x000f220000000400 */
[----:B------:R-:W-:-:S03]  /*25a0*/  IMAD.IADD R68, R69, 0x1, R68 ;  /* 0x0000000145447824 */ /* 0x000fc600078e0244 */
[----:B------:R-:W4:Y:S01]  /*25b0*/  LDS.U16 R90, [R90] ;  /* 0x000000005a5a7984 */ /* 0x000f220000000400 */
[----:B------:R-:W-:Y:S02]  /*25c0*/  IMAD.IADD R70, R71, 0x1, R70 ;  /* 0x0000000147467824 */ /* 0x000fe400078e0246 */
[----:B------:R-:W-:Y:S02]  /*25d0*/  IMAD.IADD R72, R73, 0x1, R72 ;  /* 0x0000000149487824 */ /* 0x000fe400078e0248 */
[----:B------:R-:W-:Y:S02]  /*25e0*/  IMAD.IADD R74, R75, 0x1, R74 ;  /* 0x000000014b4a7824 */ /* 0x000fe400078e024a */
[----:B0-----:R-:W-:Y:S02]  /*25f0*/  IMAD.IADD R76, R77, 0x1, R76 ;  /* 0x000000014d4c7824 */ /* 0x001fe400078e024c */
[----:B-1----:R-:W-:Y:S02]  /*2600*/  IMAD.IADD R78, R79, 0x1, R78 ;  /* 0x000000014f4e7824 */ /* 0x002fe400078e024e */
[----:B--2---:R-:W-:-:S02]  /*2610*/  IMAD.IADD R80, R81, 0x1, R80 ;  /* 0x0000000151507824 */ /* 0x004fc400078e0250 */
[----:B---3--:R-:W-:Y:S02]  /*2620*/  IMAD.IADD R82, R83, 0x1, R82 ;  /* 0x0000000153527824 */ /* 0x008fe400078e0252 */
[----:B----4-:R-:W-:Y:S02]  /*2630*/  IMAD.IADD R84, R85, 0x1, R84 ;  /* 0x0000000155547824 */ /* 0x010fe400078e0254 */
[----:B------:R-:W-:Y:S02]  /*2640*/  IMAD.IADD R86, R87, 0x1, R86 ;  /* 0x0000000157567824 */ /* 0x000fe400078e0256 */
[----:B------:R-:W-:Y:S02]  /*2650*/  IMAD.IADD R88, R89, 0x1, R88 ;  /* 0x0000000159587824 */ /* 0x000fe400078e0258 */
[----:B------:R-:W-:Y:S01]  /*2660*/  IMAD.IADD R90, R91, 0x1, R90 ;  /* 0x000000015b5a7824 */ /* 0x000fe200078e025a */
[----:B------:R-:W-:Y:S06]  /*2670*/  BAR.SYNC.DEFER_BLOCKING 0x0 ;  /* 0x0000000000007b1d */ /* 0x000fec0000010000 */
[----:B------:R-:W-:Y:S05]  /*2680*/  BRA.U UP0, `(.L_x_219) ;  /* 0x0000000500987547 */ /* 0x000fea000b800000 */
[----:B------:R-:W-:Y:S01]  /*2690*/  LEA R4, R5, UR4, 0x2 ;  /* 0x0000000405047c11 */ /* 0x000fe2000f8e10ff */
[----:B------:R-:W-:Y:S01]  /*26a0*/  UIADD3 UR8, UPT, UPT, UR8, 0x6, URZ ;  /* 0x0000000608087890 */ /* 0x000fe2000fffe0ff */
[----:B------:R-:W-:Y:S01]  /*26b0*/  LEA R5, R56, UR4, 0x2 ;  /* 0x0000000438057c11 */ /* 0x000fe2000f8e10ff */
[----:B------:R-:W-:Y:S01]  /*26c0*/  UIADD3 UR5, UPT, UPT, UR5, -0x6, URZ ;  /* 0xfffffffa05057890 */ /* 0x000fe2000fffe0ff */
[----:B------:R-:W-:Y:S01]  /*26d0*/  LEA R6, R58, UR4, 0x2 ;  /* 0x000000043a067c11 */ /* 0x000fe2000f8e10ff */
[----:B------:R0:W-:Y:S01]  /*26e0*/  STS [R4], R2 ;  /* 0x0000000204007388 */ /* 0x0001e20000000800 */
[----:B------:R-:W-:Y:S02]  /*26f0*/  LEA R7, R60, UR4, 0x2 ;  /* 0x000000043c077c11 */ /* 0x000fe4000f8e10ff */
[----:B------:R-:W-:Y:S01]  /*2700*/  LEA R8, R62, UR4, 0x2 ;  /* 0x000000043e087c11 */ /* 0x000fe2000f8e10ff */
[----:B------:R0:W-:Y:S01]  /*2710*/  STS [R5], R3 ;  /* 0x0000000305007388 */ /* 0x0001e20000000800 */
[----:B------:R-:W-:-:S02]  /*2720*/  LEA R9, R64, UR4, 0x2 ;  /* 0x0000000440097c11 */ /* 0x000fc4000f8e10ff */
[----:B------:R-:W-:Y:S01]  /*2730*/  LEA R10, R66, UR4, 0x2 ;  /* 0x00000004420a7c11 */ /* 0x000fe2000f8e10ff */
[----:B------:R0:W-:Y:S01]  /*2740*/  STS [R6], R12 ;  /* 0x0000000c06007388 */ /* 0x0001e20000000800 */
[----:B------:R-:W-:Y:S02]  /*2750*/  LEA R11, R68, UR4, 0x2 ;  /* 0x00000004440b7c11 */ /* 0x000fe4000f8e10ff */
        /* <DEDUP_REMOVED lines=16> */
[----:B------:R0:W-:Y:S04]  /*2860*/  STS [R52], R18 ;  /* 0x0000001234007388 */ /* 0x0001e80000000800 */
        /* <DEDUP_REMOVED lines=9> */
[----:B------:R0:W-:Y:S01]  /*2900*/  STS [R64], R28 ;  /* 0x0000001c40007388 */ /* 0x0001e20000000800 */
[----:B------:R-:W-:Y:S06]  /*2910*/  BAR.SYNC.DEFER_BLOCKING 0x0 ;  /* 0x0000000000007b1d */ /* 0x000fec0000010000 */
[----:B------:R0:W1:Y:S04]  /*2920*/  LDS R2, [R53] ;  /* 0x0000000035027984 */ /* 0x0000680000000800 */
[----:B------:R0:W3:Y:S04]  /*2930*/  LDS R3, [R53+0x4] ;  /* 0x0000040035037984 */ /* 0x0000e80000000800 */
[----:B------:R0:W4:Y:S04]  /*2940*/  LDS R12, [R53+0x8] ;  /* 0x00000800350c7984 */ /* 0x0001280000000800 */
[----:B------:R0:W2:Y:S04]  /*2950*/  LDS R13, [R53+0xc] ;  /* 0x00000c00350d7984 */ /* 0x0000a80000000800 */
[----:B------:R0:W0:Y:S04]  /*2960*/  LDS R14, [R53+0x10] ;  /* 0x00001000350e7984 */ /* 0x0000280000000800 */
        /* <DEDUP_REMOVED lines=13> */
[----:B------:R0:W0:Y:S01]  /*2a40*/  LDS R28, [R53+0x48] ;  /* 0x00004800351c7984 */ /* 0x0000220000000800 */
[----:B------:R-:W-:Y:S06]  /*2a50*/  BAR.SYNC.DEFER_BLOCKING 0x0 ;  /* 0x0000000000007b1d */ /* 0x000fec0000010000 */
        /* <DEDUP_REMOVED lines=20> */
[----:B------:R0:W0:Y:S04]  /*2ba0*/  LDS R29, [R53] ;  /* 0x00000000351d7984 */ /* 0x0000280000000800 */
        /* <DEDUP_REMOVED lines=19> */
[----:B-1234-:R-:W-:Y:S05]  /*2ce0*/  BRA `(.L_x_220) ;  /* 0xffffffdc00587947 */ /* 0x01efea000383ffff */
.L_x_219:
[----:B------:R-:W-:Y:S01]  /*2cf0*/  LEA R5, R5, UR4, 0x2 ;  /* 0x0000000405057c11 */ /* 0x000fe2000f8e10ff */
[----:B------:R-:W-:Y:S01]  /*2d00*/  IMAD R53, R0, -0x48, R53 ;  /* 0xffffffb800357824 */ /* 0x000fe200078e0235 */
[----:B------:R-:W-:Y:S01]  /*2d10*/  LEA R56, R56, UR4, 0x2 ;  /* 0x0000000438387c11 */ /* 0x000fe2000f8e10ff */
[----:B------:R-:W0:Y:S01]  /*2d20*/  LDCU.64 UR6, c[0x0][0x3a0] ;  /* 0x00007400ff0677ac */ /* 0x000e220008000a00 */
[----:B------:R-:W-:Y:S01]  /*2d30*/  LEA R58, R58, UR4, 0x2 ;  /* 0x000000043a3a7c11 */ /* 0x000fe2000f8e10ff */
[----:B------:R-:W-:Y:S01]  /*2d40*/  STS [R5], R2 ;  /* 0x0000000205007388 */ /* 0x000fe20000000800 */
[----:B------:R-:W-:Y:S01]  /*2d50*/  LEA R60, R60, UR4, 0x2 ;  /* 0x000000043c3c7c11 */ /* 0x000fe2000f8e10ff */
[----:B------:R-:W-:Y:S01]  /*2d60*/  VIADD R6, R0, 0x100 ;  /* 0x0000010000067836 */ /* 0x000fe20000000000 */
[----:B------:R-:W-:Y:S01]  /*2d70*/  LEA R62, R62, UR4, 0x2 ;  /* 0x000000043e3e7c11 */ /* 0x000fe2000f8e10ff */
[----:B------:R1:W-:Y:S01]  /*2d80*/  STS [R56], R3 ;  /* 0x0000000338007388 */ /* 0x0003e20000000800 */
[----:B------:R-:W-:Y:S01]  /*2d90*/  LEA R64, R64, UR4, 0x2 ;  /* 0x0000000440407c11 */ /* 0x000fe2000f8e10ff */
[----:B------:R-:W-:Y:S01]  /*2da0*/  VIADD R8, R0, 0x300 ;  /* 0x0000030000087836 */ /* 0x000fe20000000000 */
[----:B------:R-:W-:Y:S01]  /*2db0*/  LEA R66, R66, UR4, 0x2 ;  /* 0x0000000442427c11 */ /* 0x000fe2000f8e10ff */
[----:B------:R2:W-:Y:S01]  /*2dc0*/  STS [R58], R12 ;  /* 0x0000000c3a007388 */ /* 0x0005e20000000800 */
[----:B------:R-:W-:-:S02]  /*2dd0*/  LEA R68, R68, UR4, 0x2 ;  /* 0x0000000444447c11 */ /* 0x000fc4000f8e10ff */
[----:B------:R-:W-:Y:S01]  /*2de0*/  LEA R70, R70, UR4, 0x2 ;  /* 0x0000000446467c11 */ /* 0x000fe2000f8e10ff */
[----:B------:R-:W-:Y:S01]  /*2df0*/  STS [R60], R13 ;  /* 0x0000000d3c007388 */ /* 0x000fe20000000800 */
[----:B------:R-:W-:Y:S01]  /*2e00*/  LEA R72, R72, UR4, 0x2 ;  /* 0x0000000448487c11 */ /* 0x000fe2000f8e10ff */
[----:B-1----:R-:W1:Y:S01]  /*2e10*/  LDC.64 R2, c[0x0][0x388] ;  /* 0x0000e200ff027b82 */ /* 0x002e620000000a00 */
[----:B------:R-:W-:Y:S01]  /*2e20*/  LEA R74, R74, UR4, 0x2 ;  /* 0x000000044a4a7c11 */ /* 0x000fe2000f8e10ff */
[----:B------:R-:W-:Y:S01]  /*2e30*/  STS [R62], R14 ;  /* 0x0000000e3e007388 */ /* 0x000fe20000000800 */
[----:B------:R-:W-:Y:S01]  /*2e40*/  LEA R76, R76, UR4, 0x2 ;  /* 0x000000044c4c7c11 */ /* 0x000fe2000f8e10ff */
[----:B0-----:R-:W-:Y:S01]  /*2e50*/  IMAD.U32 R4, RZ, RZ, UR7 ;  /* 0x00000007ff047e24 */ /* 0x001fe2000f8e00ff */
[----:B------:R-:W-:Y:S01]  /*2e60*/  LEA R78, R78, UR4, 0x2 ;  /* 0x000000044e4e7c11 */ /* 0x000fe2000f8e10ff */
[----:B------:R-:W-:Y:S01]  /*2e70*/  STS [R64], R15 ;  /* 0x0000000f40007388 */ /* 0x000fe20000000800 */
[----:B------:R-:W-:Y:S01]  /*2e80*/  LEA R80, R80, UR4, 0x2 ;  /* 0x0000000450507c11 */ /* 0x000fe2000f8e10ff */
[----:B--2---:R-:W-:Y:S01]  /*2e90*/  VIADD R12, R0, 0x500 ;  /* 0x00000500000c7836 */ /* 0x004fe20000000000 */
[----:B------:R-:W-:Y:S01]  /*2ea0*/  LEA R82, R82, UR4, 0x2 ;  /* 0x0000000452527c11 */ /* 0x000fe2000f8e10ff */
[----:B------:R-:W-:Y:S01]  /*2eb0*/  STS [R66], R16 ;  /* 0x0000001042007388 */ /* 0x000fe20000000800 */
[----:B------:R-:W-:-:S02]  /*2ec0*/  LEA R84, R84, UR4, 0x2 ;  /* 0x0000000454547c11 */ /* 0x000fc4000f8e10ff */
[----:B------:R-:W-:Y:S01]  /*2ed0*/  LEA R86, R86, UR4, 0x2 ;  /* 0x0000000456567c11 */ /* 0x000fe2000f8e10ff */
[----:B------:R-:W-:Y:S01]  /*2ee0*/  STS [R68], R17 ;  /* 0x0000001144007388 */ /* 0x000fe20000000800 */
[----:B------:R-:W-:Y:S02]  /*2ef0*/  LEA R88, R88, UR4, 0x2 ;  /* 0x0000000458587c11 */ /* 0x000fe4000f8e10ff */
[----:B------:R-:W-:Y:S01]  /*2f00*/  LEA R90, R90, UR4, 0x2 ;  /* 0x000000045a5a7c11 */ /* 0x000fe2000f8e10ff */
[----:B------:R-:W-:Y:S01]  /*2f10*/  STS [R70], R18 ;  /* 0x0000001246007388 */ /* 0x000fe20000000800 */
[----:B------:R-:W-:Y:S02]  /*2f20*/  ISETP.LT.U32.AND P6, PT, R0, UR6, PT ;  /* 0x0000000600007c0c */ /* 0x000fe4000bfc1070 */
[----:B------:R-:W-:Y:S01]  /*2f30*/  ISETP.LT.U32.AND P2, PT, R6, UR6, PT ;  /* 0x0000000606007c0c */ /* 0x000fe2000bf41070 */
[----:B------:R-:W-:Y:S01]  /*2f40*/  STS [R72], R19 ;  /* 0x0000001348007388 */ /* 0x000fe20000000800 */
[----:B------:R-:W-:Y:S01]  /*2f50*/  ISETP.GT.U32.AND.EX P6, PT, R4, RZ, PT, P6 ;  /* 0x000000ff0400720c */ /* 0x000fe20003fc4160 */
[----:B------:R-:W-:Y:S01]  /*2f60*/  VIADD R6, R0, 0x200 ;  /* 0x0000020000067836 */ /* 0x000fe20000000000 */
[----:B------:R-:W-:Y:S01]  /*2f70*/  ISETP.LT.U32.AND P4, PT, R8, UR6, PT ;  /* 0x0000000608007c0c */ /* 0x000fe2000bf81070 */
[----:B------:R-:W-:Y:S01]  /*2f80*/  STS [R74], R20 ;  /* 0x000000144a007388 */ /* 0x000fe20000000800 */
[----:B------:R-:W-:Y:S01]  /*2f90*/  IMAD.U32 R8, RZ, RZ, UR7 ;  /* 0x00000007ff087e24 */ /* 0x000fe2000f8e00ff */
[C---:B------:R-:W-:Y:S01]  /*2fa0*/  LOP3.LUT R10, R0.reuse, 0x400, RZ, 0xfc, !PT ;  /* 0x00000400000a7812 */ /* 0x040fe200078efcff */
[----:B-1----:R-:W-:Y:S01]  /*2fb0*/  IMAD.WIDE.U32 R2, R0, 0x4, R2 ;  /* 0x0000000400027825 */ /* 0x002fe200078e0002 */
[----:B------:R-:W-:Y:S01]  /*2fc0*/  STS [R76], R21 ;  /* 0x000000154c007388 */ /* 0x000fe20000000800 */
[----:B------:R-:W-:-:S02]  /*2fd0*/  ISETP.LT.U32.AND P5, PT, R6, UR6, PT ;  /* 0x0000000606007c0c */ /* 0x000fc4000bfa1070 */
[----:B------:R-:W-:Y:S01]  /*2fe0*/  VIADD R6, R0, 0x600 ;  /* 0x0000060000067836 */ /* 0x000fe20000000000 */
[----:B------:R-:W-:Y:S01]  /*2ff0*/  STS [R78], R22 ;  /* 0x000000164e007388 */ /* 0x000fe20000000800 */
[----:B------:R-:W-:Y:S01]  /*3000*/  ISETP.LT.U32.AND P3, PT, R10, UR6, PT ;  /* 0x000000060a007c0c */ /* 0x000fe2000bf61070 */
[----:B------:R-:W-:Y:S01]  /*3010*/  IMAD.U32 R10, RZ, RZ, UR7 ;  /* 0x00000007ff0a7e24 */ /* 0x000fe2000f8e00ff */
[----:B------:R-:W-:Y:S01]  /*3020*/  ISETP.GT.U32.AND.EX P2, PT, R8, RZ, PT, P2 ;  /* 0x000000ff0800720c */ /* 0x000fe20003f44120 */
[----:B------:R-:W-:Y:S01]  /*3030*/  STS [R80], R23 ;  /* 0x0000001750007388 */ /* 0x000fe20000000800 */
[----:B------:R-:W-:Y:S01]  /*3040*/  ISETP.LT.U32.AND P0, PT, R6, UR6, PT ;  /* 0x0000000606007c0c */ /* 0x000fe2000bf01070 */
[----:B------:R-:W-:Y:S01]  /*3050*/  VIADD R6, R0, 0x700 ;  /* 0x0000070000067836 */ /* 0x000fe20000000000 */
[----:B------:R-:W-:Y:S01]  /*3060*/  ISETP.GT.U32.AND.EX P5, PT, R10, RZ, PT, P5 ;  /* 0x000000ff0a00720c */ /* 0x000fe20003fa4150 */
[----:B------:R-:W-:Y:S01]  /*3070*/  STS [R82], R24 ;  /* 0x0000001852007388 */ /* 0x000fe20000000800 */
[----:B------:R-:W-:-:S02]  /*3080*/  ISETP.GT.U32.AND.EX P4, PT, R8, RZ, PT, P4 ;  /* 0x000000ff0800720c */ /* 0x000fc40003f84140 */
[----:B------:R-:W-:Y:S01]  /*3090*/  ISETP.LT.U32.AND P1, PT, R12, UR6, PT ;  /* 0x000000060c007c0c */ /* 0x000fe2000bf21070 */
[----:B------:R-:W-:Y:S01]  /*30a0*/  STS [R84], R25 ;  /* 0x0000001954007388 */ /* 0x000fe20000000800 */
[C---:B------:R-:W-:Y:S02]  /*30b0*/  ISETP.GT.U32.AND.EX P0, PT, R8.reuse, RZ, PT, P0 ;  /* 0x000000ff0800720c */ /* 0x040fe40003f04100 */
[----:B------:R-:W-:Y:S01]  /*30c0*/  ISETP.GT.U32.AND.EX P1, PT, R8, RZ, PT, P1 ;  /* 0x000000ff0800720c */ /* 0x000fe20003f24110 */
[----:B------:R-:W-:Y:S04]  /*30d0*/  STS [R86], R26 ;  /* 0x0000001a56007388 */ /* 0x000fe80000000800 */
[----:B------:R-:W-:Y:S04]  /*30e0*/  STS [R88], R27 ;  /* 0x0000001b58007388 */ /* 0x000fe80000000800 */
[----:B------:R-:W-:Y:S01]  /*30f0*/  STS [R90], R28 ;  /* 0x0000001c5a007388 */ /* 0x000fe20000000800 */
[----:B------:R-:W-:Y:S06]  /*3100*/  BAR.SYNC.DEFER_BLOCKING 0x0 ;  /* 0x0000000000007b1d */ /* 0x000fec0000010000 */
[----:B------:R-:W0:Y:S04]  /*3110*/  LDS R7, [R53] ;  /* 0x0000000035077984 */ /* 0x000e280000000800 */
[----:B------:R-:W-:Y:S04]  /*3120*/  LDS R9, [R53+0x400] ;  /* 0x0004000035097984 */ /* 0x000fe80000000800 */
        /* <DEDUP_REMOVED lines=16> */
[----:B------:R-:W-:Y:S01]  /*3230*/  LDS R65, [R53+0x4800] ;  /* 0x0048000035417984 */ /* 0x000fe20000000800 */
[----:B------:R-:W-:Y:S06]  /*3240*/  BAR.SYNC.DEFER_BLOCKING 0x0 ;  /* 0x0000000000007b1d */ /* 0x000fec0000010000 */
[----:B------:R1:W-:Y:S04]  /*3250*/  STS [R5], R29 ;  /* 0x0000001d05007388 */ /* 0x0003e80000000800 */
[----:B------:R-:W-:Y:S04]  /*3260*/  STS [R56], R30 ;  /* 0x0000001e38007388 */ /* 0x000fe80000000800 */
[----:B------:R-:W-:Y:S01]  /*3270*/  STS [R58], R31 ;  /* 0x0000001f3a007388 */ /* 0x000fe20000000800 */
[----:B-1----:R-:W1:Y:S03]  /*3280*/  LDC.64 R4, c[0x0][0x398] ;  /* 0x0000e600ff047b82 */ /* 0x002e660000000a00 */
[----:B------:R-:W-:Y:S04]  /*3290*/  STS [R60], R32 ;  /* 0x000000203c007388 */ /* 0x000fe80000000800 */
[----:B------:R-:W-:Y:S04]  /*32a0*/  STS [R62], R33 ;  /* 0x000000213e007388 */ /* 0x000fe80000000800 */
[----:B------:R-:W-:Y:S04]  /*32b0*/  STS [R64], R34 ;  /* 0x0000002240007388 */ /* 0x000fe80000000800 */
[----:B------:R-:W-:Y:S04]  /*32c0*/  STS [R66], R35 ;  /* 0x0000002342007388 */ /* 0x000fe80000000800 */
[----:B------:R-:W-:Y:S04]  /*32d0*/  STS [R68], R36 ;  /* 0x0000002444007388 */ /* 0x000fe80000000800 */
[----:B------:R-:W-:Y:S01]  /*32e0*/  STS [R70], R37 ;  /* 0x0000002546007388 */ /* 0x000fe20000000800 */
[----:B-1----:R-:W-:-:S03]  /*32f0*/  IMAD.WIDE.U32 R4, R0, 0x4, R4 ;  /* 0x0000000400047825 */ /* 0x002fc600078e0004 */
[----:B------:R-:W-:Y:S04]  /*3300*/  STS [R72], R38 ;  /* 0x0000002648007388 */ /* 0x000fe80000000800 */
        /* <DEDUP_REMOVED lines=8> */
[----:B------:R-:W-:Y:S01]  /*3390*/  STS [R90], R47 ;  /* 0x0000002f5a007388 */ /* 0x000fe20000000800 */
[----:B------:R-:W-:Y:S06]  /*33a0*/  BAR.SYNC.DEFER_BLOCKING 0x0 ;  /* 0x0000000000007b1d */ /* 0x000fec0000010000 */
[----:B------:R-:W1:Y:S04]  /*33b0*/  @P6 LDS R67, [R53] ;  /* 0x0000000035436984 */ /* 0x000e680000000800 */
[----:B------:R-:W2:Y:S04]  /*33c0*/  LDS R29, [R53+0x400] ;  /* 0x00040000351d7984 */ /* 0x000ea80000000800 */
[----:B------:R-:W3:Y:S04]  /*33d0*/  LDS R31, [R53+0x800] ;  /* 0x00080000351f7984 */ /* 0x000ee80000000800 */
[----:B------:R-:W4:Y:S04]  /*33e0*/  LDS R33, [R53+0xc00] ;  /* 0x000c000035217984 */ /* 0x000f280000000800 */
[----:B------:R-:W5:Y:S04]  /*33f0*/  LDS R35, [R53+0x1000] ;  /* 0x0010000035237984 */ /* 0x000f680000000800 */
[----:B------:R-:W5:Y:S04]  /*3400*/  LDS R37, [R53+0x1400] ;  /* 0x0014000035257984 */ /* 0x000f680000000800 */
[----:B------:R-:W5:Y:S04]  /*3410*/  LDS R39, [R53+0x1800] ;  /* 0x0018000035277984 */ /* 0x000f680000000800 */
[----:B0-----:R0:W-:Y:S04]  /*3420*/  @P6 STG.E desc[UR10][R2.64], R7 ;  /* 0x0000000702006986 */ /* 0x0011e8000c10190a */
[----:B------:R-:W5:Y:S04]  /*3430*/  LDS R41, [R53+0x1c00] ;  /* 0x001c000035297984 */ /* 0x000f680000000800 */
[----:B-1----:R-:W-:Y:S01]  /*3440*/  @P6 STG.E desc[UR10][R4.64], R67 ;  /* 0x0000004304006986 */ /* 0x002fe2000c10190a */
[----:B------:R-:W-:Y:S01]  /*3450*/  ISETP.LT.U32.AND P6, PT, R6, UR6, PT ;  /* 0x0000000606007c0c */ /* 0x000fe2000bfc1070 */
[----:B0-----:R-:W-:Y:S01]  /*3460*/  IMAD.U32 R7, RZ, RZ, UR7 ;  /* 0x00000007ff077e24 */ /* 0x001fe2000f8e00ff */
[----:B------:R-:W-:Y:S01]  /*3470*/  LOP3.LUT R6, R0, 0x800, RZ, 0xfc, !PT ;  /* 0x0000080000067812 */ /* 0x000fe200078efcff */
[----:B------:R-:W-:Y:S01]  /*3480*/  @P2 STG.E desc[UR10][R2.64+0x400], R9 ;  /* 0x0004000902002986 */ /* 0x000fe2000c10190a */
[----:B------:R-:W-:-:S02]  /*3490*/  ISETP.GT.U32.AND.EX P6, PT, R10, RZ, PT, P6 ;  /* 0x000000ff0a00720c */ /* 0x000fc40003fc4160 */
[----:B------:R-:W-:Y:S01]  /*34a0*/  ISETP.GT.U32.AND.EX P3, PT, R7, RZ, PT, P3 ;  /* 0x000000ff0700720c */ /* 0x000fe20003f64130 */
[----:B--2---:R-:W-:Y:S01]  /*34b0*/  @P2 STG.E desc[UR10][R4.64+0x400], R29 ;  /* 0x0004001d04002986 */ /* 0x004fe2000c10190a */
[----:B------:R-:W-:Y:S01]  /*34c0*/  ISETP.LT.U32.AND P2, PT, R6, UR6, PT ;  /* 0x0000000606007c0c */ /* 0x000fe2000bf41070 */
[----:B------:R-:W-:Y:S02]  /*34d0*/  VIADD R6, R0, 0x900 ;  /* 0x0000090000067836 */ /* 0x000fe40000000000 */
[----:B------:R-:W-:Y:S01]  /*34e0*/  @P5 STG.E desc[UR10][R2.64+0x800], R11 ;  /* 0x0008000b02005986 */ /* 0x000fe2000c10190a */
[----:B------:R-:W-:-:S03]  /*34f0*/  ISETP.GT.U32.AND.EX P2, PT, R8, RZ, PT, P2 ;  /* 0x000000ff0800720c */ /* 0x000fc60003f44120 */
[----:B---3--:R-:W-:Y:S01]  /*3500*/  @P5 STG.E desc[UR10][R4.64+0x800], R31 ;  /* 0x0008001f04005986 */ /* 0x008fe2000c10190a */
[----:B------:R-:W-:Y:S01]  /*3510*/  ISETP.LT.U32.AND P5, PT, R6, UR6, PT ;  /* 0x0000000606007c0c */ /* 0x000fe2000bfa1070 */
[----:B------:R-:W-:Y:S02]  /*3520*/  VIADD R6, R0, 0xa00 ;  /* 0x00000a0000067836 */ /* 0x000fe40000000000 */
[----:B------:R-:W0:Y:S01]  /*3530*/  LDS R7, [R53+0x2000] ;  /* 0x0020000035077984 */ /* 0x000e220000000800 */
[----:B------:R-:W-:Y:S01]  /*3540*/  ISETP.GT.U32.AND.EX P5, PT, R8, RZ, PT, P5 ;  /* 0x000000ff0800720c */ /* 0x000fe20003fa4150 */
[----:B------:R-:W-:Y:S02]  /*3550*/  VIADD R8, R0, 0x1100 ;  /* 0x0000110000087836 */ /* 0x000fe40000000000 */
[----:B------:R-:W-:Y:S04]  /*3560*/  @P4 STG.E desc[UR10][R2.64+0xc00], R13 ;  /* 0x000c000d02004986 */ /* 0x000fe8000c10190a */
[----:B----4-:R-:W-:Y:S01]  /*3570*/  @P4 STG.E desc[UR10][R4.64+0xc00], R33 ;  /* 0x000c002104004986 */ /* 0x010fe2000c10190a */
[----:B------:R-:W-:Y:S01]  /*3580*/  ISETP.LT.U32.AND P4, PT, R6, UR6, PT ;  /* 0x0000000606007c0c */ /* 0x000fe2000bf81070 */
[----:B------:R-:W-:-:S02]  /*3590*/  VIADD R6, R0, 0xb00 ;  /* 0x00000b0000067836 */ /* 0x000fc40000000000 */
[----:B------:R-:W1:Y:S01]  /*35a0*/  LDS R9, [R53+0x2400] ;  /* 0x0024000035097984 */ /* 0x000e620000000800 */
[----:B------:R-:W-:-:S03]  /*35b0*/  ISETP.GT.U32.AND.EX P4, PT, R10, RZ, PT, P4 ;  /* 0x000000ff0a00720c */ /* 0x000fc60003f84140 */
[----:B------:R-:W2:Y:S04]  /*35c0*/  LDS R11, [R53+0x2800] ;  /* 0x00280000350b7984 */ /* 0x000ea80000000800 */
[----:B------:R-:W3:Y:S04]  /*35d0*/  LDS R13, [R53+0x2c00] ;  /* 0x002c0000350d7984 */ /* 0x000ee80000000800 */
[----:B------:R-:W-:Y:S04]  /*35e0*/  @P3 STG.E desc[UR10][R2.64+0x1000], R15 ;  /* 0x0010000f02003986 */ /* 0x000fe8000c10190a */
[----:B-----5:R-:W-:Y:S01]  /*35f0*/  @P3 STG.E desc[UR10][R4.64+0x1000], R35 ;  /* 0x0010002304003986 */ /* 0x020fe2000c10190a */
[----:B------:R-:W-:-:S02]  /*3600*/  ISETP.LT.U32.AND P3, PT, R6, UR6, PT ;  /* 0x0000000606007c0c */ /* 0x000fc4000bf61070 */
[----:B------:R-:W-:Y:S01]  /*3610*/  LOP3.LUT R6, R0, 0xc00, RZ, 0xfc, !PT ;  /* 0x00000c0000067812 */ /* 0x000fe200078efcff */
[----:B------:R-:W-:Y:S04]  /*3620*/  @P1 STG.E desc[UR10][R2.64+0x1400], R17 ;  /* 0x0014001102001986 */ /* 0x000fe8000c10190a */
[----:B------:R-:W-:Y:S01]  /*3630*/  @P1 STG.E desc[UR10][R4.64+0x1400], R37 ;  /* 0x0014002504001986 */ /* 0x000fe2000c10190a */
[----:B------:R-:W-:Y:S01]  /*3640*/  ISETP.LT.U32.AND P1, PT, R6, UR6, PT ;  /* 0x0000000606007c0c */ /* 0x000fe2000bf21070 */
[----:B------:R-:W-:Y:S02]  /*3650*/  VIADD R6, R0, 0xd00 ;  /* 0x00000d0000067836 */ /* 0x000fe40000000000 */
[----:B------:R-:W-:Y:S04]  /*3660*/  @P0 STG.E desc[UR10][R2.64+0x1800], R19 ;  /* 0x0018001302000986 */ /* 0x000fe8000c10190a */
[----:B------:R-:W-:Y:S01]  /*3670*/  @P0 STG.E desc[UR10][R4.64+0x1800], R39 ;  /* 0x0018002704000986 */ /* 0x000fe2000c10190a */
[----:B------:R-:W-:Y:S01]  /*3680*/  ISETP.LT.U32.AND P0, PT, R6, UR6, PT ;  /* 0x0000000606007c0c */ /* 0x000fe2000bf01070 */
[----:B------:R-:W-:-:S02]  /*3690*/  VIADD R6, R0, 0xe00 ;  /* 0x00000e0000067836 */ /* 0x000fc40000000000 */
[----:B------:R-:W-:Y:S04]  /*36a0*/  @P6 STG.E desc[UR10][R2.64+0x1c00], R21 ;  /* 0x001c001502006986 */ /* 0x000fe8000c10190a */
[----:B------:R-:W-:Y:S01]  /*36b0*/  @P6 STG.E desc[UR10][R4.64+0x1c00], R41 ;  /* 0x001c002904006986 */ /* 0x000fe2000c10190a */
[----:B------:R-:W-:Y:S01]  /*36c0*/  ISETP.LT.U32.AND P6, PT, R6, UR6, PT ;  /* 0x0000000606007c0c */ /* 0x000fe2000bfc1070 */
[----:B------:R-:W-:Y:S02]  /*36d0*/  IMAD.U32 R6, RZ, RZ, UR7 ;  /* 0x00000007ff067e24 */ /* 0x000fe4000f8e00ff */
[----:B------:R-:W4:Y:S03]  /*36e0*/  LDS R15, [R53+0x3000] ;  /* 0x00300000350f7984 */ /* 0x000f260000000800 */
[----:B------:R-:W-:Y:S01]  /*36f0*/  ISETP.GT.U32.AND.EX P3, PT, R6, RZ, PT, P3 ;  /* 0x000000ff0600720c */ /* 0x000fe20003f64130 */
[----:B------:R-:W5:Y:S01]  /*3700*/  LDS R17, [R53+0x3400] ;  /* 0x0034000035117984 */ /* 0x000f620000000800 */
[----:B------:R-:W-:-:S03]  /*3710*/  VIADD R6, R0, 0xf00 ;  /* 0x00000f0000067836 */ /* 0x000fc60000000000 */
[----:B------:R-:W5:Y:S04]  /*3720*/  LDS R19, [R53+0x3800] ;  /* 0x0038000035137984 */ /* 0x000f680000000800 */
[----:B------:R-:W5:Y:S04]  /*3730*/  LDS R21, [R53+0x3c00] ;  /* 0x003c000035157984 */ /* 0x000f680000000800 */
[----:B------:R-:W5:Y:S04]  /*3740*/  LDS R29, [R53+0x4000] ;  /* 0x00400000351d7984 */ /* 0x000f680000000800 */
[----:B------:R-:W5:Y:S04]  /*3750*/  LDS R31, [R53+0x4400] ;  /* 0x00440000351f7984 */ /* 0x000f680000000800 */
[----:B------:R-:W-:Y:S04]  /*3760*/  @P2 STG.E desc[UR10][R2.64+0x2000], R23 ;  /* 0x0020001702002986 */ /* 0x000fe8000c10190a */
[----:B0-----:R0:W-:Y:S01]  /*3770*/  @P2 STG.E desc[UR10][R4.64+0x2000], R7 ;  /* 0x0020000704002986 */ /* 0x0011e2000c10190a */
[----:B------:R-:W-:-:S02]  /*3780*/  ISETP.LT.U32.AND P2, PT, R6, UR6, PT ;  /* 0x0000000606007c0c */ /* 0x000fc4000bf41070 */
[C---:B------:R-:W-:Y:S01]  /*3790*/  LOP3.LUT R6, R0.reuse, 0x1000, RZ, 0xfc, !PT ;  /* 0x0000100000067812 */ /* 0x040fe200078efcff */
[----:B------:R2:W-:Y:S01]  /*37a0*/  @P5 STG.E desc[UR10][R2.64+0x2400], R25 ;  /* 0x0024001902005986 */ /* 0x0005e2000c10190a */
[----:B------:R-:W-:-:S03]  /*37b0*/  VIADD R0, R0, 0x1200 ;  /* 0x0000120000007836 */ /* 0x000fc60000000000 */
[----:B-1----:R1:W-:Y:S01]  /*37c0*/  @P5 STG.E desc[UR10][R4.64+0x2400], R9 ;  /* 0x0024000904005986 */ /* 0x0023e2000c10190a */
[----:B------:R-:W-:Y:S01]  /*37d0*/  ISETP.LT.U32.AND P5, PT, R6, UR6, PT ;  /* 0x0000000606007c0c */ /* 0x000fe2000bfa1070 */
[----:B------:R-:W-:Y:S02]  /*37e0*/  IMAD.U32 R6, RZ, RZ, UR7 ;  /* 0x00000007ff067e24 */ /* 0x000fe4000f8e00ff */
[----:B------:R1:W-:Y:S01]  /*37f0*/  @P4 STG.E desc[UR10][R2.64+0x2800], R27 ;  /* 0x0028001b02004986 */ /* 0x0003e2000c10190a */
[----:B0-----:R-:W-:Y:S02]  /*3800*/  IMAD.U32 R7, RZ, RZ, UR7 ;  /* 0x00000007ff077e24 */ /* 0x001fe4000f8e00ff */
[C---:B------:R-:W-:Y:S01]  /*3810*/  ISETP.GT.U32.AND.EX P1, PT, R6.reuse, RZ, PT, P1 ;  /* 0x000000ff0600720c */ /* 0x040fe20003f24110 */
[----:B--2---:R1:W-:Y:S01]  /*3820*/  @P4 STG.E desc[UR10][R4.64+0x2800], R11 ;  /* 0x0028000b04004986 */ /* 0x0043e2000c10190a */
[----:B------:R-:W-:Y:S02]  /*3830*/  ISETP.GT.U32.AND.EX P6, PT, R6, RZ, PT, P6 ;  /* 0x000000ff0600720c */ /* 0x000fe40003fc4160 */
[----:B------:R-:W-:Y:S01]  /*3840*/  ISETP.LT.U32.AND P4, PT, R8, UR6, PT ;  /* 0x0000000608007c0c */ /* 0x000fe2000bf81070 */
[----:B------:R1:W-:Y:S01]  /*3850*/  @P3 STG.E desc[UR10][R2.64+0x2c00], R49 ;  /* 0x002c003102003986 */ /* 0x0003e2000c10190a */
[----:B------:R-:W-:-:S02]  /*3860*/  ISETP.GT.U32.AND.EX P2, PT, R7, RZ, PT, P2 ;  /* 0x000000ff0700720c */ /* 0x000fc40003f44120 */
[----:B------:R-:W-:Y:S01]  /*3870*/  ISETP.GT.U32.AND.EX P4, PT, R6, RZ, PT, P4 ;  /* 0x000000ff0600720c */ /* 0x000fe20003f84140 */
[----:B---3--:R1:W-:Y:S01]  /*3880*/  @P3 STG.E desc[UR10][R4.64+0x2c00], R13 ;  /* 0x002c000d04003986 */ /* 0x0083e2000c10190a */
[----:B------:R-:W-:Y:S01]  /*3890*/  ISETP.LT.U32.AND P3, PT, R0, UR6, PT ;  /* 0x0000000600007c0c */ /* 0x000fe2000bf61070 */
[----:B------:R-:W-:Y:S02]  /*38a0*/  IMAD.U32 R0, RZ, RZ, UR7 ;  /* 0x00000007ff007e24 */ /* 0x000fe4000f8e00ff */
[----:B------:R1:W-:Y:S03]  /*38b0*/  @P1 STG.E desc[UR10][R2.64+0x3000], R51 ;  /* 0x0030003302001986 */ /* 0x0003e6000c10190a */
[C---:B------:R-:W-:Y:S01]  /*38c0*/  ISETP.GT.U32.AND.EX P0, PT, R0.reuse, RZ, PT, P0 ;  /* 0x000000ff0000720c */ /* 0x040fe20003f04100 */
[----:B----4-:R1:W-:Y:S01]  /*38d0*/  @P1 STG.E desc[UR10][R4.64+0x3000], R15 ;  /* 0x0030000f04001986 */ /* 0x0103e2000c10190a */
[----:B------:R-:W-:-:S02]  /*38e0*/  ISETP.GT.U32.AND.EX P5, PT, R0, RZ, PT, P5 ;  /* 0x000000ff0000720c */ /* 0x000fc40003fa4150 */
[----:B------:R-:W-:-:S09]  /*38f0*/  ISETP.GT.U32.AND.EX P3, PT, R0, RZ, PT, P3 ;  /* 0x000000ff0000720c */ /* 0x000fd20003f64130 */
[----:B------:R1:W-:Y:S04]  /*3900*/  @P0 STG.E desc[UR10][R2.64+0x3400], R55 ;  /* 0x0034003702000986 */ /* 0x0003e8000c10190a */
[----:B-----5:R1:W-:Y:S04]  /*3910*/  @P0 STG.E desc[UR10][R4.64+0x3400], R17 ;  /* 0x0034001104000986 */ /* 0x0203e8000c10190a */
[----:B------:R1:W-:Y:S04]  /*3920*/  @P6 STG.E desc[UR10][R2.64+0x3800], R57 ;  /* 0x0038003902006986 */ /* 0x0003e8000c10190a */
[----:B------:R1:W-:Y:S04]  /*3930*/  @P6 STG.E desc[UR10][R4.64+0x3800], R19 ;  /* 0x0038001304006986 */ /* 0x0003e8000c10190a */
[----:B------:R1:W-:Y:S04]  /*3940*/  @P2 STG.E desc[UR10][R2.64+0x3c00], R59 ;  /* 0x003c003b02002986 */ /* 0x0003e8000c10190a */
[----:B------:R1:W-:Y:S04]  /*3950*/  @P2 STG.E desc[UR10][R4.64+0x3c00], R21 ;  /* 0x003c001504002986 */ /* 0x0003e8000c10190a */
[----:B------:R1:W-:Y:S04]  /*3960*/  @P5 STG.E desc[UR10][R2.64+0x4000], R61 ;  /* 0x0040003d02005986 */ /* 0x0003e8000c10190a */
[----:B------:R1:W-:Y:S04]  /*3970*/  @P5 STG.E desc[UR10][R4.64+0x4000], R29 ;  /* 0x0040001d04005986 */ /* 0x0003e8000c10190a */
[----:B------:R1:W-:Y:S04]  /*3980*/  @P4 STG.E desc[UR10][R2.64+0x4400], R63 ;  /* 0x0044003f02004986 */ /* 0x0003e8000c10190a */
[----:B------:R1:W-:Y:S01]  /*3990*/  @P4 STG.E desc[UR10][R4.64+0x4400], R31 ;  /* 0x0044001f04004986 */ /* 0x0003e2000c10190a */
[----:B------:R-:W-:Y:S05]  /*39a0*/  @!P3 EXIT ;  /* 0x000000000000b94d */ /* 0x000fea0003800000 */
[----:B------:R-:W0:Y:S04]  /*39b0*/  LDS R53, [R53+0x4800] ;  /* 0x0048000035357984 */ /* 0x000e280000000800 */
[----:B------:R-:W-:Y:S04]  /*39c0*/  STG.E desc[UR10][R2.64+0x4800], R65 ;  /* 0x0048004102007986 */ /* 0x000fe8000c10190a */
[----:B0-----:R-:W-:Y:S01]  /*39d0*/  STG.E desc[UR10][R4.64+0x4800], R53 ;  /* 0x0048003504007986 */ /* 0x001fe2000c10190a */
[----:B------:R-:W-:Y:S05]  /*39e0*/  EXIT ;  /* 0x000000000000794d */ /* 0x000fea0003800000 */
.L_x_221:
        /* <DEDUP_REMOVED lines=9> */
.L_x_251:


//--------------------- .text._ZN3cub18CUB_300001_SM_10006detail11EmptyKernelIvEEvv --------------------------
	.section	.text._ZN3cub18CUB_300001_SM_10006detail11EmptyKernelIvEEvv,"ax",@progbits
	.align	128
        .global         _ZN3cub18CUB_300001_SM_10006detail11EmptyKernelIvEEvv
        .type           _ZN3cub18CUB_300001_SM_10006detail11EmptyKernelIvEEvv,@function
        .size           _ZN3cub18CUB_300001_SM_10006detail11EmptyKernelIvEEvv,(.L_x_252 - _ZN3cub18CUB_300001_SM_10006detail11EmptyKernelIvEEvv)
        .other          _ZN3cub18CUB_300001_SM_10006detail11EmptyKernelIvEEvv,@"STO_CUDA_ENTRY STV_DEFAULT"
_ZN3cub18CUB_300001_SM_10006detail11EmptyKernelIvEEvv:
.text._ZN3cub18CUB_300001_SM_10006detail11EmptyKernelIvEEvv:
[----:B------:R-:W-:Y:S01]  /*0000*/  LDC R1, c[0x0][0x37c] ;  /* 0x0000df00ff017b82 */ /* 0x000fe20000000800 */
[----:B------:R-:W-:Y:S05]  /*0010*/  EXIT ;  /* 0x000000000000794d */ /* 0x000fea0003800000 */
.L_x_222:
        /* <DEDUP_REMOVED lines=14> */
.L_x_252:


//--------------------- .text._Z25mprts_reorder_and_offsetsiP6float4S0_S0_S0_PjS1_S1_i --------------------------
	.section	.text._Z25mprts_reorder_and_offsetsiP6float4S0_S0_S0_PjS1_S1_i,"ax",@progbits
	.align	128
.text._Z25mprts_reorder_and_offsetsiP6float4S0_S0_S0_PjS1_S1_i:
        .type           _Z25mprts_reorder_and_offsetsiP6float4S0_S0_S0_PjS1_S1_i,@function
        .size           _Z25mprts_reorder_and_offsetsiP6float4S0_S0_S0_PjS1_S1_i,(.L_x_246 - _Z25mprts_reorder_and_offsetsiP6float4S0_S0_S0_PjS1_S1_i)
        .other          _Z25mprts_reorder_and_offsetsiP6float4S0_S0_S0_PjS1_S1_i,@"STO_CUDA_ENTRY STV_DEFAULT"
_Z25mprts_reorder_and_offsetsiP6float4S0_S0_S0_PjS1_S1_i:
[----:B------:R-:W-:Y:S01]  /*0000*/  LDC R1, c[0x0][0x37c] ;  /* 0x0000df00ff017b82 */ /* 0x000fe20000000800 */
[----:B------:R-:W0:Y:S01]  /*0010*/  S2R R0, SR_TID.X ;  /* 0x0000000000007919 */ /* 0x000e220000002100 */
[----:B------:R-:W1:Y:S01]  /*0020*/  LDCU UR6, c[0x0][0x380] ;  /* 0x00007000ff0677ac */ /* 0x000e620008000800 */
[----:B------:R-:W0:Y:S02]  /*0030*/  S2R R3, SR_CTAID.X ;  /* 0x0000000000037919 */ /* 0x000e240000002500 */
[----:B0-----:R-:W-:-:S05]  /*0040*/  IMAD R0, R3, 0x200, R0 ;  /* 0x0000020003007824 */ /* 0x001fca00078e0200 */
[----:B-1----:R-:W-:-:S13]  /*0050*/  ISETP.GT.AND P0, PT, R0, UR6, PT ;  /* 0x0000000600007c0c */ /* 0x002fda000bf04270 */
[----:B------:R-:W-:Y:S05]  /*0060*/  @P0 EXIT ;  /* 0x000000000000094d */ /* 0x000fea0003800000 */
[C---:B------:R-:W-:Y:S01]  /*0070*/  ISETP.GE.AND P0, PT, R0.reuse, UR6, PT ;  /* 0x0000000600007c0c */ /* 0x040fe2000bf06270 */
[----:B------:R-:W0:Y:S01]  /*0080*/  LDCU.64 UR4, c[0x0][0x358] ;  /* 0x00006b00ff0477ac */ /* 0x000e220008000a00 */
[----:B------:R-:W1:Y:S01]  /*0090*/  LDC.64 R4, c[0x0][0x390] ;  /* 0x0000e400ff047b82 */ /* 0x000e620000000a00 */
[----:B------:R-:W-:-:S07]  /*00a0*/  ISETP.GE.AND P1, PT, R0, 0x1, PT ;  /* 0x000000010000780c */ /* 0x000fce0003f26270 */
[----:B------:R-:W2:Y:S08]  /*00b0*/  LDC.64 R12, c[0x0][0x3a0] ;  /* 0x0000e800ff0c7b82 */ /* 0x000eb00000000a00 */
[----:B------:R-:W3:Y:S08]  /*00c0*/  @!P0 LDC.64 R8, c[0x0][0x3b0] ;  /* 0x0000ec00ff088b82 */ /* 0x000ef00000000a00 */
[----:B------:R-:W4:Y:S08]  /*00d0*/  @!P0 LDC.64 R10, c[0x0][0x388] ;  /* 0x0000e200ff0a8b82 */ /* 0x000f300000000a00 */
[----:B------:R-:W5:Y:S01]  /*00e0*/  @P1 LDC.64 R16, c[0x0][0x3a8] ;  /* 0x0000ea00ff101b82 */ /* 0x000f620000000a00 */
[----:B---3--:R-:W-:-:S07]  /*00f0*/  @!P0 IMAD.WIDE R8, R0, 0x4, R8 ;  /* 0x0000000400088825 */ /* 0x008fce00078e0208 */
[----:B------:R-:W3:Y:S01]  /*0100*/  LDC.64 R14, c[0x0][0x3a8] ;  /* 0x0000ea00ff0e7b82 */ /* 0x000ee20000000a00 */
[----:B0-----:R-:W4:Y:S02]  /*0110*/  @!P0 LDG.E R3, desc[UR4][R8.64] ;  /* 0x0000000408038981 */ /* 0x001f24000c1e1900 */
[----:B----4-:R-:W-:-:S05]  /*0120*/  @!P0 IMAD.WIDE.U32 R10, R3, 0x10, R10 ;  /* 0x00000010030a8825 */ /* 0x010fca00078e000a */
[----:B------:R-:W0:Y:S01]  /*0130*/  LDC.64 R2, c[0x0][0x398] ;  /* 0x0000e600ff027b82 */ /* 0x000e220000000a00 */
[----:B------:R-:W4:Y:S01]  /*0140*/  @!P0 LDG.E.128 R20, desc[UR4][R10.64] ;  /* 0x000000040a148981 */ /* 0x000f22000c1e1d00 */
[----:B0-----:R-:W-:-:S05]  /*0150*/  @!P0 IMAD.WIDE R2, R0, 0x10, R2 ;  /* 0x0000001000028825 */ /* 0x001fca00078e0202 */
[----:B----4-:R2:W-:Y:S04]  /*0160*/  @!P0 STG.E.128 desc[UR4][R2.64], R20 ;  /* 0x0000001402008986 */ /* 0x0105e8000c101d04 */
[----:B------:R-:W1:Y:S01]  /*0170*/  @!P0 LDG.E R7, desc[UR4][R8.64] ;  /* 0x0000000408078981 */ /* 0x000e62000c1e1900 */
[----:B------:R-:W0:Y:S01]  /*0180*/  LDCU UR7, c[0x0][0x3c0] ;  /* 0x00007800ff0777ac */ /* 0x000e220008000800 */
[----:B------:R-:W-:Y:S02]  /*0190*/  @P1 VIADD R11, R0, 0xffffffff ;  /* 0xffffffff000b1836 */ /* 0x000fe40000000000 */
[----:B-1----:R-:W-:-:S06]  /*01a0*/  @!P0 IMAD.WIDE.U32 R4, R7, 0x10, R4 ;  /* 0x0000001007048825 */ /* 0x002fcc00078e0004 */
[----:B------:R-:W4:Y:S01]  /*01b0*/  @!P0 LDG.E.128 R4, desc[UR4][R4.64] ;  /* 0x0000000404048981 */ /* 0x000f22000c1e1d00 */
[----:B--2---:R-:W-:Y:S01]  /*01c0*/  @!P0 IMAD.WIDE R2, R0, 0x10, R12 ;  /* 0x0000001000028825 */ /* 0x004fe200078e020c */
[----:B0-----:R-:W-:-:S03]  /*01d0*/  MOV R12, UR7 ;  /* 0x00000007000c7c02 */ /* 0x001fc60008000f00 */
[----:B-----5:R-:W-:-:S04]  /*01e0*/  @P1 IMAD.WIDE.U32 R10, R11, 0x4, R16 ;  /* 0x000000040b0a1825 */ /* 0x020fc800078e0010 */
[----:B---3--:R-:W-:Y:S01]  /*01f0*/  @!P0 IMAD.WIDE R8, R0, 0x4, R14 ;  /* 0x0000000400088825 */ /* 0x008fe200078e020e */
[----:B----4-:R0:W-:Y:S04]  /*0200*/  @!P0 STG.E.128 desc[UR4][R2.64], R4 ;  /* 0x0000000402008986 */ /* 0x0101e8000c101d04 */
[----:B------:R-:W2:Y:S04]  /*0210*/  @P1 LDG.E R10, desc[UR4][R10.64] ;  /* 0x000000040a0a1981 */ /* 0x000ea8000c1e1900 */
[----:B------:R-:W3:Y:S01]  /*0220*/  @!P0 LDG.E R12, desc[UR4][R8.64] ;  /* 0x00000004080c8981 */ /* 0x000ee2000c1e1900 */
[----:B------:R-:W-:-:S02]  /*0230*/  IMAD.MOV.U32 R13, RZ, RZ, RZ ;  /* 0x000000ffff0d7224 */ /* 0x000fc400078e00ff */
[----:B--2---:R-:W-:-:S05]  /*0240*/  @P1 VIADD R13, R10, 0x1 ;  /* 0x000000010a0d1836 */ /* 0x004fca0000000000 */
[----:B---3--:R-:W-:-:S13]  /*0250*/  ISETP.GE.AND P0, PT, R12, R13, PT ;  /* 0x0000000d0c00720c */ /* 0x008fda0003f06270 */
[----:B0-----:R-:W-:Y:S05]  /*0260*/  @!P0 EXIT ;  /* 0x000000000000894d */ /* 0x001fea0003800000 */
[----:B------:R-:W-:Y:S01]  /*0270*/  IADD3 R12, PT, PT, -R13, R12, RZ ;  /* 0x0000000c0d0c7210 */ /* 0x000fe20007ffe1ff */
[----:B------:R-:W-:Y:S03]  /*0280*/  BSSY.RECONVERGENT B0, `(.L_x_223) ;  /* 0x000001e000007945 */ /* 0x000fe60003800200 */
[C---:B------:R-:W-:Y:S01]  /*0290*/  ISETP.GE.U32.AND P1, PT, R12.reuse, 0xf, PT ;  /* 0x0000000f0c00780c */ /* 0x040fe20003f26070 */
[----:B------:R-:W-:-:S05]  /*02a0*/  VIADD R7, R12, 0x1 ;  /* 0x000000010c077836 */ /* 0x000fca0000000000 */
[----:B------:R-:W-:-:S04]  /*02b0*/  LOP3.LUT R8, R7, 0xf, RZ, 0xc0, !PT ;  /* 0x0000000f07087812 */ /* 0x000fc800078ec0ff */
[----:B------:R-:W-:-:S03]  /*02c0*/  ISETP.NE.AND P0, PT, R8, RZ, PT ;  /* 0x000000ff0800720c */ /* 0x000fc60003f05270 */
[----:B------:R-:W-:Y:S10]  /*02d0*/  @!P1 BRA `(.L_x_224) ;  /* 0x0000000000609947 */ /* 0x000ff40003800000 */
[----:B------:R-:W0:Y:S01]  /*02e0*/  LDC.64 R4, c[0x0][0x3b8] ;  /* 0x0000ee00ff047b82 */ /* 0x000e220000000a00 */
[----:B------:R-:W-:-:S05]  /*02f0*/  LOP3.LUT R2, R7, 0xfffffff0, RZ, 0xc0, !PT ;  /* 0xfffffff007027812 */ /* 0x000fca00078ec0ff */
[----:B------:R-:W-:-:S07]  /*0300*/  IMAD.MOV R6, RZ, RZ, -R2 ;  /* 0x000000ffff067224 */ /* 0x000fce00078e0a02 */
.L_x_225:
[----:B01----:R-:W-:Y:S01]  /*0310*/  IMAD.WIDE R2, R13, 0x4, R4 ;  /* 0x000000040d027825 */ /* 0x003fe200078e0204 */
[----:B------:R-:W-:-:S03]  /*0320*/  IADD3 R6, PT, PT, R6, 0x10, RZ ;  /* 0x0000001006067810 */ /* 0x000fc60007ffe0ff */
[----:B------:R-:W-:Y:S01]  /*0330*/  VIADD R13, R13, 0x10 ;  /* 0x000000100d0d7836 */ /* 0x000fe20000000000 */
[----:B------:R1:W-:Y:S01]  /*0340*/  STG.E desc[UR4][R2.64], R0 ;  /* 0x0000000002007986 */ /* 0x0003e2000c101904 */
[----:B------:R-:W-:-:S03]  /*0350*/  ISETP.NE.AND P1, PT, R6, RZ, PT ;  /* 0x000000ff0600720c */ /* 0x000fc60003f25270 */
        /* <DEDUP_REMOVED lines=15> */
[----:B------:R-:W-:Y:S05]  /*0450*/  @P1 BRA `(.L_x_225) ;  /* 0xfffffffc00ac1947 */ /* 0x000fea000383ffff */
.L_x_224:
[----:B------:R-:W-:Y:S05]  /*0460*/  BSYNC.RECONVERGENT B0 ;  /* 0x0000000000007941 */ /* 0x000fea0003800200 */
.L_x_223:
[----:B------:R-:W-:Y:S05]  /*0470*/  @!P0 EXIT ;  /* 0x000000000000894d */ /* 0x000fea0003800000 */
[----:B------:R-:W-:Y:S01]  /*0480*/  ISETP.GE.U32.AND P0, PT, R8, 0x8, PT ;  /* 0x000000080800780c */ /* 0x000fe20003f06070 */
[----:B------:R-:W-:Y:S01]  /*0490*/  BSSY.RECONVERGENT B0, `(.L_x_226) ;  /* 0x000000f000007945 */ /* 0x000fe20003800200 */
[----:B------:R-:W-:-:S04]  /*04a0*/  LOP3.LUT R4, R7, 0x7, RZ, 0xc0, !PT ;  /* 0x0000000707047812 */ /* 0x000fc800078ec0ff */
[----:B------:R-:W-:-:S07]  /*04b0*/  ISETP.NE.AND P1, PT, R4, RZ, PT ;  /* 0x000000ff0400720c */ /* 0x000fce0003f25270 */
[----:B------:R-:W-:Y:S06]  /*04c0*/  @!P0 BRA `(.L_x_227) ;  /* 0x00000000002c8947 */ /* 0x000fec0003800000 */
[----:B-1----:R-:W0:Y:S02]  /*04d0*/  LDC.64 R2, c[0x0][0x3b8] ;  /* 0x0000ee00ff027b82 */ /* 0x002e240000000a00 */
[C---:B0-----:R-:W-:Y:S01]  /*04e0*/  IMAD.WIDE R2, R13.reuse, 0x4, R2 ;  /* 0x000000040d027825 */ /* 0x041fe200078e0202 */
[----:B------:R-:W-:-:S04]  /*04f0*/  IADD3 R13, PT, PT, R13, 0x8, RZ ;  /* 0x000000080d0d7810 */ /* 0x000fc80007ffe0ff */
[----:B------:R0:W-:Y:S04]  /*0500*/  STG.E desc[UR4][R2.64], R0 ;  /* 0x0000000002007986 */ /* 0x0001e8000c101904 */
[----:B------:R0:W-:Y:S04]  /*0510*/  STG.E desc[UR4][R2.64+0x4], R0 ;  /* 0x0000040002007986 */ /* 0x0001e8000c101904 */
[----:B------:R0:W-:Y:S04]  /*0520*/  STG.E desc[UR4][R2.64+0x8], R0 ;  /* 0x0000080002007986 */ /* 0x0001e8000c101904 */
[----:B------:R0:W-:Y:S04]  /*0530*/  STG.E desc[UR4][R2.64+0xc], R0 ;  /* 0x00000c0002007986 */ /* 0x0001e8000c101904 */
[----:B------:R0:W-:Y:S04]  /*0540*/  STG.E desc[UR4][R2.64+0x10], R0 ;  /* 0x0000100002007986 */ /* 0x0001e8000c101904 */
[----:B------:R0:W-:Y:S04]  /*0550*/  STG.E desc[UR4][R2.64+0x14], R0 ;  /* 0x0000140002007986 */ /* 0x0001e8000c101904 */
[----:B------:R0:W-:Y:S04]  /*0560*/  STG.E desc[UR4][R2.64+0x18], R0 ;  /* 0x0000180002007986 */ /* 0x0001e8000c101904 */
[----:B------:R0:W-:Y:S02]  /*0570*/  STG.E desc[UR4][R2.64+0x1c], R0 ;  /* 0x00001c0002007986 */ /* 0x0001e4000c101904 */
.L_x_227:
[----:B------:R-:W-:Y:S05]  /*0580*/  BSYNC.RECONVERGENT B0 ;  /* 0x0000000000007941 */ /* 0x000fea0003800200 */
.L_x_226:
[----:B------:R-:W-:Y:S05]  /*0590*/  @!P1 EXIT ;  /* 0x000000000000994d */ /* 0x000fea0003800000 */
[----:B------:R-:W-:Y:S02]  /*05a0*/  ISETP.GE.U32.AND P0, PT, R4, 0x4, PT ;  /* 0x000000040400780c */ /* 0x000fe40003f06070 */
[----:B------:R-:W-:-:S04]  /*05b0*/  LOP3.LUT R6, R7, 0x3, RZ, 0xc0, !PT ;  /* 0x0000000307067812 */ /* 0x000fc800078ec0ff */
[----:B------:R-:W-:-:S07]  /*05c0*/  ISETP.NE.AND P1, PT, R6, RZ, PT ;  /* 0x000000ff0600720c */ /* 0x000fce0003f25270 */
[----:B01----:R-:W0:Y:S02]  /*05d0*/  @P0 LDC.64 R2, c[0x0][0x3b8] ;  /* 0x0000ee00ff020b82 */ /* 0x003e240000000a00 */
[----:B0-----:R-:W-:-:S05]  /*05e0*/  @P0 IMAD.WIDE R2, R13, 0x4, R2 ;  /* 0x000000040d020825 */ /* 0x001fca00078e0202 */
[----:B------:R0:W-:Y:S04]  /*05f0*/  @P0 STG.E desc[UR4][R2.64], R0 ;  /* 0x0000000002000986 */ /* 0x0001e8000c101904 */
[----:B------:R0:W-:Y:S04]  /*0600*/  @P0 STG.E desc[UR4][R2.64+0x4], R0 ;  /* 0x0000040002000986 */ /* 0x0001e8000c101904 */
[----:B------:R0:W-:Y:S04]  /*0610*/  @P0 STG.E desc[UR4][R2.64+0x8], R0 ;  /* 0x0000080002000986 */ /* 0x0001e8000c101904 */
[----:B------:R0:W-:Y:S01]  /*0620*/  @P0 STG.E desc[UR4][R2.64+0xc], R0 ;  /* 0x00000c0002000986 */ /* 0x0001e2000c101904 */
[----:B------:R-:W-:Y:S05]  /*0630*/  @!P1 EXIT ;  /* 0x000000000000994d */ /* 0x000fea0003800000 */
[----:B0-----:R-:W0:Y:S01]  /*0640*/  LDC.64 R2, c[0x0][0x3b8] ;  /* 0x0000ee00ff027b82 */ /* 0x001e220000000a00 */
[----:B------:R-:W-:Y:S01]  /*0650*/  @P0 VIADD R13, R13, 0x4 ;  /* 0x000000040d0d0836 */ /* 0x000fe20000000000 */
[----:B------:R-:W-:-:S07]  /*0660*/  IADD3 R6, PT, PT, -R6, RZ, RZ ;  /* 0x000000ff06067210 */ /* 0x000fce0007ffe1ff */
.L_x_228:
[C---:B0-----:R-:W-:Y:S01]  /*0670*/  IMAD.WIDE R4, R13.reuse, 0x4, R2 ;  /* 0x000000040d047825 */ /* 0x041fe200078e0202 */
[----:B------:R-:W-:-:S03]  /*0680*/  IADD3 R13, PT, PT, R13, 0x1, RZ ;  /* 0x000000010d0d7810 */ /* 0x000fc60007ffe0ff */
[----:B------:R-:W-:Y:S01]  /*0690*/  VIADD R6, R6, 0x1 ;  /* 0x0000000106067836 */ /* 0x000fe20000000000 */
[----:B------:R1:W-:Y:S04]  /*06a0*/  STG.E desc[UR4][R4.64], R0 ;  /* 0x0000000004007986 */ /* 0x0003e8000c101904 */
[----:B------:R-:W-:-:S13]  /*06b0*/  ISETP.NE.AND P0, PT, R6, RZ, PT ;  /* 0x000000ff0600720c */ /* 0x000fda0003f05270 */
[----:B-1----:R-:W-:Y:S05]  /*06c0*/  @P0 BRA `(.L_x_228) ;  /* 0xfffffffc00e80947 */ /* 0x002fea000383ffff */
[----:B------:R-:W-:Y:S05]  /*06d0*/  EXIT ;  /* 0x000000000000794d */ /* 0x000fea0003800000 */
.L_x_229:
        /* <DEDUP_REMOVED lines=10> */
.L_x_246:


//--------------------- .text._Z34mprts_find_block_indices_ids_total11cuda_paramsP6float4PjS2_S2_i --------------------------
	.section	.text._Z34mprts_find_block_indices_ids_total11cuda_paramsP6float4PjS2_S2_i,"ax",@progbits
	.align	128
.text._Z34mprts_find_block_indices_ids_total11cuda_paramsP6float4PjS2_S2_i:
        .type           _Z34mprts_find_block_indices_ids_total11cuda_paramsP6float4PjS2_S2_i,@function
        .size           _Z34mprts_find_block_indices_ids_total11cuda_paramsP6float4PjS2_S2_i,(.L_x_247 - _Z34mprts_find_block_indices_ids_total11cuda_paramsP6float4PjS2_S2_i)
        .other          _Z34mprts_find_block_indices_ids_total11cuda_paramsP6float4PjS2_S2_i,@"STO_CUDA_ENTRY STV_DEFAULT"
_Z34mprts_find_block_indices_ids_total11cuda_paramsP6float4PjS2_S2_i:
[----:B------:R-:W-:Y:S08]  /*0000*/  LDC R1, c[0x0][0x37c] ;  /* 0x0000df00ff017b82 */ /* 0x000ff00000000800 */
[----:B------:R-:W0:Y:S01]  /*0010*/  LDC R2, c[0x0][0x3b8] ;  /* 0x0000ee00ff027b82 */ /* 0x000e220000000800 */
[----:B------:R-:W1:Y:S01]  /*0020*/  S2R R0, SR_TID.X ;  /* 0x0000000000007919 */ /* 0x000e620000002100 */
[----:B------:R-:W2:Y:S01]  /*0030*/  S2R R3, SR_CTAID.X ;  /* 0x0000000000037919 */ /* 0x000ea20000002500 */
[----:B0-----:R-:W-:-:S13]  /*0040*/  ISETP.GE.AND P0, PT, R2, 0x1, PT ;  /* 0x000000010200780c */ /* 0x001fda0003f06270 */
[----:B-12---:R-:W-:Y:S05]  /*0050*/  @!P0 EXIT ;  /* 0x000000000000894d */ /* 0x006fea0003800000 */
[C---:B------:R-:W-:Y:S01]  /*0060*/  ISETP.GE.U32.AND P0, PT, R2.reuse, 0x4, PT ;  /* 0x000000040200780c */ /* 0x040fe20003f06070 */
[----:B------:R-:W0:Y:S01]  /*0070*/  LDCU.64 UR6, c[0x0][0x358] ;  /* 0x00006b00ff0677ac */ /* 0x000e220008000a00 */
[----:B------:R-:W-:Y:S01]  /*0080*/  HFMA2 R13, -RZ, RZ, 0, 0 ;  /* 0x00000000ff0d7431 */ /* 0x000fe200000001ff */
[----:B------:R-:W-:Y:S01]  /*0090*/  LEA R0, R3, R0, 0x9 ;  /* 0x0000000003007211 */ /* 0x000fe200078e48ff */
[----:B------:R-:W-:Y:S01]  /*00a0*/  IMAD.MOV.U32 R10, RZ, RZ, RZ ;  /* 0x000000ffff0a7224 */ /* 0x000fe200078e00ff */
[----:B------:R-:W-:-:S08]  /*00b0*/  LOP3.LUT R14, R2, 0x3, RZ, 0xc0, !PT ;  /* 0x00000003020e7812 */ /* 0x000fd000078ec0ff */
[----:B------:R-:W-:Y:S05]  /*00c0*/  @!P0 BRA `(.L_x_230) ;  /* 0x0000000400f08947 */ /* 0x000fea0003800000 */
[----:B------:R-:W1:Y:S01]  /*00d0*/  LDCU.64 UR4, c[0x0][0x3a0] ;  /* 0x00007400ff0477ac */ /* 0x000e620008000a00 */
[----:B------:R-:W2:Y:S01]  /*00e0*/  LDC R11, c[0x0][0x388] ;  /* 0x0000e200ff0b7b82 */ /* 0x000ea20000000800 */
[----:B------:R-:W-:Y:S01]  /*00f0*/  LOP3.LUT R10, R2, 0x7ffffffc, RZ, 0xc0, !PT ;  /* 0x7ffffffc020a7812 */ /* 0x000fe200078ec0ff */
[----:B------:R-:W-:Y:S01]  /*0100*/  IMAD.MOV.U32 R13, RZ, RZ, RZ ;  /* 0x000000ffff0d7224 */ /* 0x000fe200078e00ff */
[----:B------:R-:W3:Y:S02]  /*0110*/  LDCU UR11, c[0x0][0x388] ;  /* 0x00007100ff0b77ac */ /* 0x000ee40008000800 */
[----:B------:R-:W-:Y:S01]  /*0120*/  IADD3 R12, PT, PT, -R10, RZ, RZ ;  /* 0x000000ff0a0c7210 */ /* 0x000fe20007ffe1ff */
[----:B------:R-:W4:Y:S02]  /*0130*/  LDCU UR10, c[0x0][0x384] ;  /* 0x00007080ff0a77ac */ /* 0x000f240008000800 */
[----:B------:R-:W0:Y:S01]  /*0140*/  LDC.64 R8, c[0x0][0x398] ;  /* 0x0000e600ff087b82 */ /* 0x000e220000000a00 */
[----:B------:R-:W0:Y:S07]  /*0150*/  LDCU.64 UR8, c[0x0][0x390] ;  /* 0x00007200ff0877ac */ /* 0x000e2e0008000a00 */
[----:B------:R-:W0:Y:S01]  /*0160*/  LDC.64 R6, c[0x0][0x3a8] ;  /* 0x0000ea00ff067b82 */ /* 0x000e220000000a00 */
[----:B-1----:R-:W-:-:S04]  /*0170*/  UIADD3 UR4, UP0, UPT, UR4, 0x8, URZ ;  /* 0x0000000804047890 */ /* 0x002fc8000ff1e0ff */
[----:B------:R-:W-:Y:S02]  /*0180*/  UIADD3.X UR5, UPT, UPT, URZ, UR5, URZ, UP0, !UPT ;  /* 0x00000005ff057290 */ /* 0x000fe400087fe4ff */
[----:B------:R-:W-:Y:S01]  /*0190*/  IMAD.U32 R2, RZ, RZ, UR4 ;  /* 0x00000004ff027e24 */ /* 0x000fe2000f8e00ff */
[----:B------:R-:W1:Y:S01]  /*01a0*/  LDC.64 R4, c[0x0][0x3b0] ;  /* 0x0000ec00ff047b82 */ /* 0x000e620000000a00 */
[----:B------:R-:W-:Y:S02]  /*01b0*/  UMOV UR4, URZ ;  /* 0x000000ff00047c82 */ /* 0x000fe40008000000 */
[----:B---34-:R-:W-:-:S07]  /*01c0*/  MOV R3, UR5 ;  /* 0x0000000500037c02 */ /* 0x018fce0008000f00 */
.L_x_239:
[----:B0-----:R-:W3:Y:S01]  /*01d0*/  LDG.E R20, desc[UR6][R2.64+-0x8] ;  /* 0xfffff80602147981 */ /* 0x001ee2000c1e1900 */
[----:B------:R-:W-:Y:S01]  /*01e0*/  BSSY.RECONVERGENT B0, `(.L_x_231) ;  /* 0x0000016000007945 */ /* 0x000fe20003800200 */
[----:B---3--:R-:W-:-:S13]  /*01f0*/  ISETP.GE.U32.AND P0, PT, R0, R20, PT ;  /* 0x000000140000720c */ /* 0x008fda0003f06070 */
[----:B------:R-:W-:Y:S05]  /*0200*/  @P0 BRA `(.L_x_232) ;  /* 0x00000000004c0947 */ /* 0x000fea0003800000 */
[----:B------:R-:W-:-:S04]  /*0210*/  IMAD.IADD R15, R0, 0x1, R13 ;  /* 0x00000001000f7824 */ /* 0x000fc800078e020d */
[----:B------:R-:W-:-:S05]  /*0220*/  IMAD.WIDE.U32 R18, R15, 0x10, R8 ;  /* 0x000000100f127825 */ /* 0x000fca00078e0008 */
[----:B------:R-:W3:Y:S04]  /*0230*/  LDG.E R17, desc[UR6][R18.64+0x8] ;  /* 0x0000080612117981 */ /* 0x000ee8000c1e1900 */
[----:B------:R1:W4:Y:S02]  /*0240*/  LDG.E R16, desc[UR6][R18.64+0x4] ;  /* 0x0000040612107981 */ /* 0x000324000c1e1900 */
[----:B-1----:R-:W-:-:S04]  /*0250*/  IMAD.WIDE.U32 R18, R15, 0x4, R4 ;  /* 0x000000040f127825 */ /* 0x002fc800078e0004 */
[----:B---3--:R-:W-:Y:S01]  /*0260*/  FMUL R21, R17, UR9 ;  /* 0x0000000911157c20 */ /* 0x008fe20008400000 */
[----:B----4-:R-:W-:-:S05]  /*0270*/  FMUL R20, R16, UR8 ;  /* 0x0000000810147c20 */ /* 0x010fca0008400000 */
[----:B------:R-:W0:Y:S08]  /*0280*/  F2I.FLOOR.NTZ R21, R21 ;  /* 0x0000001500157305 */ /* 0x000e300000207100 */
[----:B------:R-:W1:Y:S01]  /*0290*/  F2I.FLOOR.NTZ R20, R20 ;  /* 0x0000001400147305 */ /* 0x000e620000207100 */
[C---:B0-----:R-:W-:Y:S02]  /*02a0*/  IADD3 R17, PT, PT, R21.reuse, UR4, RZ ;  /* 0x0000000415117c10 */ /* 0x041fe4000fffe0ff */
[----:B------:R-:W-:-:S03]  /*02b0*/  ISETP.GE.U32.AND P1, PT, R21, UR11, PT ;  /* 0x0000000b15007c0c */ /* 0x000fc6000bf26070 */
[----:B-1----:R-:W-:Y:S01]  /*02c0*/  IMAD R17, R17, UR10, R20 ;  /* 0x0000000a11117c24 */ /* 0x002fe2000f8e0214 */
[----:B------:R-:W-:-:S04]  /*02d0*/  ISETP.GE.U32.AND P0, PT, R20, UR10, PT ;  /* 0x0000000a14007c0c */ /* 0x000fc8000bf06070 */
[----:B------:R-:W-:Y:S01]  /*02e0*/  SEL R22, R17, 0xffffffff, !P1 ;  /* 0xffffffff11167807 */ /* 0x000fe20004800000 */
[----:B------:R-:W-:-:S03]  /*02f0*/  IMAD.WIDE.U32 R16, R15, 0x4, R6 ;  /* 0x000000040f107825 */ /* 0x000fc600078e0006 */
[----:B------:R-:W-:-:S05]  /*0300*/  SEL R23, R22, 0xffffffff, !P0 ;  /* 0xffffffff16177807 */ /* 0x000fca0004000000 */
[----:B------:R0:W-:Y:S04]  /*0310*/  STG.E desc[UR6][R16.64], R23 ;  /* 0x0000001710007986 */ /* 0x0001e8000c101906 */
[----:B------:R0:W-:Y:S04]  /*0320*/  STG.E desc[UR6][R18.64], R15 ;  /* 0x0000000f12007986 */ /* 0x0001e8000c101906 */
[----:B------:R0:W5:Y:S02]  /*0330*/  LDG.E R20, desc[UR6][R2.64+-0x8] ;  /* 0xfffff80602147981 */ /* 0x000164000c1e1900 */
.L_x_232:
[----:B------:R-:W-:Y:S05]  /*0340*/  BSYNC.RECONVERGENT B0 ;  /* 0x0000000000007941 */ /* 0x000fea0003800200 */
.L_x_231:
[----:B------:R-:W3:Y:S01]  /*0350*/  LDG.E R21, desc[UR6][R2.64+-0x4] ;  /* 0xfffffc0602157981 */ /* 0x000ee2000c1e1900 */
[----:B------:R-:W-:Y:S01]  /*0360*/  BSSY.RECONVERGENT B0, `(.L_x_233) ;  /* 0x0000017000007945 */ /* 0x000fe20003800200 */
[----:B-----5:R-:W-:Y:S01]  /*0370*/  IMAD.IADD R13, R20, 0x1, R13 ;  /* 0x00000001140d7824 */ /* 0x020fe200078e020d */
[----:B---3--:R-:W-:-:S13]  /*0380*/  ISETP.GE.U32.AND P0, PT, R0, R21, PT ;  /* 0x000000150000720c */ /* 0x008fda0003f06070 */
[----:B------:R-:W-:Y:S05]  /*0390*/  @P0 BRA `(.L_x_234) ;  /* 0x00000000004c0947 */ /* 0x000fea0003800000 */
[----:B0-----:R-:W-:-:S05]  /*03a0*/  IADD3 R15, PT, PT, R0, R13, RZ ;  /* 0x0000000d000f7210 */ /* 0x001fca0007ffe0ff */
[----:B------:R-:W-:-:S05]  /*03b0*/  IMAD.WIDE.U32 R18, R15, 0x10, R8 ;  /* 0x000000100f127825 */ /* 0x000fca00078e0008 */
[----:B------:R-:W3:Y:S04]  /*03c0*/  LDG.E R17, desc[UR6][R18.64+0x8] ;  /* 0x0000080612117981 */ /* 0x000ee8000c1e1900 */
[----:B------:R1:W4:Y:S02]  /*03d0*/  LDG.E R16, desc[UR6][R18.64+0x4] ;  /* 0x0000040612107981 */ /* 0x000324000c1e1900 */
[----:B-1----:R-:W-:-:S04]  /*03e0*/  IMAD.WIDE.U32 R18, R15, 0x4, R4 ;  /* 0x000000040f127825 */ /* 0x002fc800078e0004 */
[----:B---3--:R-:W-:Y:S01]  /*03f0*/  FMUL R21, R17, UR9 ;  /* 0x0000000911157c20 */ /* 0x008fe20008400000 */
[----:B----4-:R-:W-:-:S03]  /*0400*/  FMUL R20, R16, UR8 ;  /* 0x0000000810147c20 */ /* 0x010fc60008400000 */
[----:B------:R-:W2:Y:S08]  /*0410*/  F2I.FLOOR.NTZ R22, R21 ;  /* 0x0000001500167305 */ /* 0x000eb00000207100 */
[----:B------:R-:W0:Y:S01]  /*0420*/  F2I.FLOOR.NTZ R20, R20 ;  /* 0x0000001400147305 */ /* 0x000e220000207100 */
[----:B--2---:R-:W-:Y:S02]  /*0430*/  IADD3 R17, PT, PT, R11, UR4, R22 ;  /* 0x000000040b117c10 */ /* 0x004fe4000fffe016 */
[----:B------:R-:W-:-:S03]  /*0440*/  ISETP.GE.U32.AND P1, PT, R22, R11, PT ;  /* 0x0000000b1600720c */ /* 0x000fc60003f26070 */
[----:B0-----:R-:W-:Y:S01]  /*0450*/  IMAD R17, R17, UR10, R20 ;  /* 0x0000000a11117c24 */ /* 0x001fe2000f8e0214 */
[----:B------:R-:W-:-:S04]  /*0460*/  ISETP.GE.U32.AND P0, PT, R20, UR10, PT ;  /* 0x0000000a14007c0c */ /* 0x000fc8000bf06070 */
[----:B------:R-:W-:Y:S01]  /*0470*/  SEL R22, R17, 0xffffffff, !P1 ;  /* 0xffffffff11167807 */ /* 0x000fe20004800000 */
[----:B------:R-:W-:-:S03]  /*0480*/  IMAD.WIDE.U32 R16, R15, 0x4, R6 ;  /* 0x000000040f107825 */ /* 0x000fc600078e0006 */
[----:B------:R-:W-:-:S05]  /*0490*/  SEL R23, R22, 0xffffffff, !P0 ;  /* 0xffffffff16177807 */ /* 0x000fca0004000000 */
[----:B------:R3:W-:Y:S04]  /*04a0*/  STG.E desc[UR6][R16.64], R23 ;  /* 0x0000001710007986 */ /* 0x0007e8000c101906 */
[----:B------:R3:W-:Y:S04]  /*04b0*/  STG.E desc[UR6][R18.64], R15 ;  /* 0x0000000f12007986 */ /* 0x0007e8000c101906 */
[----:B------:R3:W5:Y:S02]  /*04c0*/  LDG.E R21, desc[UR6][R2.64+-0x4] ;  /* 0xfffffc0602157981 */ /* 0x000764000c1e1900 */
.L_x_234:
[----:B------:R-:W-:Y:S05]  /*04d0*/  BSYNC.RECONVERGENT B0 ;  /* 0x0000000000007941 */ /* 0x000fea0003800200 */
.L_x_233:
[----:B------:R-:W4:Y:S01]  /*04e0*/  LDG.E R20, desc[UR6][R2.64] ;  /* 0x0000000602147981 */ /* 0x000f22000c1e1900 */
[----:B------:R-:W-:Y:S01]  /*04f0*/  BSSY.RECONVERGENT B0, `(.L_x_235) ;  /* 0x0000018000007945 */ /* 0x000fe20003800200 */
[----:B-----5:R-:W-:Y:S01]  /*0500*/  IMAD.IADD R13, R13, 0x1, R21 ;  /* 0x000000010d0d7824 */ /* 0x020fe200078e0215 */
[----:B----4-:R-:W-:-:S13]  /*0510*/  ISETP.GE.U32.AND P0, PT, R0, R20, PT ;  /* 0x000000140000720c */ /* 0x010fda0003f06070 */
[----:B------:R-:W-:Y:S05]  /*0520*/  @P0 BRA `(.L_x_236) ;  /* 0x0000000000500947 */ /* 0x000fea0003800000 */
[----:B0--3--:R-:W-:-:S05]  /*0530*/  IADD3 R15, PT, PT, R0, R13, RZ ;  /* 0x0000000d000f7210 */ /* 0x009fca0007ffe0ff */
[----:B------:R-:W-:-:S05]  /*0540*/  IMAD.WIDE.U32 R16, R15, 0x10, R8 ;  /* 0x000000100f107825 */ /* 0x000fca00078e0008 */
[----:B------:R-:W3:Y:S04]  /*0550*/  LDG.E R19, desc[UR6][R16.64+0x8] ;  /* 0x0000080610137981 */ /* 0x000ee8000c1e1900 */
[----:B------:R0:W4:Y:S02]  /*0560*/  LDG.E R18, desc[UR6][R16.64+0x4] ;  /* 0x0000040610127981 */ /* 0x000124000c1e1900 */
[----:B0-----:R-:W-:-:S04]  /*0570*/  IMAD.WIDE.U32 R16, R15, 0x4, R6 ;  /* 0x000000040f107825 */ /* 0x001fc800078e0006 */
[----:B---3--:R-:W-:-:S04]  /*0580*/  FMUL R19, R19, UR9 ;  /* 0x0000000913137c20 */ /* 0x008fc80008400000 */
[----:B------:R-:W2:Y:S01]  /*0590*/  F2I.FLOOR.NTZ R22, R19 ;  /* 0x0000001300167305 */ /* 0x000ea20000207100 */
[----:B----4-:R-:W-:-:S07]  /*05a0*/  FMUL R20, R18, UR8 ;  /* 0x0000000812147c20 */ /* 0x010fce0008400000 */
[----:B------:R-:W0:Y:S01]  /*05b0*/  F2I.FLOOR.NTZ R20, R20 ;  /* 0x0000001400147305 */ /* 0x000e220000207100 */
[----:B--2---:R-:W-:Y:S01]  /*05c0*/  IMAD R18, R11, 0x2, R22 ;  /* 0x000000020b127824 */ /* 0x004fe200078e0216 */
[----:B------:R-:W-:-:S04]  /*05d0*/  ISETP.GE.U32.AND P1, PT, R22, R11, PT ;  /* 0x0000000b1600720c */ /* 0x000fc80003f26070 */
[----:B------:R-:W-:Y:S01]  /*05e0*/  IADD3 R21, PT, PT, R18, UR4, RZ ;  /* 0x0000000412157c10 */ /* 0x000fe2000fffe0ff */
[----:B-1----:R-:W-:Y:S01]  /*05f0*/  IMAD.WIDE.U32 R18, R15, 0x4, R4 ;  /* 0x000000040f127825 */ /* 0x002fe200078e0004 */
[----:B0-----:R-:W-:-:S03]  /*0600*/  ISETP.GE.U32.AND P0, PT, R20, UR10, PT ;  /* 0x0000000a14007c0c */ /* 0x001fc6000bf06070 */
[----:B------:R-:W-:-:S05]  /*0610*/  IMAD R21, R21, UR10, R20 ;  /* 0x0000000a15157c24 */ /* 0x000fca000f8e0214 */
[----:B------:R-:W-:-:S04]  /*0620*/  SEL R21, R21, 0xffffffff, !P1 ;  /* 0xffffffff15157807 */ /* 0x000fc80004800000 */
[----:B------:R-:W-:-:S05]  /*0630*/  SEL R21, R21, 0xffffffff, !P0 ;  /* 0xffffffff15157807 */ /* 0x000fca0004000000 */
[----:B------:R4:W-:Y:S04]  /*0640*/  STG.E desc[UR6][R16.64], R21 ;  /* 0x0000001510007986 */ /* 0x0009e8000c101906 */
[----:B------:R4:W-:Y:S04]  /*0650*/  STG.E desc[UR6][R18.64], R15 ;  /* 0x0000000f12007986 */ /* 0x0009e8000c101906 */
[----:B------:R4:W5:Y:S02]  /*0660*/  LDG.E R20, desc[UR6][R2.64] ;  /* 0x0000000602147981 */ /* 0x000964000c1e1900 */
.L_x_236:
[----:B------:R-:W-:Y:S05]  /*0670*/  BSYNC.RECONVERGENT B0 ;  /* 0x0000000000007941 */ /* 0x000fea0003800200 */
.L_x_235:
[----:B----4-:R-:W4:Y:S01]  /*0680*/  LDG.E R21, desc[UR6][R2.64+0x4] ;  /* 0x0000040602157981 */ /* 0x010f22000c1e1900 */
[----:B------:R-:W-:Y:S01]  /*0690*/  VIADD R12, R12, 0x4 ;  /* 0x000000040c0c7836 */ /* 0x000fe20000000000 */
[----:B------:R-:W-:Y:S01]  /*06a0*/  BSSY.RECONVERGENT B0, `(.L_x_237) ;  /* 0x0000019000007945 */ /* 0x000fe20003800200 */
[----:B-----5:R-:W-:-:S03]  /*06b0*/  IADD3 R13, PT, PT, R13, R20, RZ ;  /* 0x000000140d0d7210 */ /* 0x020fc60007ffe0ff */
[----:B------:R-:W-:Y:S02]  /*06c0*/  ISETP.NE.AND P0, PT, R12, RZ, PT ;  /* 0x000000ff0c00720c */ /* 0x000fe40003f05270 */
[----:B----4-:R-:W-:-:S13]  /*06d0*/  ISETP.GE.U32.AND P1, PT, R0, R21, PT ;  /* 0x000000150000720c */ /* 0x010fda0003f26070 */
[----:B------:R-:W-:Y:S05]  /*06e0*/  @P1 BRA `(.L_x_238) ;  /* 0x0000000000501947 */ /* 0x000fea0003800000 */
[----:B0--3--:R-:W-:-:S04]  /*06f0*/  IMAD.IADD R15, R0, 0x1, R13 ;  /* 0x00000001000f7824 */ /* 0x009fc800078e020d */
        /* <DEDUP_REMOVED lines=19> */
.L_x_238:
[----:B------:R-:W-:Y:S05]  /*0830*/  BSYNC.RECONVERGENT B0 ;  /* 0x0000000000007941 */ /* 0x000fea0003800200 */
.L_x_237:
[----:B0--34-:R-:W-:Y:S01]  /*0840*/  IADD3 R2, P1, PT, R2, 0x10, RZ ;  /* 0x0000001002027810 */ /* 0x019fe20007f3e0ff */
[----:B------:R-:W-:Y:S01]  /*0850*/  ULEA UR4, UR11, UR4, 0x2 ;  /* 0x000000040b047291 */ /* 0x000fe2000f8e10ff */
[----:B-----5:R-:W-:Y:S02]  /*0860*/  IMAD.IADD R13, R13, 0x1, R21 ;  /* 0x000000010d0d7824 */ /* 0x020fe400078e0215 */
[----:B------:R-:W-:Y:S01]  /*0870*/  IADD3.X R3, PT, PT, RZ, R3, RZ, P1, !PT ;  /* 0x00000003ff037210 */ /* 0x000fe20000ffe4ff */
[----:B------:R-:W-:Y:S08]  /*0880*/  @P0 BRA `(.L_x_239) ;  /* 0xfffffff800500947 */ /* 0x000ff0000383ffff */
.L_x_230:
[----:B------:R-:W-:-:S13]  /*0890*/  ISETP.NE.AND P0, PT, R14, RZ, PT ;  /* 0x000000ff0e00720c */ /* 0x000fda0003f05270 */
[----:B0-----:R-:W-:Y:S05]  /*08a0*/  @!P0 EXIT ;  /* 0x000000000000894d */ /* 0x001fea0003800000 */
[----:B------:R-:W-:-:S13]  /*08b0*/  ISETP.NE.AND P0, PT, R14, 0x1, PT ;  /* 0x000000010e00780c */ /* 0x000fda0003f05270 */
[----:B------:R-:W-:Y:S05]  /*08c0*/  @!P0 BRA `(.L_x_240) ;  /* 0x0000000400088947 */ /* 0x000fea0003800000 */
[----:B------:R-:W0:Y:S02]  /*08d0*/  LDC.64 R2, c[0x0][0x3a0] ;  /* 0x0000e800ff027b82 */ /* 0x000e240000000a00 */
[----:B0-----:R-:W-:-:S05]  /*08e0*/  IMAD.WIDE.U32 R2, R10, 0x4, R2 ;  /* 0x000000040a027825 */ /* 0x001fca00078e0002 */
[----:B------:R-:W3:Y:S01]  /*08f0*/  LDG.E R8, desc[UR6][R2.64] ;  /* 0x0000000602087981 */ /* 0x000ee2000c1e1900 */
[----:B------:R-:W-:Y:S01]  /*0900*/  BSSY.RECONVERGENT B0, `(.L_x_241) ;  /* 0x000001c000007945 */ /* 0x000fe20003800200 */
[----:B---3--:R-:W-:-:S13]  /*0910*/  ISETP.GE.U32.AND P0, PT, R0, R8, PT ;  /* 0x000000080000720c */ /* 0x008fda0003f06070 */
[----:B------:R-:W-:Y:S05]  /*0920*/  @P0 BRA `(.L_x_242) ;  /* 0x0000000000640947 */ /* 0x000fea0003800000 */
[----:B-1----:R-:W0:Y:S01]  /*0930*/  LDC.64 R4, c[0x0][0x398] ;  /* 0x0000e600ff047b82 */ /* 0x002e220000000a00 */
[----:B--2---:R-:W-:Y:S01]  /*0940*/  IMAD.IADD R11, R0, 0x1, R13 ;  /* 0x00000001000b7824 */ /* 0x004fe200078e020d */
[----:B------:R-:W1:Y:S06]  /*0950*/  LDCU.64 UR4, c[0x0][0x390] ;  /* 0x00007200ff0477ac */ /* 0x000e6c0008000a00 */
[----:B------:R-:W2:Y:S01]  /*0960*/  LDC.64 R8, c[0x0][0x3b0] ;  /* 0x0000ec00ff087b82 */ /* 0x000ea20000000a00 */
[----:B0-----:R-:W-:-:S05]  /*0970*/  IMAD.WIDE.U32 R4, R11, 0x10, R4 ;  /* 0x000000100b047825 */ /* 0x001fca00078e0004 */
[----:B------:R-:W1:Y:S04]  /*0980*/  LDG.E R7, desc[UR6][R4.64+0x8] ;  /* 0x0000080604077981 */ /* 0x000e68000c1e1900 */
[----:B------:R-:W3:Y:S01]  /*0990*/  LDG.E R6, desc[UR6][R4.64+0x4] ;  /* 0x0000040604067981 */ /* 0x000ee2000c1e1900 */
[----:B-1----:R-:W-:Y:S01]  /*09a0*/  FMUL R14, R7, UR5 ;  /* 0x00000005070e7c20 */ /* 0x002fe20008400000 */
[----:B------:R-:W0:Y:S01]  /*09b0*/  LDCU UR5, c[0x0][0x388] ;  /* 0x00007100ff0577ac */ /* 0x000e220008000800 */
[----:B---3--:R-:W-:Y:S02]  /*09c0*/  FMUL R12, R6, UR4 ;  /* 0x00000004060c7c20 */ /* 0x008fe40008400000 */
[----:B------:R-:W0:Y:S01]  /*09d0*/  F2I.FLOOR.NTZ R15, R14 ;  /* 0x0000000e000f7305 */ /* 0x000e220000207100 */
[----:B------:R-:W1:Y:S01]  /*09e0*/  LDCU UR4, c[0x0][0x384] ;  /* 0x00007080ff0477ac */ /* 0x000e620008000800 */
[----:B------:R-:W3:Y:S06]  /*09f0*/  LDC.64 R6, c[0x0][0x3a8] ;  /* 0x0000ea00ff067b82 */ /* 0x000eec0000000a00 */
[----:B------:R-:W1:Y:S01]  /*0a00*/  F2I.FLOOR.NTZ R12, R12 ;  /* 0x0000000c000c7305 */ /* 0x000e620000207100 */
[----:B0-----:R-:W-:Y:S01]  /*0a10*/  IMAD R17, R10, UR5, R15 ;  /* 0x000000050a117c24 */ /* 0x001fe2000f8e020f */
[----:B------:R-:W-:-:S03]  /*0a20*/  ISETP.GE.U32.AND P1, PT, R15, UR5, PT ;  /* 0x000000050f007c0c */ /* 0x000fc6000bf26070 */
[----:B-1----:R-:W-:Y:S01]  /*0a30*/  IMAD R17, R17, UR4, R12 ;  /* 0x0000000411117c24 */ /* 0x002fe2000f8e020c */
[----:B------:R-:W-:Y:S01]  /*0a40*/  ISETP.GE.U32.AND P0, PT, R12, UR4, PT ;  /* 0x000000040c007c0c */ /* 0x000fe2000bf06070 */
[----:B---3--:R-:W-:-:S03]  /*0a50*/  IMAD.WIDE.U32 R4, R11, 0x4, R6 ;  /* 0x000000040b047825 */ /* 0x008fc600078e0006 */
[----:B------:R-:W-:Y:S01]  /*0a60*/  SEL R17, R17, 0xffffffff, !P1 ;  /* 0xffffffff11117807 */ /* 0x000fe20004800000 */
[----:B--2---:R-:W-:-:S03]  /*0a70*/  IMAD.WIDE.U32 R6, R11, 0x4, R8 ;  /* 0x000000040b067825 */ /* 0x004fc600078e0008 */
[----:B------:R-:W-:-:S05]  /*0a80*/  SEL R17, R17, 0xffffffff, !P0 ;  /* 0xffffffff11117807 */ /* 0x000fca0004000000 */
[----:B------:R0:W-:Y:S04]  /*0a90*/  STG.E desc[UR6][R4.64], R17 ;  /* 0x0000001104007986 */ /* 0x0001e8000c101906 */
[----:B------:R0:W-:Y:S04]  /*0aa0*/  STG.E desc[UR6][R6.64], R11 ;  /* 0x0000000b06007986 */ /* 0x0001e8000c101906 */
[----:B------:R0:W5:Y:S02]  /*0ab0*/  LDG.E R8, desc[UR6][R2.64] ;  /* 0x0000000602087981 */ /* 0x000164000c1e1900 */
.L_x_242:
[----:B------:R-:W-:Y:S05]  /*0ac0*/  BSYNC.RECONVERGENT B0 ;  /* 0x0000000000007941 */ /* 0x000fea0003800200 */
.L_x_241:
[----:B0-----:R-:W3:Y:S01]  /*0ad0*/  LDG.E R6, desc[UR6][R2.64+0x4] ;  /* 0x0000040602067981 */ /* 0x001ee2000c1e1900 */
[----:B------:R-:W-:Y:S01]  /*0ae0*/  BSSY.RECONVERGENT B0, `(.L_x_243) ;  /* 0x000001e000007945 */ /* 0x000fe20003800200 */
[----:B-----5:R-:W-:Y:S02]  /*0af0*/  IADD3 R13, PT, PT, R13, R8, RZ ;  /* 0x000000080d0d7210 */ /* 0x020fe40007ffe0ff */
[----:B---3--:R-:W-:-:S13]  /*0b00*/  ISETP.GE.U32.AND P0, PT, R0, R6, PT ;  /* 0x000000060000720c */ /* 0x008fda0003f06070 */
[----:B------:R-:W-:Y:S05]  /*0b10*/  @P0 BRA `(.L_x_244) ;  /* 0x0000000000680947 */ /* 0x000fea0003800000 */
[----:B------:R-:W0:Y:S01]  /*0b20*/  LDC.64 R14, c[0x0][0x398] ;  /* 0x0000e600ff0e7b82 */ /* 0x000e220000000a00 */
[----:B------:R-:W-:Y:S01]  /*0b30*/  IMAD.IADD R7, R0, 0x1, R13 ;  /* 0x0000000100077824 */ /* 0x000fe200078e020d */
[----:B------:R-:W2:Y:S06]  /*0b40*/  LDCU.64 UR4, c[0x0][0x390] ;  /* 0x00007200ff0477ac */ /* 0x000eac0008000a00 */
[----:B------:R-:W3:Y:S08]  /*0b50*/  LDC R16, c[0x0][0x388] ;  /* 0x0000e200ff107b82 */ /* 0x000ef00000000800 */
[----:B------:R-:W4:Y:S01]  /*0b60*/  LDC.64 R8, c[0x0][0x3a8] ;  /* 0x0000ea00ff087b82 */ /* 0x000f220000000a00 */
[----:B0-----:R-:W-:-:S05]  /*0b70*/  IMAD.WIDE.U32 R14, R7, 0x10, R14 ;  /* 0x00000010070e7825 */ /* 0x001fca00078e000e */
[----:B-1----:R-:W2:Y:S04]  /*0b80*/  LDG.E R5, desc[UR6][R14.64+0x8] ;  /* 0x000008060e057981 */ /* 0x002ea8000c1e1900 */
[----:B------:R-:W2:Y:S01]  /*0b90*/  LDG.E R4, desc[UR6][R14.64+0x4] ;  /* 0x000004060e047981 */ /* 0x000ea2000c1e1900 */
[----:B---3--:R-:W-:Y:S02]  /*0ba0*/  IMAD R12, R10, R16, R16 ;  /* 0x000000100a0c7224 */ /* 0x008fe400078e0210 */
[----:B----4-:R-:W-:-:S04]  /*0bb0*/  IMAD.WIDE.U32 R8, R7, 0x4, R8 ;  /* 0x0000000407087825 */ /* 0x010fc800078e0008 */
[----:B--2---:R-:W-:Y:S01]  /*0bc0*/  FMUL R11, R5, UR5 ;  /* 0x00000005050b7c20 */ /* 0x004fe20008400000 */
[----:B------:R-:W-:Y:S01]  /*0bd0*/  FMUL R6, R4, UR4 ;  /* 0x0000000404067c20 */ /* 0x000fe20008400000 */
[----:B------:R-:W0:Y:S04]  /*0be0*/  LDCU UR4, c[0x0][0x384] ;  /* 0x00007080ff0477ac */ /* 0x000e280008000800 */
[----:B------:R-:W1:Y:S01]  /*0bf0*/  F2I.FLOOR.NTZ R11, R11 ;  /* 0x0000000b000b7305 */ /* 0x000e620000207100 */
[----:B------:R-:W2:Y:S07]  /*0c00*/  LDC.64 R4, c[0x0][0x3b0] ;  /* 0x0000ec00ff047b82 */ /* 0x000eae0000000a00 */
[----:B------:R-:W0:Y:S01]  /*0c10*/  F2I.FLOOR.NTZ R6, R6 ;  /* 0x0000000600067305 */ /* 0x000e220000207100 */
[----:B-1----:R-:W-:-:S02]  /*0c20*/  IADD3 R15, PT, PT, R11, R12, RZ ;  /* 0x0000000c0b0f7210 */ /* 0x002fc40007ffe0ff */
[----:B------:R-:W-:-:S03]  /*0c30*/  ISETP.GE.U32.AND P1, PT, R11, R16, PT ;  /* 0x000000100b00720c */ /* 0x000fc60003f26070 */
[----:B0-----:R-:W-:Y:S01]  /*0c40*/  IMAD R15, R15, UR4, R6 ;  /* 0x000000040f0f7c24 */ /* 0x001fe2000f8e0206 */
[----:B------:R-:W-:Y:S01]  /*0c50*/  ISETP.GE.U32.AND P0, PT, R6, UR4, PT ;  /* 0x0000000406007c0c */ /* 0x000fe2000bf06070 */
[----:B--2---:R-:W-:-:S03]  /*0c60*/  IMAD.WIDE.U32 R4, R7, 0x4, R4 ;  /* 0x0000000407047825 */ /* 0x004fc600078e0004 */
[----:B------:R-:W-:-:S04]  /*0c70*/  SEL R15, R15, 0xffffffff, !P1 ;  /* 0xffffffff0f0f7807 */ /* 0x000fc80004800000 */
[----:B------:R-:W-:-:S05]  /*0c80*/  SEL R15, R15, 0xffffffff, !P0 ;  /* 0xffffffff0f0f7807 */ /* 0x000fca0004000000 */
[----:B------:R0:W-:Y:S04]  /*0c90*/  STG.E desc[UR6][R8.64], R15 ;  /* 0x0000000f08007986 */ /* 0x0001e8000c101906 */
[----:B------:R0:W-:Y:S04]  /*0ca0*/  STG.E desc[UR6][R4.64], R7 ;  /* 0x0000000704007986 */ /* 0x0001e8000c101906 */
[----:B------:R0:W5:Y:S02]  /*0cb0*/  LDG.E R6, desc[UR6][R2.64+0x4] ;  /* 0x0000040602067981 */ /* 0x000164000c1e1900 */
.L_x_244:
[----:B------:R-:W-:Y:S05]  /*0cc0*/  BSYNC.RECONVERGENT B0 ;  /* 0x0000000000007941 */ /* 0x000fea0003800200 */
.L_x_243:
[----:B-----5:R-:W-:Y:S01]  /*0cd0*/  IMAD.IADD R13, R13, 0x1, R6 ;  /* 0x000000010d0d7824 */ /* 0x020fe200078e0206 */
[----:B------:R-:W-:-:S07]  /*0ce0*/  IADD3 R10, PT, PT, R10, 0x2, RZ ;  /* 0x000000020a0a7810 */ /* 0x000fce0007ffe0ff */
.L_x_240:
[----:B0-----:R-:W0:Y:S02]  /*0cf0*/  LDC R2, c[0x0][0x3b8] ;  /* 0x0000ee00ff027b82 */ /* 0x001e240000000800 */
[----:B0-----:R-:W-:-:S04]  /*0d00*/  LOP3.LUT R2, R2, 0x1, RZ, 0xc0, !PT ;  /* 0x0000000102027812 */ /* 0x001fc800078ec0ff */
[----:B------:R-:W-:-:S13]  /*0d10*/  ISETP.NE.U32.AND P0, PT, R2, 0x1, PT ;  /* 0x000000010200780c */ /* 0x000fda0003f05070 */
[----:B------:R-:W-:Y:S05]  /*0d20*/  @P0 EXIT ;  /* 0x000000000000094d */ /* 0x000fea0003800000 */
[----:B------:R-:W0:Y:S02]  /*0d30*/  LDC.64 R2, c[0x0][0x3a0] ;  /* 0x0000e800ff027b82 */ /* 0x000e240000000a00 */
[----:B0-----:R-:W-:-:S06]  /*0d40*/  IMAD.WIDE.U32 R2, R10, 0x4, R2 ;  /* 0x000000040a027825 */ /* 0x001fcc00078e0002 */
[----:B------:R-:W3:Y:S02]  /*0d50*/  LDG.E R3, desc[UR6][R2.64] ;  /* 0x0000000602037981 */ /* 0x000ee4000c1e1900 */
[----:B---3--:R-:W-:-:S13]  /*0d60*/  ISETP.GE.U32.AND P0, PT, R0, R3, PT ;  /* 0x000000030000720c */ /* 0x008fda0003f06070 */
[----:B------:R-:W-:Y:S05]  /*0d70*/  @P0 EXIT ;  /* 0x000000000000094d */ /* 0x000fea0003800000 */
[----:B------:R-:W0:Y:S01]  /*0d80*/  LDC.64 R2, c[0x0][0x398] ;  /* 0x0000e600ff027b82 */ /* 0x000e220000000a00 */
[----:B------:R-:W-:Y:S01]  /*0d90*/  IADD3 R13, PT, PT, R0, R13, RZ ;  /* 0x0000000d000d7210 */ /* 0x000fe20007ffe0ff */
[----:B------:R-:W3:Y:S06]  /*0da0*/  LDCU.64 UR4, c[0x0][0x390] ;  /* 0x00007200ff0477ac */ /* 0x000eec0008000a00 */
[----:B------:R-:W4:Y:S01]  /*0db0*/  LDC.64 R6, c[0x0][0x3b0] ;  /* 0x0000ec00ff067b82 */ /* 0x000f220000000a00 */
[----:B0-----:R-:W-:-:S05]  /*0dc0*/  IMAD.WIDE.U32 R2, R13, 0x10, R2 ;  /* 0x000000100d027825 */ /* 0x001fca00078e0002 */
[----:B-1----:R-:W3:Y:S04]  /*0dd0*/  LDG.E R4, desc[UR6][R2.64+0x8] ;  /* 0x0000080602047981 */ /* 0x002ee8000c1e1900 */
[----:B------:R-:W5:Y:S01]  /*0de0*/  LDG.E R0, desc[UR6][R2.64+0x4] ;  /* 0x0000040602007981 */ /* 0x000f62000c1e1900 */
[----:B---3--:R-:W-:Y:S01]  /*0df0*/  FMUL R8, R4, UR5 ;  /* 0x0000000504087c20 */ /* 0x008fe20008400000 */
[----:B------:R-:W2:Y:S01]  /*0e00*/  LDCU UR5, c[0x0][0x388] ;  /* 0x00007100ff0577ac */ /* 0x000ea20008000800 */
[----:B------:R-:W0:Y:S01]  /*0e10*/  LDC.64 R4, c[0x0][0x3a8] ;  /* 0x0000ea00ff047b82 */ /* 0x000e220000000a00 */
[----:B-----5:R-:W-:Y:S01]  /*0e20*/  FMUL R0, R0, UR4 ;  /* 0x0000000400007c20 */ /* 0x020fe20008400000 */
[----:B------:R-:W2:Y:S01]  /*0e30*/  F2I.FLOOR.NTZ R9, R8 ;  /* 0x0000000800097305 */ /* 0x000ea20000207100 */
[----:B------:R-:W1:Y:S07]  /*0e40*/  LDCU UR4, c[0x0][0x384] ;  /* 0x00007080ff0477ac */ /* 0x000e6e0008000800 */
[----:B------:R-:W1:Y:S01]  /*0e50*/  F2I.FLOOR.NTZ R0, R0 ;  /* 0x0000000000007305 */ /* 0x000e620000207100 */
[----:B--2---:R-:W-:Y:S01]  /*0e60*/  IMAD R11, R10, UR5, R9 ;  /* 0x000000050a0b7c24 */ /* 0x004fe2000f8e0209 */
[----:B------:R-:W-:Y:S01]  /*0e70*/  ISETP.GE.U32.AND P1, PT, R9, UR5, PT ;  /* 0x0000000509007c0c */ /* 0x000fe2000bf26070 */
[----:B0-----:R-:W-:Y:S01]  /*0e80*/  IMAD.WIDE.U32 R2, R13, 0x4, R4 ;  /* 0x000000040d027825 */ /* 0x001fe200078e0004 */
[----:B-1----:R-:W-:-:S03]  /*0e90*/  ISETP.GE.U32.AND P0, PT, R0, UR4, PT ;  /* 0x0000000400007c0c */ /* 0x002fc6000bf06070 */
[----:B------:R-:W-:Y:S02]  /*0ea0*/  IMAD R11, R11, UR4, R0 ;  /* 0x000000040b0b7c24 */ /* 0x000fe4000f8e0200 */
[----:B----4-:R-:W-:-:S03]  /*0eb0*/  IMAD.WIDE.U32 R4, R13, 0x4, R6 ;  /* 0x000000040d047825 */ /* 0x010fc600078e0006 */
[----:B------:R-:W-:-:S04]  /*0ec0*/  SEL R11, R11, 0xffffffff, !P1 ;  /* 0xffffffff0b0b7807 */ /* 0x000fc80004800000 */
[----:B------:R-:W-:-:S05]  /*0ed0*/  SEL R11, R11, 0xffffffff, !P0 ;  /* 0xffffffff0b0b7807 */ /* 0x000fca0004000000 */
[----:B------:R-:W-:Y:S04]  /*0ee0*/  STG.E desc[UR6][R2.64], R11 ;  /* 0x0000000b02007986 */ /* 0x000fe8000c101906 */
[----:B------:R-:W-:Y:S01]  /*0ef0*/  STG.E desc[UR6][R4.64], R13 ;  /* 0x0000000d04007986 */ /* 0x000fe2000c101906 */
[----:B------:R-:W-:Y:S05]  /*0f00*/  EXIT ;  /* 0x000000000000794d */ /* 0x000fea0003800000 */
.L_x_245:
        /* <DEDUP_REMOVED lines=15> */
.L_x_247:


//--------------------- .nv.shared._ZN3cub18CUB_300001_SM_10006detail10radix_sort29DeviceRadixSortOnesweepKernelINS1_5radix10policy_hubIjjyE10Policy1000ELNS0_9SortOrderE0EjjyiiNS1_21identity_decomposer_tEEEvPT5_SB_PT3_PKSC_PT1_PKSG_PT2_PKSK_T4_iiT6_ --------------------------
	.section	.nv.shared._ZN3cub18CUB_300001_SM_10006detail10radix_sort29DeviceRadixSortOnesweepKernelINS1_5radix10policy_hubIjjyE10Policy1000ELNS0_9SortOrderE0EjjyiiNS1_21identity_decomposer_tEEEvPT5_SB_PT3_PKSC_PT1_PKSG_PT2_PKSK_T4_iiT6_,"aw",@nobits
	.sectionflags	@""
	.align	16
.nv.shared._ZN3cub18CUB_300001_SM_10006detail10radix_sort29DeviceRadixSortOnesweepKernelINS1_5radix10policy_hubIjjyE10Policy1000ELNS0_9SortOrderE0EjjyiiNS1_21identity_decomposer_tEEEvPT5_SB_PT3_PKSC_PT1_PKSG_PT2_PKSK_T4_iiT6_:
	.zero		29184


//--------------------- .nv.shared.reserved.0     --------------------------
	.section	.nv.shared.reserved.0,"aw",@nobits
	.weak		__nv_reservedSMEM_offset_0_alias
	.size		__nv_reservedSMEM_offset_0_alias, 0, 64
	.other		__nv_reservedSMEM_offset_0_alias,@"STO_CUDA_RESERVED_SHARED STV_DEFAULT"
__nv_reservedSMEM_offset_0_alias:
	.zero		0
	.zero		64


//--------------------- .nv.global                --------------------------
	.section	.nv.global,"aw",@nobits
.nv.global:
	.type		_ZN34_INTERNAL_6533cb6f_4_k_cu_74d1492b6thrust24THRUST_300001_SM_1000_NS12placeholders2_8E,@object
	.size		_ZN34_INTERNAL_6533cb6f_4_k_cu_74d1492b6thrust24THRUST_300001_SM_1000_NS12placeholders2_8E,(_ZN34_INTERNAL_6533cb6f_4_k_cu_74d1492b4cuda3std3__436_GLOBAL__N__6533cb6f_4_k_cu_74d1492b6ignoreE - _ZN34_INTERNAL_6533cb6f_4_k_cu_74d1492b6thrust24THRUST_300001_SM_1000_NS12placeholders2_8E)
_ZN34_INTERNAL_6533cb6f_4_k_cu_74d1492b6thrust24THRUST_300001_SM_1000_NS12placeholders2_8E:
	.zero		1
	.type		_ZN34_INTERNAL_6533cb6f_4_k_cu_74d1492b4cuda3std3__436_GLOBAL__N__6533cb6f_4_k_cu_74d1492b6ignoreE,@object
	.size		_ZN34_INTERNAL_6533cb6f_4_k_cu_74d1492b4cuda3std3__436_GLOBAL__N__6533cb6f_4_k_cu_74d1492b6ignoreE,(_ZN34_INTERNAL_6533cb6f_4_k_cu_74d1492b4cuda3std6ranges3__45__cpo4dataE - _ZN34_INTERNAL_6533cb6f_4_k_cu_74d1492b4cuda3std3__436_GLOBAL__N__6533cb6f_4_k_cu_74d1492b6ignoreE)
_ZN34_INTERNAL_6533cb6f_4_k_cu_74d1492b4cuda3std3__436_GLOBAL__N__6533cb6f_4_k_cu_74d1492b6ignoreE:
	.zero		1
	.type		_ZN34_INTERNAL_6533cb6f_4_k_cu_74d1492b4cuda3std6ranges3__45__cpo4dataE,@object
	.size		_ZN34_INTERNAL_6533cb6f_4_k_cu_74d1492b4cuda3std6ranges3__45__cpo4dataE,(_ZN34_INTERNAL_6533cb6f_4_k_cu_74d1492b6thrust24THRUST_300001_SM_1000_NS6system3cpp3parE - _ZN34_INTERNAL_6533cb6f_4_k_cu_74d1492b4cuda3std6ranges3__45__cpo4dataE)
_ZN34_INTERNAL_6533cb6f_4_k_cu_74d1492b4cuda3std6ranges3__45__cpo4dataE:
	.zero		1
	.type		_ZN34_INTERNAL_6533cb6f_4_k_cu_74d1492b6thrust24THRUST_300001_SM_1000_NS6system3cpp3parE,@object
	.size		_ZN34_INTERNAL_6533cb6f_4_k_cu_74d1492b6thrust24THRUST_300001_SM_1000_NS6system3cpp3parE,(_ZN34_INTERNAL_6533cb6f_4_k_cu_74d1492b4cuda3std3__45__cpo5beginE - _ZN34_INTERNAL_6533cb6f_4_k_cu_74d1492b6thrust24THRUST_300001_SM_1000_NS6system3cpp3parE)
_ZN34_INTERNAL_6533cb6f_4_k_cu_74d1492b6thrust24THRUST_300001_SM_1000_NS6system3cpp3parE:
	.zero		1
	.type		_ZN34_INTERNAL_6533cb6f_4_k_cu_74d1492b4cuda3std3__45__cpo5beginE,@object
	.size		_ZN34_INTERNAL_6533cb6f_4_k_cu_74d1492b4cuda3std3__45__cpo5beginE,(_ZN34_INTERNAL_6533cb6f_4_k_cu_74d1492b4cuda3std6ranges3__45__cpo5beginE - _ZN34_INTERNAL_6533cb6f_4_k_cu_74d1492b4cuda3std3__45__cpo5beginE)
_ZN34_INTERNAL_6533cb6f_4_k_cu_74d1492b4cuda3std3__45__cpo5beginE:
	.zero		1
	.type		_ZN34_INTERNAL_6533cb6f_4_k_cu_74d1492b4cuda3std6ranges3__45__cpo5beginE,@object
	.size		_ZN34_INTERNAL_6533cb6f_4_k_cu_74d1492b4cuda3std6ranges3__45__cpo5beginE,(_ZN34_INTERNAL_6533cb6f_4_k_cu_74d1492b6thrust24THRUST_300001_SM_1000_NS6deviceE - _ZN34_INTERNAL_6533cb6f_4_k_cu_74d1492b4cuda3std6ranges3__45__cpo5beginE)
_ZN34_INTERNAL_6533cb6f_4_k_cu_74d1492b4cuda3std6ranges3__45__cpo5beginE:
	.zero		1
	.type		_ZN34_INTERNAL_6533cb6f_4_k_cu_74d1492b6thrust24THRUST_300001_SM_1000_NS6deviceE,@object
	.size		_ZN34_INTERNAL_6533cb6f_4_k_cu_74d1492b6thrust24THRUST_300001_SM_1000_NS6deviceE,(_ZN34_INTERNAL_6533cb6f_4_k_cu_74d1492b4cuda3std3__47nulloptE - _ZN34_INTERNAL_6533cb6f_4_k_cu_74d1492b6thrust24THRUST_300001_SM_1000_NS6deviceE)
_ZN34_INTERNAL_6533cb6f_4_k_cu_74d1492b6thrust24THRUST_300001_SM_1000_NS6deviceE:
	.zero		1
	.type		_ZN34_INTERNAL_6533cb6f_4_k_cu_74d1492b4cuda3std3__47nulloptE,@object
	.size		_ZN34_INTERNAL_6533cb6f_4_k_cu_74d1492b4cuda3std3__47nulloptE,(_ZN34_INTERNAL_6533cb6f_4_k_cu_74d1492b4cuda3std6ranges3__45__cpo8distanceE - _ZN34_INTERNAL_6533cb6f_4_k_cu_74d1492b4cuda3std3__47nulloptE)
_ZN34_INTERNAL_6533cb6f_4_k_cu_74d1492b4cuda3std3__47nulloptE:
	.zero		1
	.type		_ZN34_INTERNAL_6533cb6f_4_k_cu_74d1492b4cuda3std6ranges3__45__cpo8distanceE,@object
	.size		_ZN34_INTERNAL_6533cb6f_4_k_cu_74d1492b4cuda3std6ranges3__45__cpo8distanceE,(_ZN34_INTERNAL_6533cb6f_4_k_cu_74d1492b6thrust24THRUST_300001_SM_1000_NS12placeholders2_4E - _ZN34_INTERNAL_6533cb6f_4_k_cu_74d1492b4cuda3std6ranges3__45__cpo8distanceE)
_ZN34_INTERNAL_6533cb6f_4_k_cu_74d1492b4cuda3std6ranges3__45__cpo8distanceE:
	.zero		1
	.type		_ZN34_INTERNAL_6533cb6f_4_k_cu_74d1492b6thrust24THRUST_300001_SM_1000_NS12placeholders2_4E,@object
	.size		_ZN34_INTERNAL_6533cb6f_4_k_cu_74d1492b6thrust24THRUST_300001_SM_1000_NS12placeholders2_4E,(_ZN34_INTERNAL_6533cb6f_4_k_cu_74d1492b4cuda3std3__45__cpo6rbeginE - _ZN34_INTERNAL_6533cb6f_4_k_cu_74d1492b6thrust24THRUST_300001_SM_1000_NS12placeholders2_4E)
_ZN34_INTERNAL_6533cb6f_4_k_cu_74d1492b6thrust24THRUST_300001_SM_1000_NS12placeholders2_4E:
	.zero		1
	.type		_ZN34_INTERNAL_6533cb6f_4_k_cu_74d1492b4cuda3std3__45__cpo6rbeginE,@object
	.size		_ZN34_INTERNAL_6533cb6f_4_k_cu_74d1492b4cuda3std3__45__cpo6rbeginE,(_ZN34_INTERNAL_6533cb6f_4_k_cu_74d1492b4cuda3std6ranges3__45__cpo7advanceE - _ZN34_INTERNAL_6533cb6f_4_k_cu_74d1492b4cuda3std3__45__cpo6rbeginE)
_ZN34_INTERNAL_6533cb6f_4_k_cu_74d1492b4cuda3std3__45__cpo6rbeginE:
	.zero		1
	.type		_ZN34_INTERNAL_6533cb6f_4_k_cu_74d1492b4cuda3std6ranges3__45__cpo7advanceE,@object
	.size		_ZN34_INTERNAL_6533cb6f_4_k_cu_74d1492b4cuda3std6ranges3__45__cpo7advanceE,(_ZN34_INTERNAL_6533cb6f_4_k_cu_74d1492b6thrust24THRUST_300001_SM_1000_NS12placeholders3_10E - _ZN34_INTERNAL_6533cb6f_4_k_cu_74d1492b4cuda3std6ranges3__45__cpo7advanceE)
_ZN34_INTERNAL_6533cb6f_4_k_cu_74d1492b4cuda3std6ranges3__45__cpo7advanceE:
	.zero		1
	.type		_ZN34_INTERNAL_6533cb6f_4_k_cu_74d1492b6thrust24THRUST_300001_SM_1000_NS12placeholders3_10E,@object
	.size		_ZN34_INTERNAL_6533cb6f_4_k_cu_74d1492b6thrust24THRUST_300001_SM_1000_NS12placeholders3_10E,(_ZN34_INTERNAL_6533cb6f_4_k_cu_74d1492b4cuda3std3__48in_placeE - _ZN34_INTERNAL_6533cb6f_4_k_cu_74d1492b6thrust24THRUST_300001_SM_1000_NS12placeholders3_10E)
_ZN34_INTERNAL_6533cb6f_4_k_cu_74d1492b6thrust24THRUST_300001_SM_1000_NS12placeholders3_10E:
	.zero		1
	.type		_ZN34_INTERNAL_6533cb6f_4_k_cu_74d1492b4cuda3std3__48in_placeE,@object
	.size		_ZN34_INTERNAL_6533cb6f_4_k_cu_74d1492b4cuda3std3__48in_placeE,(_ZN34_INTERNAL_6533cb6f_4_k_cu_74d1492b4cuda3std6ranges3__45__cpo4sizeE - _ZN34_INTERNAL_6533cb6f_4_k_cu_74d1492b4cuda3std3__48in_placeE)
_ZN34_INTERNAL_6533cb6f_4_k_cu_74d1492b4cuda3std3__48in_placeE:
	.zero		1
	.type		_ZN34_INTERNAL_6533cb6f_4_k_cu_74d1492b4cuda3std6ranges3__45__cpo4sizeE,@object
	.size		_ZN34_INTERNAL_6533cb6f_4_k_cu_74d1492b4cuda3std6ranges3__45__cpo4sizeE,(_ZN34_INTERNAL_6533cb6f_4_k_cu_74d1492b6thrust24THRUST_300001_SM_1000_NS12placeholders2_2E - _ZN34_INTERNAL_6533cb6f_4_k_cu_74d1492b4cuda3std6ranges3__45__cpo4sizeE)
_ZN34_INTERNAL_6533cb6f_4_k_cu_74d1492b4cuda3std6ranges3__45__cpo4sizeE:
	.zero		1
	.type		_ZN34_INTERNAL_6533cb6f_4_k_cu_74d1492b6thrust24THRUST_300001_SM_1000_NS12placeholders2_2E,@object
	.size		_ZN34_INTERNAL_6533cb6f_4_k_cu_74d1492b6thrust24THRUST_300001_SM_1000_NS12placeholders2_2E,(_ZN34_INTERNAL_6533cb6f_4_k_cu_74d1492b4cuda3std3__45__cpo6cbeginE - _ZN34_INTERNAL_6533cb6f_4_k_cu_74d1492b6thrust24THRUST_300001_SM_1000_NS12placeholders2_2E)
_ZN34_INTERNAL_6533cb6f_4_k_cu_74d1492b6thrust24THRUST_300001_SM_1000_NS12placeholders2_2E:
	.zero		1
	.type		_ZN34_INTERNAL_6533cb6f_4_k_cu_74d1492b4cuda3std3__45__cpo6cbeginE,@object
	.size		_ZN34_INTERNAL_6533cb6f_4_k_cu_74d1492b4cuda3std3__45__cpo6cbeginE,(_ZN34_INTERNAL_6533cb6f_4_k_cu_74d1492b4cuda3std6ranges3__45__cpo6cbeginE - _ZN34_INTERNAL_6533cb6f_4_k_cu_74d1492b4cuda3std3__45__cpo6cbeginE)
_ZN34_INTERNAL_6533cb6f_4_k_cu_74d1492b4cuda3std3__45__cpo6cbeginE:
	.zero		1
	.type		_ZN34_INTERNAL_6533cb6f_4_k_cu_74d1492b4cuda3std6ranges3__45__cpo6cbeginE,@object
	.size		_ZN34_INTERNAL_6533cb6f_4_k_cu_74d1492b4cuda3std6ranges3__45__cpo6cbeginE,(_ZN34_INTERNAL_6533cb6f_4_k_cu_74d1492b6thrust24THRUST_300001_SM_1000_NS12placeholders2_6E - _ZN34_INTERNAL_6533cb6f_4_k_cu_74d1492b4cuda3std6ranges3__45__cpo6cbeginE)
_ZN34_INTERNAL_6533cb6f_4_k_cu_74d1492b4cuda3std6ranges3__45__cpo6cbeginE:
	.zero		1
	.type		_ZN34_INTERNAL_6533cb6f_4_k_cu_74d1492b6thrust24THRUST_300001_SM_1000_NS12placeholders2_6E,@object
	.size		_ZN34_INTERNAL_6533cb6f_4_k_cu_74d1492b6thrust24THRUST_300001_SM_1000_NS12placeholders2_6E,(_ZN34_INTERNAL_6533cb6f_4_k_cu_74d1492b4cuda3std3__45__cpo7crbeginE - _ZN34_INTERNAL_6533cb6f_4_k_cu_74d1492b6thrust24THRUST_300001_SM_1000_NS12placeholders2_6E)
_ZN34_INTERNAL_6533cb6f_4_k_cu_74d1492b6thrust24THRUST_300001_SM_1000_NS12placeholders2_6E:
	.zero		1
	.type		_ZN34_INTERNAL_6533cb6f_4_k_cu_74d1492b4cuda3std3__45__cpo7crbeginE,@object
	.size		_ZN34_INTERNAL_6533cb6f_4_k_cu_74d1492b4cuda3std3__45__cpo7crbeginE,(_ZN34_INTERNAL_6533cb6f_4_k_cu_74d1492b4cuda3std6ranges3__45__cpo4nextE - _ZN34_INTERNAL_6533cb6f_4_k_cu_74d1492b4cuda3std3__45__cpo7crbeginE)
_ZN34_INTERNAL_6533cb6f_4_k_cu_74d1492b4cuda3std3__45__cpo7crbeginE:
	.zero		1
	.type		_ZN34_INTERNAL_6533cb6f_4_k_cu_74d1492b4cuda3std6ranges3__45__cpo4nextE,@object
	.size		_ZN34_INTERNAL_6533cb6f_4_k_cu_74d1492b4cuda3std6ranges3__45__cpo4nextE,(_ZN34_INTERNAL_6533cb6f_4_k_cu_74d1492b4cuda3std6ranges3__45__cpo4swapE - _ZN34_INTERNAL_6533cb6f_4_k_cu_74d1492b4cuda3std6ranges3__45__cpo4nextE)
_ZN34_INTERNAL_6533cb6f_4_k_cu_74d1492b4cuda3std6ranges3__45__cpo4nextE:
	.zero		1
	.type		_ZN34_INTERNAL_6533cb6f_4_k_cu_74d1492b4cuda3std6ranges3__45__cpo4swapE,@object
	.size		_ZN34_INTERNAL_6533cb6f_4_k_cu_74d1492b4cuda3std6ranges3__45__cpo4swapE,(_ZN34_INTERNAL_6533cb6f_4_k_cu_74d1492b6thrust24THRUST_300001_SM_1000_NS8cuda_cub10par_nosyncE - _ZN34_INTERNAL_6533cb6f_4_k_cu_74d1492b4cuda3std6ranges3__45__cpo4swapE)
_ZN34_INTERNAL_6533cb6f_4_k_cu_74d1492b4cuda3std6ranges3__45__cpo4swapE:
	.zero		1
	.type		_ZN34_INTERNAL_6533cb6f_4_k_cu_74d1492b6thrust24THRUST_300001_SM_1000_NS8cuda_cub10par_nosyncE,@object
	.size		_ZN34_INTERNAL_6533cb6f_4_k_cu_74d1492b6thrust24THRUST_300001_SM_1000_NS8cuda_cub10par_nosyncE,(_ZN34_INTERNAL_6533cb6f_4_k_cu_74d1492b6thrust24THRUST_300001_SM_1000_NS3seqE - _ZN34_INTERNAL_6533cb6f_4_k_cu_74d1492b6thrust24THRUST_300001_SM_1000_NS8cuda_cub10par_nosyncE)
_ZN34_INTERNAL_6533cb6f_4_k_cu_74d1492b6thrust24THRUST_300001_SM_1000_NS8cuda_cub10par_nosyncE:
	.zero		1
	.type		_ZN34_INTERNAL_6533cb6f_4_k_cu_74d1492b6thrust24THRUST_300001_SM_1000_NS3seqE,@object
	.size		_ZN34_INTERNAL_6533cb6f_4_k_cu_74d1492b6thrust24THRUST_300001_SM_1000_NS3seqE,(_ZN34_INTERNAL_6533cb6f_4_k_cu_74d1492b4cuda3std3__420unreachable_sentinelE - _ZN34_INTERNAL_6533cb6f_4_k_cu_74d1492b6thrust24THRUST_300001_SM_1000_NS3seqE)
_ZN34_INTERNAL_6533cb6f_4_k_cu_74d1492b6thrust24THRUST_300001_SM_1000_NS3seqE:
	.zero		1
	.type		_ZN34_INTERNAL_6533cb6f_4_k_cu_74d1492b4cuda3std3__420unreachable_sentinelE,@object
	.size		_ZN34_INTERNAL_6533cb6f_4_k_cu_74d1492b4cuda3std3__420unreachable_sentinelE,(_ZN34_INTERNAL_6533cb6f_4_k_cu_74d1492b4cuda3std6ranges3__45__cpo5ssizeE - _ZN34_INTERNAL_6533cb6f_4_k_cu_74d1492b4cuda3std3__420unreachable_sentinelE)
_ZN34_INTERNAL_6533cb6f_4_k_cu_74d1492b4cuda3std3__420unreachable_sentinelE:
	.zero		1
	.type		_ZN34_INTERNAL_6533cb6f_4_k_cu_74d1492b4cuda3std6ranges3__45__cpo5ssizeE,@object
	.size		_ZN34_INTERNAL_6533cb6f_4_k_cu_74d1492b4cuda3std6ranges3__45__cpo5ssizeE,(_ZN34_INTERNAL_6533cb6f_4_k_cu_74d1492b6thrust24THRUST_300001_SM_1000_NS12placeholders2_3E - _ZN34_INTERNAL_6533cb6f_4_k_cu_74d1492b4cuda3std6ranges3__45__cpo5ssizeE)
_ZN34_INTERNAL_6533cb6f_4_k_cu_74d1492b4cuda3std6ranges3__45__cpo5ssizeE:
	.zero		1
	.type		_ZN34_INTERNAL_6533cb6f_4_k_cu_74d1492b6thrust24THRUST_300001_SM_1000_NS12placeholders2_3E,@object
	.size		_ZN34_INTERNAL_6533cb6f_4_k_cu_74d1492b6thrust24THRUST_300001_SM_1000_NS12placeholders2_3E,(_ZN34_INTERNAL_6533cb6f_4_k_cu_74d1492b4cuda3std3__45__cpo4cendE - _ZN34_INTERNAL_6533cb6f_4_k_cu_74d1492b6thrust24THRUST_300001_SM_1000_NS12placeholders2_3E)
_ZN34_INTERNAL_6533cb6f_4_k_cu_74d1492b6thrust24THRUST_300001_SM_1000_NS12placeholders2_3E:
	.zero		1
	.type		_ZN34_INTERNAL_6533cb6f_4_k_cu_74d1492b4cuda3std3__45__cpo4cendE,@object
	.size		_ZN34_INTERNAL_6533cb6f_4_k_cu_74d1492b4cuda3std3__45__cpo4cendE,(_ZN34_INTERNAL_6533cb6f_4_k_cu_74d1492b4cuda3std6ranges3__45__cpo4cendE - _ZN34_INTERNAL_6533cb6f_4_k_cu_74d1492b4cuda3std3__45__cpo4cendE)
_ZN34_INTERNAL_6533cb6f_4_k_cu_74d1492b4cuda3std3__45__cpo4cendE:
	.zero		1
	.type		_ZN34_INTERNAL_6533cb6f_4_k_cu_74d1492b4cuda3std6ranges3__45__cpo4cendE,@object
	.size		_ZN34_INTERNAL_6533cb6f_4_k_cu_74d1492b4cuda3std6ranges3__45__cpo4cendE,(_ZN34_INTERNAL_6533cb6f_4_k_cu_74d1492b6thrust24THRUST_300001_SM_1000_NS12placeholders2_7E - _ZN34_INTERNAL_6533cb6f_4_k_cu_74d1492b4cuda3std6ranges3__45__cpo4cendE)
_ZN34_INTERNAL_6533cb6f_4_k_cu_74d1492b4cuda3std6ranges3__45__cpo4cendE:
	.zero		1
	.type		_ZN34_INTERNAL_6533cb6f_4_k_cu_74d1492b6thrust24THRUST_300001_SM_1000_NS12placeholders2_7E,@object
	.size		_ZN34_INTERNAL_6533cb6f_4_k_cu_74d1492b6thrust24THRUST_300001_SM_1000_NS12placeholders2_7E,(_ZN34_INTERNAL_6533cb6f_4_k_cu_74d1492b4cuda3std3__45__cpo5crendE - _ZN34_INTERNAL_6533cb6f_4_k_cu_74d1492b6thrust24THRUST_300001_SM_1000_NS12placeholders2_7E)
_ZN34_INTERNAL_6533cb6f_4_k_cu_74d1492b6thrust24THRUST_300001_SM_1000_NS12placeholders2_7E:
	.zero		1
	.type		_ZN34_INTERNAL_6533cb6f_4_k_cu_74d1492b4cuda3std3__45__cpo5crendE,@object
	.size		_ZN34_INTERNAL_6533cb6f_4_k_cu_74d1492b4cuda3std3__45__cpo5crendE,(_ZN34_INTERNAL_6533cb6f_4_k_cu_74d1492b4cuda3std6ranges3__45__cpo4prevE - _ZN34_INTERNAL_6533cb6f_4_k_cu_74d1492b4cuda3std3__45__cpo5crendE)
_ZN34_INTERNAL_6533cb6f_4_k_cu_74d1492b4cuda3std3__45__cpo5crendE:
	.zero		1
	.type		_ZN34_INTERNAL_6533cb6f_4_k_cu_74d1492b4cuda3std6ranges3__45__cpo4prevE,@object
	.size		_ZN34_INTERNAL_6533cb6f_4_k_cu_74d1492b4cuda3std6ranges3__45__cpo4prevE,(_ZN34_INTERNAL_6533cb6f_4_k_cu_74d1492b4cuda3std6ranges3__45__cpo9iter_moveE - _ZN34_INTERNAL_6533cb6f_4_k_cu_74d1492b4cuda3std6ranges3__45__cpo4prevE)
_ZN34_INTERNAL_6533cb6f_4_k_cu_74d1492b4cuda3std6ranges3__45__cpo4prevE:
	.zero		1
	.type		_ZN34_INTERNAL_6533cb6f_4_k_cu_74d1492b4cuda3std6ranges3__45__cpo9iter_moveE,@object
	.size		_ZN34_INTERNAL_6533cb6f_4_k_cu_74d1492b4cuda3std6ranges3__45__cpo9iter_moveE,(_ZN34_INTERNAL_6533cb6f_4_k_cu_74d1492b6thrust24THRUST_300001_SM_1000_NS6system6detail10sequential3seqE - _ZN34_INTERNAL_6533cb6f_4_k_cu_74d1492b4cuda3std6ranges3__45__cpo9iter_moveE)
_ZN34_INTERNAL_6533cb6f_4_k_cu_74d1492b4cuda3std6ranges3__45__cpo9iter_moveE:
	.zero		1
	.type		_ZN34_INTERNAL_6533cb6f_4_k_cu_74d1492b6thrust24THRUST_300001_SM_1000_NS6system6detail10sequential3seqE,@object
	.size		_ZN34_INTERNAL_6533cb6f_4_k_cu_74d1492b6thrust24THRUST_300001_SM_1000_NS6system6detail10sequential3seqE,(_ZN34_INTERNAL_6533cb6f_4_k_cu_74d1492b6thrust24THRUST_300001_SM_1000_NS12placeholders2_9E - _ZN34_INTERNAL_6533cb6f_4_k_cu_74d1492b6thrust24THRUST_300001_SM_1000_NS6system6detail10sequential3seqE)
_ZN34_INTERNAL_6533cb6f_4_k_cu_74d1492b6thrust24THRUST_300001_SM_1000_NS6system6detail10sequential3seqE:
	.zero		1
	.type		_ZN34_INTERNAL_6533cb6f_4_k_cu_74d1492b6thrust24THRUST_300001_SM_1000_NS12placeholders2_9E,@object
	.size		_ZN34_INTERNAL_6533cb6f_4_k_cu_74d1492b6thrust24THRUST_300001_SM_1000_NS12placeholders2_9E,(_ZN34_INTERNAL_6533cb6f_4_k_cu_74d1492b4cuda3std3__419piecewise_constructE - _ZN34_INTERNAL_6533cb6f_4_k_cu_74d1492b6thrust24THRUST_300001_SM_1000_NS12placeholders2_9E)
_ZN34_INTERNAL_6533cb6f_4_k_cu_74d1492b6thrust24THRUST_300001_SM_1000_NS12placeholders2_9E:
	.zero		1
	.type		_ZN34_INTERNAL_6533cb6f_4_k_cu_74d1492b4cuda3std3__419piecewise_constructE,@object
	.size		_ZN34_INTERNAL_6533cb6f_4_k_cu_74d1492b4cuda3std3__419piecewise_constructE,(_ZN34_INTERNAL_6533cb6f_4_k_cu_74d1492b4cuda3std6ranges3__45__cpo5cdataE - _ZN34_INTERNAL_6533cb6f_4_k_cu_74d1492b4cuda3std3__419piecewise_constructE)
_ZN34_INTERNAL_6533cb6f_4_k_cu_74d1492b4cuda3std3__419piecewise_constructE:
	.zero		1
	.type		_ZN34_INTERNAL_6533cb6f_4_k_cu_74d1492b4cuda3std6ranges3__45__cpo5cdataE,@object
	.size		_ZN34_INTERNAL_6533cb6f_4_k_cu_74d1492b4cuda3std6ranges3__45__cpo5cdataE,(_ZN34_INTERNAL_6533cb6f_4_k_cu_74d1492b6thrust24THRUST_300001_SM_1000_NS12placeholders2_1E - _ZN34_INTERNAL_6533cb6f_4_k_cu_74d1492b4cuda3std6ranges3__45__cpo5cdataE)
_ZN34_INTERNAL_6533cb6f_4_k_cu_74d1492b4cuda3std6ranges3__45__cpo5cdataE:
	.zero		1
	.type		_ZN34_INTERNAL_6533cb6f_4_k_cu_74d1492b6thrust24THRUST_300001_SM_1000_NS12placeholders2_1E,@object
	.size		_ZN34_INTERNAL_6533cb6f_4_k_cu_74d1492b6thrust24THRUST_300001_SM_1000_NS12placeholders2_1E,(_ZN34_INTERNAL_6533cb6f_4_k_cu_74d1492b4cuda3std3__45__cpo3endE - _ZN34_INTERNAL_6533cb6f_4_k_cu_74d1492b6thrust24THRUST_300001_SM_1000_NS12placeholders2_1E)
_ZN34_INTERNAL_6533cb6f_4_k_cu_74d1492b6thrust24THRUST_300001_SM_1000_NS12placeholders2_1E:
	.zero		1
	.type		_ZN34_INTERNAL_6533cb6f_4_k_cu_74d1492b4cuda3std3__45__cpo3endE,@object
	.size		_ZN34_INTERNAL_6533cb6f_4_k_cu_74d1492b4cuda3std3__45__cpo3endE,(_ZN34_INTERNAL_6533cb6f_4_k_cu_74d1492b4cuda3std6ranges3__45__cpo3endE - _ZN34_INTERNAL_6533cb6f_4_k_cu_74d1492b4cuda3std3__45__cpo3endE)
_ZN34_INTERNAL_6533cb6f_4_k_cu_74d1492b4cuda3std3__45__cpo3endE:
	.zero		1
	.type		_ZN34_INTERNAL_6533cb6f_4_k_cu_74d1492b4cuda3std6ranges3__45__cpo3endE,@object
	.size		_ZN34_INTERNAL_6533cb6f_4_k_cu_74d1492b4cuda3std6ranges3__45__cpo3endE,(_ZN34_INTERNAL_6533cb6f_4_k_cu_74d1492b6thrust24THRUST_300001_SM_1000_NS12placeholders2_5E - _ZN34_INTERNAL_6533cb6f_4_k_cu_74d1492b4cuda3std6ranges3__45__cpo3endE)
_ZN34_INTERNAL_6533cb6f_4_k_cu_74d1492b4cuda3std6ranges3__45__cpo3endE:
	.zero		1
	.type		_ZN34_INTERNAL_6533cb6f_4_k_cu_74d1492b6thrust24THRUST_300001_SM_1000_NS12placeholders2_5E,@object
	.size		_ZN34_INTERNAL_6533cb6f_4_k_cu_74d1492b6thrust24THRUST_300001_SM_1000_NS12placeholders2_5E,(_ZN34_INTERNAL_6533cb6f_4_k_cu_74d1492b4cuda3std3__45__cpo4rendE - _ZN34_INTERNAL_6533cb6f_4_k_cu_74d1492b6thrust24THRUST_300001_SM_1000_NS12placeholders2_5E)
_ZN34_INTERNAL_6533cb6f_4_k_cu_74d1492b6thrust24THRUST_300001_SM_1000_NS12placeholders2_5E:
	.zero		1
	.type		_ZN34_INTERNAL_6533cb6f_4_k_cu_74d1492b4cuda3std3__45__cpo4rendE,@object
	.size		_ZN34_INTERNAL_6533cb6f_4_k_cu_74d1492b4cuda3std3__45__cpo4rendE,(_ZN34_INTERNAL_6533cb6f_4_k_cu_74d1492b4cuda3std6ranges3__45__cpo9iter_swapE - _ZN34_INTERNAL_6533cb6f_4_k_cu_74d1492b4cuda3std3__45__cpo4rendE)
_ZN34_INTERNAL_6533cb6f_4_k_cu_74d1492b4cuda3std3__45__cpo4rendE:
	.zero		1
	.type		_ZN34_INTERNAL_6533cb6f_4_k_cu_74d1492b4cuda3std6ranges3__45__cpo9iter_swapE,@object
	.size		_ZN34_INTERNAL_6533cb6f_4_k_cu_74d1492b4cuda3std6ranges3__45__cpo9iter_swapE,(_ZN34_INTERNAL_6533cb6f_4_k_cu_74d1492b4cuda3std3__48unexpectE - _ZN34_INTERNAL_6533cb6f_4_k_cu_74d1492b4cuda3std6ranges3__45__cpo9iter_swapE)
_ZN34_INTERNAL_6533cb6f_4_k_cu_74d1492b4cuda3std6ranges3__45__cpo9iter_swapE:
	.zero		1
	.type		_ZN34_INTERNAL_6533cb6f_4_k_cu_74d1492b4cuda3std3__48unexpectE,@object
	.size		_ZN34_INTERNAL_6533cb6f_4_k_cu_74d1492b4cuda3std3__48unexpectE,(_ZN34_INTERNAL_6533cb6f_4_k_cu_74d1492b6thrust24THRUST_300001_SM_1000_NS8cuda_cub3parE - _ZN34_INTERNAL_6533cb6f_4_k_cu_74d1492b4cuda3std3__48unexpectE)
_ZN34_INTERNAL_6533cb6f_4_k_cu_74d1492b4cuda3std3__48unexpectE:
	.zero		1
	.type		_ZN34_INTERNAL_6533cb6f_4_k_cu_74d1492b6thrust24THRUST_300001_SM_1000_NS8cuda_cub3parE,@object
	.size		_ZN34_INTERNAL_6533cb6f_4_k_cu_74d1492b6thrust24THRUST_300001_SM_1000_NS8cuda_cub3parE,(.L_29 - _ZN34_INTERNAL_6533cb6f_4_k_cu_74d1492b6thrust24THRUST_300001_SM_1000_NS8cuda_cub3parE)
_ZN34_INTERNAL_6533cb6f_4_k_cu_74d1492b6thrust24THRUST_300001_SM_1000_NS8cuda_cub3parE:
	.zero		1
.L_29:


//--------------------- .nv.shared._ZN3cub18CUB_300001_SM_10006detail10radix_sort33DeviceRadixSortExclusiveSumKernelINS1_5radix10policy_hubIjjyE10Policy1000EyEEvPT0_ --------------------------
	.section	.nv.shared._ZN3cub18CUB_300001_SM_10006detail10radix_sort33DeviceRadixSortExclusiveSumKernelINS1_5radix10policy_hubIjjyE10Policy1000EyEEvPT0_,"aw",@nobits
	.sectionflags	@""
	.align	16
.nv.shared._ZN3cub18CUB_300001_SM_10006detail10radix_sort33DeviceRadixSortExclusiveSumKernelINS1_5radix10policy_hubIjjyE10Policy1000EyEEvPT0_:
	.zero		3360


//--------------------- .nv.shared._ZN3cub18CUB_300001_SM_10006detail10radix_sort30DeviceRadixSortHistogramKernelINS1_5radix10policy_hubIjjyE10Policy1000ELNS0_9SortOrderE0EjyNS1_21identity_decomposer_tEEEvPT2_PKT1_SA_iiT3_ --------------------------
	.section	.nv.shared._ZN3cub18CUB_300001_SM_10006detail10radix_sort30DeviceRadixSortHistogramKernelINS1_5radix10policy_hubIjjyE10Policy1000ELNS0_9SortOrderE0EjyNS1_21identity_decomposer_tEEEvPT2_PKT1_SA_iiT3_,"aw",@nobits
	.sectionflags	@""
	.align	4
.nv.shared._ZN3cub18CUB_300001_SM_10006detail10radix_sort30DeviceRadixSortHistogramKernelINS1_5radix10policy_hubIjjyE10Policy1000ELNS0_9SortOrderE0EjyNS1_21identity_decomposer_tEEEvPT2_PKT1_SA_iiT3_:
	.zero		5120


//--------------------- .nv.shared._ZN3cub18CUB_300001_SM_10006detail10radix_sort31DeviceRadixSortSingleTileKernelINS1_5radix10policy_hubIjjyE10Policy1000ELNS0_9SortOrderE0EjjyNS1_21identity_decomposer_tEEEvPKT1_PSA_PKT2_PSE_T3_iiT4_ --------------------------
	.section	.nv.shared._ZN3cub18CUB_300001_SM_10006detail10radix_sort31DeviceRadixSortSingleTileKernelINS1_5radix10policy_hubIjjyE10Policy1000ELNS0_9SortOrderE0EjjyNS1_21identity_decomposer_tEEEvPKT1_PSA_PKT2_PSE_T3_iiT4_,"aw",@nobits
	.sectionflags	@""
	.align	16
.nv.shared._ZN3cub18CUB_300001_SM_10006detail10radix_sort31DeviceRadixSortSingleTileKernelINS1_5radix10policy_hubIjjyE10Policy1000ELNS0_9SortOrderE0EjjyNS1_21identity_decomposer_tEEEvPKT1_PSA_PKT2_PSE_T3_iiT4_:
	.zero		34880


//--------------------- .nv.constant0._ZN3cub18CUB_300001_SM_10006detail10radix_sort29DeviceRadixSortOnesweepKernelINS1_5radix10policy_hubIjjyE10Policy1000ELNS0_9SortOrderE0EjjyiiNS1_21identity_decomposer_tEEEvPT5_SB_PT3_PKSC_PT1_PKSG_PT2_PKSK_T4_iiT6_ --------------------------
	.section	.nv.constant0._ZN3cub18CUB_300001_SM_10006detail10radix_sort29DeviceRadixSortOnesweepKernelINS1_5radix10policy_hubIjjyE10Policy1000ELNS0_9SortOrderE0EjjyiiNS1_21identity_decomposer_tEEEvPT5_SB_PT3_PKSC_PT1_PKSG_PT2_PKSK_T4_iiT6_,"a",@progbits
	.sectionflags	@""
	.align	4
.nv.constant0._ZN3cub18CUB_300001_SM_10006detail10radix_sort29DeviceRadixSortOnesweepKernelINS1_5radix10policy_hubIjjyE10Policy1000ELNS0_9SortOrderE0EjjyiiNS1_21identity_decomposer_tEEEvPT5_SB_PT3_PKSC_PT1_PKSG_PT2_PKSK_T4_iiT6_:
	.zero		973


//--------------------- .nv.constant0._ZN3cub18CUB_300001_SM_10006detail10radix_sort33DeviceRadixSortExclusiveSumKernelINS1_5radix10policy_hubIjjyE10Policy1000EyEEvPT0_ --------------------------
	.section	.nv.constant0._ZN3cub18CUB_300001_SM_10006detail10radix_sort33DeviceRadixSortExclusiveSumKernelINS1_5radix10policy_hubIjjyE10Policy1000EyEEvPT0_,"a",@progbits
	.sectionflags	@""
	.align	4
.nv.constant0._ZN3cub18CUB_300001_SM_10006detail10radix_sort33DeviceRadixSortExclusiveSumKernelINS1_5radix10policy_hubIjjyE10Policy1000EyEEvPT0_:
	.zero		904


//--------------------- .nv.constant0._ZN3cub18CUB_300001_SM_10006detail10radix_sort30DeviceRadixSortHistogramKernelINS1_5radix10policy_hubIjjyE10Policy1000ELNS0_9SortOrderE0EjyNS1_21identity_decomposer_tEEEvPT2_PKT1_SA_iiT3_ --------------------------
	.section	.nv.constant0._ZN3cub18CUB_300001_SM_10006detail10radix_sort30DeviceRadixSortHistogramKernelINS1_5radix10policy_hubIjjyE10Policy1000ELNS0_9SortOrderE0EjyNS1_21identity_decomposer_tEEEvPT2_PKT1_SA_iiT3_,"a",@progbits
	.sectionflags	@""
	.align	4
.nv.constant0._ZN3cub18CUB_300001_SM_10006detail10radix_sort30DeviceRadixSortHistogramKernelINS1_5radix10policy_hubIjjyE10Policy1000ELNS0_9SortOrderE0EjyNS1_21identity_decomposer_tEEEvPT2_PKT1_SA_iiT3_:
	.zero		929


//--------------------- .nv.constant0._ZN3cub18CUB_300001_SM_10006detail10radix_sort31DeviceRadixSortSingleTileKernelINS1_5radix10policy_hubIjjyE10Policy1000ELNS0_9SortOrderE0EjjyNS1_21identity_decomposer_tEEEvPKT1_PSA_PKT2_PSE_T3_iiT4_ --------------------------
	.section	.nv.constant0._ZN3cub18CUB_300001_SM_10006detail10radix_sort31DeviceRadixSortSingleTileKernelINS1_5radix10policy_hubIjjyE10Policy1000ELNS0_9SortOrderE0EjjyNS1_21identity_decomposer_tEEEvPKT1_PSA_PKT2_PSE_T3_iiT4_,"a",@progbits
	.sectionflags	@""
	.align	4
.nv.constant0._ZN3cub18CUB_300001_SM_10006detail10radix_sort31DeviceRadixSortSingleTileKernelINS1_5radix10policy_hubIjjyE10Policy1000ELNS0_9SortOrderE0EjjyNS1_21identity_decomposer_tEEEvPKT1_PSA_PKT2_PSE_T3_iiT4_:
	.zero		945


//--------------------- .nv.constant0._ZN3cub18CUB_300001_SM_10006detail11EmptyKernelIvEEvv --------------------------
	.section	.nv.constant0._ZN3cub18CUB_300001_SM_10006detail11EmptyKernelIvEEvv,"a",@progbits
	.sectionflags	@""
	.align	4
.nv.constant0._ZN3cub18CUB_300001_SM_10006detail11EmptyKernelIvEEvv:
	.zero		896


//--------------------- .nv.constant0._Z25mprts_reorder_and_offsetsiP6float4S0_S0_S0_PjS1_S1_i --------------------------
	.section	.nv.constant0._Z25mprts_reorder_and_offsetsiP6float4S0_S0_S0_PjS1_S1_i,"a",@progbits
	.sectionflags	@""
	.align	4
.nv.constant0._Z25mprts_reorder_and_offsetsiP6float4S0_S0_S0_PjS1_S1_i:
	.zero		964


//--------------------- .nv.constant0._Z34mprts_find_block_indices_ids_total11cuda_paramsP6float4PjS2_S2_i --------------------------
	.section	.nv.constant0._Z34mprts_find_block_indices_ids_total11cuda_paramsP6float4PjS2_S2_i,"a",@progbits
	.sectionflags	@""
	.align	4
.nv.constant0._Z34mprts_find_block_indices_ids_total11cuda_paramsP6float4PjS2_S2_i:
	.zero		956


//--------------------- SYMBOLS --------------------------

	.type		.nv.reservedSmem.offset0,@object
	.size		.nv.reservedSmem.offset0,0x4
	.type		.nv.reservedSmem.cap,@object
	.size		.nv.reservedSmem.cap,0x4
